// auto-generated by cutlass_sweep.fmha — config: {"arch": "sm_100", "direction": "fwd", "dtype": "fp16", "head_dim": 32, "mask": "residual", "schedule": "persistent", "tile_kv": 128, "tile_q": 256}
#include "cutlass/cutlass.h"
#include "cute/tensor.hpp"
#include "cutlass/device_kernel.h"
#include "cutlass/kernel_hardware_info.h"
#include "77_blackwell_fmha/collective/fmha_fusion.hpp"
#include "77_blackwell_fmha/collective/sm100_fmha_load_tma_warpspecialized.hpp"
#include "77_blackwell_fmha/collective/sm100_fmha_fwd_mainloop_tma_warpspecialized.hpp"
#include "77_blackwell_fmha/collective/sm100_fmha_fwd_epilogue_tma_warpspecialized.hpp"
#include "77_blackwell_fmha/kernel/fmha_tile_scheduler.hpp"
#include "77_blackwell_fmha/kernel/sm100_fmha_fwd_kernel_tma_warpspecialized.hpp"

using namespace cute;
using Element    = cutlass::half_t;
using ElementOut = cutlass::half_t;
using TileShape  = Shape<_256, _128, _32>;

using ProblemShape = cute::tuple<int, int, int, cute::tuple<cute::tuple<int, int>, int>>;
using StrideQ   = cute::tuple<int, _1, cute::tuple<cute::tuple<int, int>, int>>;
using StrideK   = cute::tuple<int, _1, cute::tuple<cute::tuple<_0, int>, int>>;
using StrideV   = StrideK;
using StrideO   = StrideQ;
using StrideLSE = cute::tuple<_1, cute::tuple<cute::tuple<int, int>, int>>;

using TileScheduler = std::conditional_t<
    cute::true_type::value,
    cutlass::fmha::kernel::PersistentTileScheduler,
    cutlass::fmha::kernel::IndividualTileScheduler>;

using Mainloop = cutlass::fmha::collective::Sm100FmhaFwdMainloopTmaWarpspecialized<
    Element, float, float, TileShape, StrideQ, StrideK, StrideV,
    cutlass::fmha::collective::ResidualMask>;

using Kernel = cutlass::fmha::kernel::Sm100FmhaFwdKernelTmaWarpspecialized<
    ProblemShape, Mainloop,
    cutlass::fmha::collective::Sm100FmhaFwdEpilogueTmaWarpspecialized<
        ElementOut, float, typename Mainloop::TileShapePV, StrideO, StrideLSE>,
    TileScheduler>;

auto* _anchor = &cutlass::device_kernel<Kernel>;


// ===== COMPILED SASS (sm_100a) =====

	.target	sm_100a

	.elftype	@"ET_EXEC"


//--------------------- .note.nv.tkinfo           --------------------------
	.section	.note.nv.tkinfo,"",@"SHT_NOTE"
	.sectionflags	@"SHF_NOTE_NV_TKINFO"
	.tkinfo
        /*0018*/ 	.word	0x00000002
        /*0030*/ 	.string	""
        /*0030*/ 	.string	"ptxas"
        /*0030*/ 	.string	"Cuda compilation tools, release 13.0, V13.0.88"
        /*0030*/ 	.string	"Build cuda_13.0.r13.0/compiler.36424714_0"
        /*0030*/ 	.string	"-arch sm_100a -m 64 "



//--------------------- .note.nv.cuinfo           --------------------------
	.section	.note.nv.cuinfo,"",@"SHT_NOTE"
	.sectionflags	@"SHF_NOTE_NV_CUINFO"
        /*0018*/ 	.short	0x0002
        /*001a*/ 	.short	0x0064
        /*001c*/ 	.short	0x0082
	.zero		2


//--------------------- .nv.info                  --------------------------
	.section	.nv.info,"",@"SHT_CUDA_INFO"
	.align	4


	//----- nvinfo : EIATTR_REGCOUNT
	.align		4
        /*0000*/ 	.byte	0x04, 0x2f
        /*0002*/ 	.short	(.L_34 - .L_33)
	.align		4
.L_33:
        /*0004*/ 	.word	index@(_ZN7cutlass13device_kernelINS_4fmha6kernel36Sm100FmhaFwdKernelTmaWarpspecializedIN4cute5tupleIJiiiNS5_IJNS5_IJiiEEEiEEEEEENS1_10collective38Sm100FmhaFwdMainloopTmaWarpspecializedINS_6half_tEffNS5_IJNS4_1CILi256EEENSC_ILi128EEENSC_ILi32EEEEEENS5_IJiNSC_ILi1EEES7_EEENS5_IJiSH_NS5_IJNS5_IJNSC_ILi0EEEiEEEiEEEEEESM_NS9_12ResidualMaskENS5_IJNSC_ILi2EEESH_SH_EEENSC_ILb0EEEEENS9_38Sm100FmhaFwdEpilogueTmaWarpspecializedISB_fNS5_IJSE_SF_SE_EEESI_NS5_IJSH_S7_EEESQ_EENS2_23PersistentTileSchedulerENS2_41Sm100FmhaCtxKernelWarpspecializedScheduleEEEEEvNT_6ParamsE)
        /*0008*/ 	.word	0x00000080


	//----- nvinfo : EIATTR_FRAME_SIZE
	.align		4
.L_34:
        /*000c*/ 	.byte	0x04, 0x11
        /*000e*/ 	.short	(.L_36 - .L_35)
	.align		4
.L_35:
        /*0010*/ 	.word	index@($__internal_3_$__cuda_sm3x_div_rn_noftz_f32_slowpath)
        /*0014*/ 	.word	0x00000070


	//----- nvinfo : EIATTR_FRAME_SIZE
	.align		4
.L_36:
        /*0018*/ 	.byte	0x04, 0x11
        /*001a*/ 	.short	(.L_38 - .L_37)
	.align		4
.L_37:
        /*001c*/ 	.word	index@($__internal_2_$__cuda_sm10x_tcgen05_guardrail_trap_unallocated_columns_being_dealloced)
        /*0020*/ 	.word	0x00000070


	//----- nvinfo : EIATTR_FRAME_SIZE
	.align		4
.L_38:
        /*0024*/ 	.byte	0x04, 0x11
        /*0026*/ 	.short	(.L_40 - .L_39)
	.align		4
.L_39:
        /*0028*/ 	.word	index@($__internal_1_$__cuda_sm10x_tcgen05_guardrail_trap_phase_invalid_during_alloc)
        /*002c*/ 	.word	0x00000070


	//----- nvinfo : EIATTR_FRAME_SIZE
	.align		4
.L_40:
        /*0030*/ 	.byte	0x04, 0x11
        /*0032*/ 	.short	(.L_42 - .L_41)
	.align		4
.L_41:
        /*0034*/ 	.word	index@($__internal_0_$__cuda_sm10x_tcgen05_guardrail_trap_col_being_dealloced_not_returned_by_alloc)
        /*0038*/ 	.word	0x00000070


	//----- nvinfo : EIATTR_FRAME_SIZE
	.align		4
.L_42:
        /*003c*/ 	.byte	0x04, 0x11
        /*003e*/ 	.short	(.L_44 - .L_43)
	.align		4
.L_43:
        /*0040*/ 	.word	index@(_ZN7cutlass13device_kernelINS_4fmha6kernel36Sm100FmhaFwdKernelTmaWarpspecializedIN4cute5tupleIJiiiNS5_IJNS5_IJiiEEEiEEEEEENS1_10collective38Sm100FmhaFwdMainloopTmaWarpspecializedINS_6half_tEffNS5_IJNS4_1CILi256EEENSC_ILi128EEENSC_ILi32EEEEEENS5_IJiNSC_ILi1EEES7_EEENS5_IJiSH_NS5_IJNS5_IJNSC_ILi0EEEiEEEiEEEEEESM_NS9_12ResidualMaskENS5_IJNSC_ILi2EEESH_SH_EEENSC_ILb0EEEEENS9_38Sm100FmhaFwdEpilogueTmaWarpspecializedISB_fNS5_IJSE_SF_SE_EEESI_NS5_IJSH_S7_EEESQ_EENS2_23PersistentTileSchedulerENS2_41Sm100FmhaCtxKernelWarpspecializedScheduleEEEEEvNT_6ParamsE)
        /*0044*/ 	.word	0x00000070


	//----- nvinfo : EIATTR_MIN_STACK_SIZE
	.align		4
.L_44:
        /*0048*/ 	.byte	0x04, 0x12
        /*004a*/ 	.short	(.L_46 - .L_45)
	.align		4
.L_45:
        /*004c*/ 	.word	index@(_ZN7cutlass13device_kernelINS_4fmha6kernel36Sm100FmhaFwdKernelTmaWarpspecializedIN4cute5tupleIJiiiNS5_IJNS5_IJiiEEEiEEEEEENS1_10collective38Sm100FmhaFwdMainloopTmaWarpspecializedINS_6half_tEffNS5_IJNS4_1CILi256EEENSC_ILi128EEENSC_ILi32EEEEEENS5_IJiNSC_ILi1EEES7_EEENS5_IJiSH_NS5_IJNS5_IJNSC_ILi0EEEiEEEiEEEEEESM_NS9_12ResidualMaskENS5_IJNSC_ILi2EEESH_SH_EEENSC_ILb0EEEEENS9_38Sm100FmhaFwdEpilogueTmaWarpspecializedISB_fNS5_IJSE_SF_SE_EEESI_NS5_IJSH_S7_EEESQ_EENS2_23PersistentTileSchedulerENS2_41Sm100FmhaCtxKernelWarpspecializedScheduleEEEEEvNT_6ParamsE)
        /*0050*/ 	.word	0x00000070
.L_46:


//--------------------- .nv.compat                --------------------------
	.section	.nv.compat,"",@"SHT_CUDA_COMPAT_INFO"
	.align	4
        /*0000*/ 	.byte	0x02, 0x09, 0x01, 0x00, 0x02, 0x02, 0x02, 0x00, 0x02, 0x05, 0x05, 0x00, 0x03, 0x07, 0x01, 0x01
        /*0010*/ 	.byte	0x02, 0x03, 0x01, 0x00, 0x02, 0x06, 0x01, 0x00, 0x04, 0x0b, 0x08, 0x00, 0x01, 0x00, 0x00, 0x00
        /*0020*/ 	.byte	0x00, 0x00, 0x00, 0x00


//--------------------- .nv.info._ZN7cutlass13device_kernelINS_4fmha6kernel36Sm100FmhaFwdKernelTmaWarpspecializedIN4cute5tupleIJiiiNS5_IJNS5_IJiiEEEiEEEEEENS1_10collective38Sm100FmhaFwdMainloopTmaWarpspecializedINS_6half_tEffNS5_IJNS4_1CILi256EEENSC_ILi128EEENSC_ILi32EEEEEENS5_IJiNSC_ILi1EEES7_EEENS5_IJiSH_NS5_IJNS5_IJNSC_ILi0EEEiEEEiEEEEEESM_NS9_12ResidualMaskENS5_IJNSC_ILi2EEESH_SH_EEENSC_ILb0EEEEENS9_38Sm100FmhaFwdEpilogueTmaWarpspecializedISB_fNS5_IJSE_SF_SE_EEESI_NS5_IJSH_S7_EEESQ_EENS2_23PersistentTileSchedulerENS2_41Sm100FmhaCtxKernelWarpspecializedScheduleEEEEEvNT_6ParamsE --------------------------
	.section	.nv.info._ZN7cutlass13device_kernelINS_4fmha6kernel36Sm100FmhaFwdKernelTmaWarpspecializedIN4cute5tupleIJiiiNS5_IJNS5_IJiiEEEiEEEEEENS1_10collective38Sm100FmhaFwdMainloopTmaWarpspecializedINS_6half_tEffNS5_IJNS4_1CILi256EEENSC_ILi128EEENSC_ILi32EEEEEENS5_IJiNSC_ILi1EEES7_EEENS5_IJiSH_NS5_IJNS5_IJNSC_ILi0EEEiEEEiEEEEEESM_NS9_12ResidualMaskENS5_IJNSC_ILi2EEESH_SH_EEENSC_ILb0EEEEENS9_38Sm100FmhaFwdEpilogueTmaWarpspecializedISB_fNS5_IJSE_SF_SE_EEESI_NS5_IJSH_S7_EEESQ_EENS2_23PersistentTileSchedulerENS2_41Sm100FmhaCtxKernelWarpspecializedScheduleEEEEEvNT_6ParamsE,"",@"SHT_CUDA_INFO"
	.sectionflags	@""
	.align	4


	//----- nvinfo : EIATTR_CUDA_API_VERSION
	.align		4
        /*0000*/ 	.byte	0x04, 0x37
        /*0002*/ 	.short	(.L_48 - .L_47)
.L_47:
        /*0004*/ 	.word	0x00000082


	//----- nvinfo : EIATTR_KPARAM_INFO
	.align		4
.L_48:
        /*0008*/ 	.byte	0x04, 0x17
        /*000a*/ 	.short	(.L_50 - .L_49)
.L_49:
        /*000c*/ 	.word	0x00000000
        /*0010*/ 	.short	0x0000
        /*0012*/ 	.short	0x0000
        /*0014*/ 	.byte	0x00, 0xf0, 0x01, 0x18


	//----- nvinfo : EIATTR_AT_ENTRY_FRAGMENTS
	.align		4
.L_50:
        /*0018*/ 	.byte	0x04, 0x4f
        /*001a*/ 	.short	(.L_52 - .L_51)


	//   ....[0]....
.L_51:
        /*001c*/ 	.word	0x00000006


	//----- nvinfo : EIATTR_RESERVED_SMEM_USED
	.align		4
.L_52:
        /*0020*/ 	.byte	0x01, 0x41
	.zero		2


	//----- nvinfo : EIATTR_SPARSE_MMA_MASK
	.align		4
        /*0024*/ 	.byte	0x03, 0x50
        /*0026*/ 	.short	0x0000


	//----- nvinfo : EIATTR_TCGEN05_1CTA_USED
	.align		4
        /*0028*/ 	.byte	0x01, 0x51
	.zero		2


	//----- nvinfo : EIATTR_MAXREG_COUNT
	.align		4
        /*002c*/ 	.byte	0x03, 0x1b
        /*002e*/ 	.short	0x0080


	//----- nvinfo : EIATTR_NUM_BARRIERS
	.align		4
        /*0030*/ 	.byte	0x02, 0x4c
        /*0032*/ 	.byte	0x01
	.zero		1


	//----- nvinfo : EIATTR_EXTERNS
	.align		4
        /*0034*/ 	.byte	0x04, 0x0f
        /*0036*/ 	.short	(.L_54 - .L_53)


	//   ....[0]....
	.align		4
.L_53:
        /*0038*/ 	.word	index@(vprintf)


	//   ....[1]....
	.align		4
        /*003c*/ 	.word	index@(__assertfail)


	//----- nvinfo : EIATTR_ANNOTATIONS
	.align		4
.L_54:
        /*0040*/ 	.byte	0x04, 0x55
        /*0042*/ 	.short	(.L_56 - .L_55)


	//   ....[0]....
.L_55:
        /*0044*/ 	.word	0x00000001
        /*0048*/ 	.byte	0xc0, 0xda, 0x00, 0x00, 0x01, 0x00, 0x00, 0x00, 0x20, 0xdb, 0x00, 0x00, 0x01, 0x00, 0x00, 0x00
        /* <DEDUP_REMOVED lines=33> */
        /*0268*/ 	.byte	0x70, 0x4c, 0x01, 0x00, 0x01, 0x00, 0x00, 0x00, 0xa0, 0x4e, 0x01, 0x00


	//----- nvinfo : EIATTR_MERCURY_ISA_VERSION
	.align		4
.L_56:
        /*0274*/ 	.byte	0x03, 0x5f
        /*0276*/ 	.short	0x0101


	//----- nvinfo : EIATTR_INT_WARP_WIDE_INSTR_OFFSETS
	.align		4
        /*0278*/ 	.byte	0x04, 0x31
        /*027a*/ 	.short	(.L_58 - .L_57)


	//   ....[0]....
.L_57:
        /*027c*/ 	.word	0x000185a0


	//   ....[1]....
        /*0280*/ 	.word	0x000185c0


	//   ....[2]....
        /*0284*/ 	.word	0x000185f0


	//----- nvinfo : EIATTR_COOP_GROUP_MASK_REGIDS
	.align		4
.L_58:
        /*0288*/ 	.byte	0x04, 0x29
        /*028a*/ 	.short	(.L_60 - .L_59)


	//   ....[0]....
.L_59:
        /*028c*/ 	.word	0xffffffff


	//   ....[1]....
        /*0290*/ 	.word	0xffffffff


	//   ....[2]....
        /*0294*/ 	.word	0xffffffff


	//   ....[3]....
        /*0298*/ 	.word	0xffffffff


	//   ....[4]....
        /*029c*/ 	.word	0xffffffff


	//   ....[5]....
        /*02a0*/ 	.word	0xffffffff


	//   ....[6]....
        /*02a4*/ 	.word	0xffffffff


	//   ....[7]....
        /*02a8*/ 	.word	0xffffffff


	//   ....[8]....
        /*02ac*/ 	.word	0xffffffff


	//   ....[9]....
        /*02b0*/ 	.word	0xffffffff


	//   ....[10]....
        /*02b4*/ 	.word	0xffffffff


	//   ....[11]....
        /*02b8*/ 	.word	0xffffffff


	//   ....[12]....
        /*02bc*/ 	.word	0xffffffff


	//   ....[13]....
        /*02c0*/ 	.word	0xffffffff


	//   ....[14]....
        /*02c4*/ 	.word	0xffffffff


	//   ....[15]....
        /*02c8*/ 	.word	0xffffffff


	//   ....[16]....
        /*02cc*/ 	.word	0xffffffff


	//   ....[17]....
        /*02d0*/ 	.word	0xffffffff


	//   ....[18]....
        /*02d4*/ 	.word	0xffffffff


	//----- nvinfo : EIATTR_COOP_GROUP_INSTR_OFFSETS
	.align		4
.L_60:
        /*02d8*/ 	.byte	0x04, 0x28
        /*02da*/ 	.short	(.L_62 - .L_61)


	//   ....[0]....
.L_61:
        /*02dc*/ 	.word	0x00000120


	//   ....[1]....
        /*02e0*/ 	.word	0x000008e0


	//   ....[2]....
        /*02e4*/ 	.word	0x00000b10


	//   ....[3]....
        /*02e8*/ 	.word	0x00000c40


	//   ....[4]....
        /*02ec*/ 	.word	0x00000d80


	//   ....[5]....
        /*02f0*/ 	.word	0x00000ff0


	//   ....[6]....
        /*02f4*/ 	.word	0x000011e0


	//   ....[7]....
        /*02f8*/ 	.word	0x000012f0


	//   ....[8]....
        /*02fc*/ 	.word	0x00001450


	//   ....[9]....
        /*0300*/ 	.word	0x000015b0


	//   ....[10]....
        /*0304*/ 	.word	0x000019c0


	//   ....[11]....
        /*0308*/ 	.word	0x00001bd0


	//   ....[12]....
        /*030c*/ 	.word	0x00001be0


	//   ....[13]....
        /*0310*/ 	.word	0x00008030


	//   ....[14]....
        /*0314*/ 	.word	0x00008650


	//   ....[15]....
        /*0318*/ 	.word	0x0000ad40


	//   ....[16]....
        /*031c*/ 	.word	0x0000f2b0


	//   ....[17]....
        /*0320*/ 	.word	0x000184a0


	//   ....[18]....
        /*0324*/ 	.word	0x000186c0


	//----- nvinfo : EIATTR_REG_RECONFIG
	.align		4
.L_62:
        /*0328*/ 	.byte	0x01, 0x54
	.zero		2


	//----- nvinfo : EIATTR_VRC_CTA_INIT_COUNT
	.align		4
        /*032c*/ 	.byte	0x02, 0x4a
        /*032e*/ 	.byte	0x80
	.zero		1


	//----- nvinfo : EIATTR_SYSCALL_OFFSETS
	.align		4
        /*0330*/ 	.byte	0x04, 0x46
        /*0332*/ 	.short	(.L_64 - .L_63)


	//   ....[0]....
.L_63:
        /*0334*/ 	.word	0x00004670


	//   ....[1]....
        /*0338*/ 	.word	0x00004740


	//   ....[2]....
        /*033c*/ 	.word	0x000047b0


	//   ....[3]....
        /*0340*/ 	.word	0x00004820


	//   ....[4]....
        /*0344*/ 	.word	0x00004890


	//   ....[5]....
        /*0348*/ 	.word	0x00004930


	//   ....[6]....
        /*034c*/ 	.word	0x00004a10


	//   ....[7]....
        /*0350*/ 	.word	0x00004ab0


	//   ....[8]....
        /*0354*/ 	.word	0x00004b50


	//   ....[9]....
        /*0358*/ 	.word	0x00004bf0


	//   ....[10]....
        /*035c*/ 	.word	0x00004c60


	//   ....[11]....
        /*0360*/ 	.word	0x00004d00


	//   ....[12]....
        /*0364*/ 	.word	0x00004da0


	//   ....[13]....
        /*0368*/ 	.word	0x00004e10


	//   ....[14]....
        /*036c*/ 	.word	0x00004eb0


	//   ....[15]....
        /*0370*/ 	.word	0x00004f50


	//   ....[16]....
        /*0374*/ 	.word	0x00004ff0


	//   ....[17]....
        /*0378*/ 	.word	0x00005090


	//   ....[18]....
        /*037c*/ 	.word	0x00005100


	//   ....[19]....
        /*0380*/ 	.word	0x000051a0


	//   ....[20]....
        /*0384*/ 	.word	0x00005240


	//   ....[21]....
        /*0388*/ 	.word	0x000052b0


	//   ....[22]....
        /*038c*/ 	.word	0x00005350


	//   ....[23]....
        /*0390*/ 	.word	0x000053f0


	//   ....[24]....
        /*0394*/ 	.word	0x00005490


	//   ....[25]....
        /*0398*/ 	.word	0x00005530


	//   ....[26]....
        /*039c*/ 	.word	0x000055a0


	//   ....[27]....
        /*03a0*/ 	.word	0x00005640


	//   ....[28]....
        /*03a4*/ 	.word	0x000056e0


	//   ....[29]....
        /*03a8*/ 	.word	0x00005750


	//   ....[30]....
        /*03ac*/ 	.word	0x000057f0


	//   ....[31]....
        /*03b0*/ 	.word	0x00005890


	//   ....[32]....
        /*03b4*/ 	.word	0x00005930


	//   ....[33]....
        /*03b8*/ 	.word	0x000059d0


	//   ....[34]....
        /*03bc*/ 	.word	0x00005a70


	//   ....[35]....
        /*03c0*/ 	.word	0x00005b10


	//   ....[36]....
        /*03c4*/ 	.word	0x00005b80


	//   ....[37]....
        /*03c8*/ 	.word	0x00005c20


	//   ....[38]....
        /*03cc*/ 	.word	0x00005cc0


	//   ....[39]....
        /*03d0*/ 	.word	0x00005d30


	//   ....[40]....
        /*03d4*/ 	.word	0x00005dd0


	//   ....[41]....
        /*03d8*/ 	.word	0x00005e70


	//   ....[42]....
        /*03dc*/ 	.word	0x00005f10


	//   ....[43]....
        /*03e0*/ 	.word	0x00005fb0


	//   ....[44]....
        /*03e4*/ 	.word	0x00006020


	//   ....[45]....
        /*03e8*/ 	.word	0x000060c0


	//   ....[46]....
        /*03ec*/ 	.word	0x00006160


	//   ....[47]....
        /*03f0*/ 	.word	0x000061d0


	//   ....[48]....
        /*03f4*/ 	.word	0x00006260


	//   ....[49]....
        /*03f8*/ 	.word	0x00006300


	//   ....[50]....
        /*03fc*/ 	.word	0x000063a0


	//   ....[51]....
        /*0400*/ 	.word	0x00006440


	//   ....[52]....
        /*0404*/ 	.word	0x000064b0


	//   ....[53]....
        /*0408*/ 	.word	0x00006540


	//   ....[54]....
        /*040c*/ 	.word	0x000065e0


	//   ....[55]....
        /*0410*/ 	.word	0x00006650


	//   ....[56]....
        /*0414*/ 	.word	0x000066f0


	//   ....[57]....
        /*0418*/ 	.word	0x00006790


	//   ....[58]....
        /*041c*/ 	.word	0x00006830


	//   ....[59]....
        /*0420*/ 	.word	0x000068d0


	//   ....[60]....
        /*0424*/ 	.word	0x000081d0


	//   ....[61]....
        /*0428*/ 	.word	0x000087f0


	//   ....[62]....
        /*042c*/ 	.word	0x00009140


	//   ....[63]....
        /*0430*/ 	.word	0x00009f90


	//   ....[64]....
        /*0434*/ 	.word	0x0000af80


	//   ....[65]....
        /*0438*/ 	.word	0x0000b0f0


	//   ....[66]....
        /*043c*/ 	.word	0x0000b260


	//   ....[67]....
        /*0440*/ 	.word	0x0000b3d0


	//   ....[68]....
        /*0444*/ 	.word	0x0000b960


	//   ....[69]....
        /*0448*/ 	.word	0x0000e460


	//   ....[70]....
        /*044c*/ 	.word	0x0000e760


	//   ....[71]....
        /*0450*/ 	.word	0x0000f160


	//   ....[72]....
        /*0454*/ 	.word	0x0000f4f0


	//   ....[73]....
        /*0458*/ 	.word	0x0000f660


	//   ....[74]....
        /*045c*/ 	.word	0x0000f7d0


	//   ....[75]....
        /*0460*/ 	.word	0x0000f940


	//   ....[76]....
        /*0464*/ 	.word	0x00011700


	//   ....[77]....
        /*0468*/ 	.word	0x00014180


	//   ....[78]....
        /*046c*/ 	.word	0x000144a0


	//   ....[79]....
        /*0470*/ 	.word	0x00014e80


	//----- nvinfo : EIATTR_MBARRIER_INSTR_OFFSETS
	.align		4
.L_64:
        /*0474*/ 	.byte	0x04, 0x39
        /*0476*/ 	.short	(.L_66 - .L_65)


	//   ....[0]....
.L_65:
        /*0478*/ 	.word	0x000009c0
        /*047c*/ 	.word	0x000000ff
        /*0480*/ 	.word	0x0000e000
        /*0484*/ 	.short	0x0100
        /*0486*/ 	.byte	0x05
	.zero		1


	//   ....[1]....
        /*0488*/ 	.word	0x000009d0
        /*048c*/ 	.word	0x000000ff
        /*0490*/ 	.word	0x0000e010
        /*0494*/ 	.short	0x0100
        /*0496*/ 	.byte	0x05
	.zero		1


	//   ....[2]....
        /*0498*/ 	.word	0x000009e0
        /*049c*/ 	.word	0x000000ff
        /*04a0*/ 	.word	0x0000e008
        /*04a4*/ 	.short	0x0100
        /*04a6*/ 	.byte	0x05
	.zero		1


	//   ....[3]....
        /*04a8*/ 	.word	0x000009f0
        /*04ac*/ 	.word	0x000000ff
        /*04b0*/ 	.word	0x0000e018
        /*04b4*/ 	.short	0x0100
        /*04b6*/ 	.byte	0x05
	.zero		1


	//   ....[4]....
        /*04b8*/ 	.word	0x00000bd0
        /*04bc*/ 	.word	0x000000ff
        /*04c0*/ 	.word	0x0000e020
        /*04c4*/ 	.short	0x0100
        /*04c6*/ 	.byte	0x05
	.zero		1


	//   ....[5]....
        /*04c8*/ 	.word	0x00000be0
        /*04cc*/ 	.word	0x000000ff
        /*04d0*/ 	.word	0x0000e038
        /*04d4*/ 	.short	0x0100
        /*04d6*/ 	.byte	0x05
	.zero		1


	//   ....[6]....
        /*04d8*/ 	.word	0x00000bf0
        /*04dc*/ 	.word	0x000000ff
        /*04e0*/ 	.word	0x0000e028
        /*04e4*/ 	.short	0x0100
        /*04e6*/ 	.byte	0x05
	.zero		1


	//   ....[7]....
        /*04e8*/ 	.word	0x00000c00
        /*04ec*/ 	.word	0x000000ff
        /*04f0*/ 	.word	0x0000e040
        /*04f4*/ 	.short	0x0100
        /*04f6*/ 	.byte	0x05
	.zero		1


	//   ....[8]....
        /*04f8*/ 	.word	0x00000c10
        /*04fc*/ 	.word	0x000000ff
        /*0500*/ 	.word	0x0000e030
        /*0504*/ 	.short	0x0100
        /*0506*/ 	.byte	0x05
	.zero		1


	//   ....[9]....
        /*0508*/ 	.word	0x00000c20
        /*050c*/ 	.word	0x000000ff
        /*0510*/ 	.word	0x0000e048
        /*0514*/ 	.short	0x0100
        /*0516*/ 	.byte	0x05
	.zero		1


	//   ....[10]....
        /*0518*/ 	.word	0x00000d50
        /*051c*/ 	.word	0x000000ff
        /*0520*/ 	.word	0x0000e050
        /*0524*/ 	.short	0x0100
        /*0526*/ 	.byte	0x06
	.zero		1


	//   ....[11]....
        /*0528*/ 	.word	0x00000d60
        /*052c*/ 	.word	0x000000ff
        /*0530*/ 	.word	0x0000e058
        /*0534*/ 	.short	0x0100
        /*0536*/ 	.byte	0x06
	.zero		1


	//   ....[12]....
        /*0538*/ 	.word	0x00000ec0
        /*053c*/ 	.word	0x000000ff
        /*0540*/ 	.word	0x0000e060
        /*0544*/ 	.short	0x0100
        /*0546*/ 	.byte	0x07
	.zero		1


	//   ....[13]....
        /*0548*/ 	.word	0x00000ed0
        /*054c*/ 	.word	0x000000ff
        /*0550*/ 	.word	0x0000e068
        /*0554*/ 	.short	0x0100
        /*0556*/ 	.byte	0x07
	.zero		1


	//   ....[14]....
        /*0558*/ 	.word	0x000010b0
        /*055c*/ 	.word	0x000000ff
        /*0560*/ 	.word	0x0000e070
        /*0564*/ 	.short	0x0100
        /*0566*/ 	.byte	0x06
	.zero		1


	//   ....[15]....
        /*0568*/ 	.word	0x000010c0
        /*056c*/ 	.word	0x000000ff
        /*0570*/ 	.word	0x0000e078
        /*0574*/ 	.short	0x0100
        /*0576*/ 	.byte	0x06
	.zero		1


	//   ....[16]....
        /*0578*/ 	.word	0x000012c0
        /*057c*/ 	.word	0x000000ff
        /*0580*/ 	.word	0x0000e080
        /*0584*/ 	.short	0x0100
        /*0586*/ 	.byte	0x09
	.zero		1


	//   ....[17]....
        /*0588*/ 	.word	0x000012d0
        /*058c*/ 	.word	0x000000ff
        /*0590*/ 	.word	0x0000e088
        /*0594*/ 	.short	0x0100
        /*0596*/ 	.byte	0x09
	.zero		1


	//   ....[18]....
        /*0598*/ 	.word	0x00001400
        /*059c*/ 	.word	0x000000ff
        /*05a0*/ 	.word	0x0000e090
        /*05a4*/ 	.short	0x0100
        /*05a6*/ 	.byte	0x0a
	.zero		1


	//   ....[19]....
        /*05a8*/ 	.word	0x00001410
        /*05ac*/ 	.word	0x000000ff
        /*05b0*/ 	.word	0x0000e0a0
        /*05b4*/ 	.short	0x0100
        /*05b6*/ 	.byte	0x0a
	.zero		1


	//   ....[20]....
        /*05b8*/ 	.word	0x00001420
        /*05bc*/ 	.word	0x000000ff
        /*05c0*/ 	.word	0x0000e098
        /*05c4*/ 	.short	0x0100
        /*05c6*/ 	.byte	0x0a
	.zero		1


	//   ....[21]....
        /*05c8*/ 	.word	0x00001430
        /*05cc*/ 	.word	0x000000ff
        /*05d0*/ 	.word	0x0000e0a8
        /*05d4*/ 	.short	0x0100
        /*05d6*/ 	.byte	0x0a
	.zero		1


	//   ....[22]....
        /*05d8*/ 	.word	0x00001560
        /*05dc*/ 	.word	0x000000ff
        /*05e0*/ 	.word	0x0000e0b0
        /*05e4*/ 	.short	0x0100
        /*05e6*/ 	.byte	0x0a
	.zero		1


	//   ....[23]....
        /*05e8*/ 	.word	0x00001570
        /*05ec*/ 	.word	0x000000ff
        /*05f0*/ 	.word	0x0000e0c0
        /*05f4*/ 	.short	0x0100
        /*05f6*/ 	.byte	0x0a
	.zero		1


	//   ....[24]....
        /*05f8*/ 	.word	0x00001580
        /*05fc*/ 	.word	0x000000ff
        /*0600*/ 	.word	0x0000e0b8
        /*0604*/ 	.short	0x0100
        /*0606*/ 	.byte	0x0a
	.zero		1


	//   ....[25]....
        /*0608*/ 	.word	0x00001590
        /*060c*/ 	.word	0x000000ff
        /*0610*/ 	.word	0x0000e0c8
        /*0614*/ 	.short	0x0100
        /*0616*/ 	.byte	0x0a
	.zero		1


	//   ....[26]....
        /*0618*/ 	.word	0x00001690
        /*061c*/ 	.word	0x000000ff
        /*0620*/ 	.word	0x0000e0d0
        /*0624*/ 	.short	0x0100
        /*0626*/ 	.byte	0x09
	.zero		1


	//   ....[27]....
        /*0628*/ 	.word	0x000016a0
        /*062c*/ 	.word	0x000000ff
        /*0630*/ 	.word	0x0000e0d8
        /*0634*/ 	.short	0x0100
        /*0636*/ 	.byte	0x09
	.zero		1


	//   ....[28]....
        /*0638*/ 	.word	0x00001cb0
        /*063c*/ 	.word	0x000000ff
        /*0640*/ 	.word	0x0000e000
        /*0644*/ 	.short	0x010a
        /*0646*/ 	.byte	0x14
	.zero		1


	//   ....[29]....
        /*0648*/ 	.word	0x00001d30
        /*064c*/ 	.word	0x000000ff
        /*0650*/ 	.word	0x0000e020
        /*0654*/ 	.short	0x010a
        /*0656*/ 	.byte	0x05
	.zero		1


	//   ....[30]....
        /*0658*/ 	.word	0x00001e20
        /*065c*/ 	.word	0x000000ff
        /*0660*/ 	.word	0x0000e058
        /*0664*/ 	.short	0x010a
        /*0666*/ 	.byte	0x14
	.zero		1


	//   ....[31]....
        /*0668*/ 	.word	0x00001fd0
        /*066c*/ 	.word	0x000000ff
        /*0670*/ 	.word	0x0000e008
        /*0674*/ 	.short	0x010a
        /*0676*/ 	.byte	0x14
	.zero		1


	//   ....[32]....
        /*0678*/ 	.word	0x00002060
        /*067c*/ 	.word	0x000000ff
        /*0680*/ 	.word	0x0000e068
        /*0684*/ 	.short	0x010a
        /*0686*/ 	.byte	0x14
	.zero		1


	//   ....[33]....
        /*0688*/ 	.word	0x00002230
        /*068c*/ 	.word	0x000000ff
        /*0690*/ 	.word	0x0000e020
        /*0694*/ 	.short	0x010a
        /*0696*/ 	.byte	0x05
	.zero		1


	//   ....[34]....
        /*0698*/ 	.word	0x000022e0
        /*069c*/ 	.word	0x000000ff
        /*06a0*/ 	.word	0x0000e0a0
        /*06a4*/ 	.short	0x010a
        /*06a6*/ 	.byte	0x14
	.zero		1


	//   ....[35]....
        /*06a8*/ 	.word	0x00002360
        /*06ac*/ 	.word	0x000000ff
        /*06b0*/ 	.word	0x0000e058
        /*06b4*/ 	.short	0x010a
        /*06b6*/ 	.byte	0x14
	.zero		1


	//   ....[36]....
        /*06b8*/ 	.word	0x000029a0
        /*06bc*/ 	.word	0x000000ff
        /*06c0*/ 	.word	0x0000e020
        /*06c4*/ 	.short	0x010a
        /*06c6*/ 	.byte	0x04
	.zero		1


	//   ....[37]....
        /*06c8*/ 	.word	0x00002c20
        /*06cc*/ 	.word	0x000000ff
        /*06d0*/ 	.word	0x0000e0a8
        /*06d4*/ 	.short	0x010a
        /*06d6*/ 	.byte	0x14
	.zero		1


	//   ....[38]....
        /*06d8*/ 	.word	0x00002ca0
        /*06dc*/ 	.word	0x000000ff
        /*06e0*/ 	.word	0x0000e068
        /*06e4*/ 	.short	0x010a
        /*06e6*/ 	.byte	0x14
	.zero		1


	//   ....[39]....
        /*06e8*/ 	.word	0x00003400
        /*06ec*/ 	.word	0x000000ff
        /*06f0*/ 	.word	0x0000e020
        /*06f4*/ 	.short	0x010a
        /*06f6*/ 	.byte	0x04
	.zero		1


	//   ....[40]....
        /*06f8*/ 	.word	0x000034b0
        /*06fc*/ 	.word	0x000000ff
        /*0700*/ 	.word	0x0000e0a0
        /*0704*/ 	.short	0x010a
        /*0706*/ 	.byte	0x14
	.zero		1


	//   ....[41]....
        /*0708*/ 	.word	0x00003560
        /*070c*/ 	.word	0x000000ff
        /*0710*/ 	.word	0x0000e058
        /*0714*/ 	.short	0x010a
        /*0716*/ 	.byte	0x14
	.zero		1


	//   ....[42]....
        /*0718*/ 	.word	0x00003b00
        /*071c*/ 	.word	0x000000ff
        /*0720*/ 	.word	0x0000e0a8
        /*0724*/ 	.short	0x010a
        /*0726*/ 	.byte	0x14
	.zero		1


	//   ....[43]....
        /*0728*/ 	.word	0x00003b80
        /*072c*/ 	.word	0x000000ff
        /*0730*/ 	.word	0x0000e068
        /*0734*/ 	.short	0x010a
        /*0736*/ 	.byte	0x14
	.zero		1


	//   ....[44]....
        /*0738*/ 	.word	0x00004570
        /*073c*/ 	.word	0x00000010
        /*0740*/ 	.word	0x0000e0c0
        /*0744*/ 	.short	0x010a
        /*0746*/ 	.byte	0xff
	.zero		1


	//   ....[45]....
        /*0748*/ 	.word	0x000071e0
        /*074c*/ 	.word	0x00000010
        /*0750*/ 	.word	0x0000e0b0
        /*0754*/ 	.short	0x0101
        /*0756*/ 	.byte	0xff
	.zero		1


	//   ....[46]....
        /*0758*/ 	.word	0x00007790
        /*075c*/ 	.word	0x00000010
        /*0760*/ 	.word	0x0000e0c8
        /*0764*/ 	.short	0x010a
        /*0766*/ 	.byte	0xff
	.zero		1


	//   ....[47]....
        /*0768*/ 	.word	0x00007b90
        /*076c*/ 	.word	0x00000010
        /*0770*/ 	.word	0x0000e0b8
        /*0774*/ 	.short	0x0101
        /*0776*/ 	.byte	0xff
	.zero		1


	//   ....[48]....
        /*0778*/ 	.word	0x00007c40
        /*077c*/ 	.word	0x0000002f
        /*0780*/ 	.word	0x0000e070
        /*0784*/ 	.short	0x010a
        /*0786*/ 	.byte	0xff
	.zero		1


	//   ....[49]....
        /*0788*/ 	.word	0x00007cd0
        /*078c*/ 	.word	0x00000000
        /*0790*/ 	.word	0x00000000
        /*0794*/ 	.short	0x0101
        /*0796*/ 	.byte	0xff
	.zero		1


	//   ....[50]....
        /*0798*/ 	.word	0x00007d30
        /*079c*/ 	.word	0x0000002f
        /*07a0*/ 	.word	0x0000e080
        /*07a4*/ 	.short	0x010a
        /*07a6*/ 	.byte	0xff
	.zero		1


	//   ....[51]....
        /*07a8*/ 	.word	0x00007e90
        /*07ac*/ 	.word	0x0000002f
        /*07b0*/ 	.word	0x0000e070
        /*07b4*/ 	.short	0x010a
        /*07b6*/ 	.byte	0xff
	.zero		1


	//   ....[52]....
        /*07b8*/ 	.word	0x00008010
        /*07bc*/ 	.word	0x0000002f
        /*07c0*/ 	.word	0x0000e090
        /*07c4*/ 	.short	0x010a
        /*07c6*/ 	.byte	0xff
	.zero		1


	//   ....[53]....
        /*07c8*/ 	.word	0x000083f0
        /*07cc*/ 	.word	0x00000000
        /*07d0*/ 	.word	0x00000000
        /*07d4*/ 	.short	0x0101
        /*07d6*/ 	.byte	0xff
	.zero		1


	//   ....[54]....
        /*07d8*/ 	.word	0x00008470
        /*07dc*/ 	.word	0x00000000
        /*07e0*/ 	.word	0x00000000
        /*07e4*/ 	.short	0x0101
        /*07e6*/ 	.byte	0xff
	.zero		1


	//   ....[55]....
        /*07e8*/ 	.word	0x000084d0
        /*07ec*/ 	.word	0x0000002f
        /*07f0*/ 	.word	0x0000e080
        /*07f4*/ 	.short	0x010a
        /*07f6*/ 	.byte	0xff
	.zero		1


	//   ....[56]....
        /*07f8*/ 	.word	0x00008630
        /*07fc*/ 	.word	0x0000002f
        /*0800*/ 	.word	0x0000e098
        /*0804*/ 	.short	0x010a
        /*0806*/ 	.byte	0xff
	.zero		1


	//   ....[57]....
        /*0808*/ 	.word	0x000089f0
        /*080c*/ 	.word	0x00000000
        /*0810*/ 	.word	0x00000000
        /*0814*/ 	.short	0x0101
        /*0816*/ 	.byte	0xff
	.zero		1


	//   ....[58]....
        /*0818*/ 	.word	0x00008a80
        /*081c*/ 	.word	0x00000003
        /*0820*/ 	.word	0x00000000
        /*0824*/ 	.short	0x0101
        /*0826*/ 	.byte	0xff
	.zero		1


	//   ....[59]....
        /*0828*/ 	.word	0x00008b10
        /*082c*/ 	.word	0x00000004
        /*0830*/ 	.word	0x00000000
        /*0834*/ 	.short	0x0101
        /*0836*/ 	.byte	0xff
	.zero		1


	//   ....[60]....
        /*0838*/ 	.word	0x00008b60
        /*083c*/ 	.word	0x0000002f
        /*0840*/ 	.word	0x0000e070
        /*0844*/ 	.short	0x010a
        /*0846*/ 	.byte	0xff
	.zero		1


	//   ....[61]....
        /*0848*/ 	.word	0x00008bf0
        /*084c*/ 	.word	0x00000000
        /*0850*/ 	.word	0x00000000
        /*0854*/ 	.short	0x0101
        /*0856*/ 	.byte	0xff
	.zero		1


	//   ....[62]....
        /*0858*/ 	.word	0x00008c50
        /*085c*/ 	.word	0x0000002f
        /*0860*/ 	.word	0x0000e090
        /*0864*/ 	.short	0x010a
        /*0866*/ 	.byte	0xff
	.zero		1


	//   ....[63]....
        /*0868*/ 	.word	0x00008cd0
        /*086c*/ 	.word	0x0000002f
        /*0870*/ 	.word	0x0000e0c0
        /*0874*/ 	.short	0x010a
        /*0876*/ 	.byte	0xff
	.zero		1


	//   ....[64]....
        /*0878*/ 	.word	0x00009960
        /*087c*/ 	.word	0x00000000
        /*0880*/ 	.word	0x00000000
        /*0884*/ 	.short	0x0101
        /*0886*/ 	.byte	0xff
	.zero		1


	//   ....[65]....
        /*0888*/ 	.word	0x00009990
        /*088c*/ 	.word	0x0000002f
        /*0890*/ 	.word	0x0000e0b0
        /*0894*/ 	.short	0x0101
        /*0896*/ 	.byte	0xff
	.zero		1


	//   ....[66]....
        /*0898*/ 	.word	0x00009a10
        /*089c*/ 	.word	0x0000002f
        /*08a0*/ 	.word	0x0000e080
        /*08a4*/ 	.short	0x010a
        /*08a6*/ 	.byte	0xff
	.zero		1


	//   ....[67]....
        /*08a8*/ 	.word	0x00009aa0
        /*08ac*/ 	.word	0x0000001f
        /*08b0*/ 	.word	0x00000000
        /*08b4*/ 	.short	0x0101
        /*08b6*/ 	.byte	0xff
	.zero		1


	//   ....[68]....
        /*08b8*/ 	.word	0x00009af0
        /*08bc*/ 	.word	0x0000002f
        /*08c0*/ 	.word	0x0000e098
        /*08c4*/ 	.short	0x010a
        /*08c6*/ 	.byte	0xff
	.zero		1


	//   ....[69]....
        /*08c8*/ 	.word	0x00009b70
        /*08cc*/ 	.word	0x0000002f
        /*08d0*/ 	.word	0x0000e0c8
        /*08d4*/ 	.short	0x010a
        /*08d6*/ 	.byte	0xff
	.zero		1


	//   ....[70]....
        /*08d8*/ 	.word	0x0000a7c0
        /*08dc*/ 	.word	0x00000003
        /*08e0*/ 	.word	0x00000000
        /*08e4*/ 	.short	0x0101
        /*08e6*/ 	.byte	0xff
	.zero		1


	//   ....[71]....
        /*08e8*/ 	.word	0x0000a7f0
        /*08ec*/ 	.word	0x0000002f
        /*08f0*/ 	.word	0x0000e0b8
        /*08f4*/ 	.short	0x0101
        /*08f6*/ 	.byte	0xff
	.zero		1


	//   ....[72]....
        /*08f8*/ 	.word	0x0000abe0
        /*08fc*/ 	.word	0x000000ff
        /*0900*/ 	.word	0x00000000
        /*0904*/ 	.short	0x010a
        /*0906*/ 	.byte	0x06
	.zero		1


	//   ....[73]....
        /*0908*/ 	.word	0x0000ae60
        /*090c*/ 	.word	0x000000ff
        /*0910*/ 	.word	0x00000000
        /*0914*/ 	.short	0x010a
        /*0916*/ 	.byte	0x05
	.zero		1


	//   ....[74]....
        /*0918*/ 	.word	0x0000ba90
        /*091c*/ 	.word	0x000000ff
        /*0920*/ 	.word	0x00000000
        /*0924*/ 	.short	0x0101
        /*0926*/ 	.byte	0x04
	.zero		1


	//   ....[75]....
        /*0928*/ 	.word	0x0000bb00
        /*092c*/ 	.word	0x000000ff
        /*0930*/ 	.word	0x00000000
        /*0934*/ 	.short	0x010a
        /*0936*/ 	.byte	0x29
	.zero		1


	//   ....[76]....
        /*0938*/ 	.word	0x0000be60
        /*093c*/ 	.word	0x000000ff
        /*0940*/ 	.word	0x00000000
        /*0944*/ 	.short	0x0101
        /*0946*/ 	.byte	0x28
	.zero		1


	//   ....[77]....
        /*0948*/ 	.word	0x0000e860
        /*094c*/ 	.word	0x000000ff
        /*0950*/ 	.word	0x00000000
        /*0954*/ 	.short	0x0101
        /*0956*/ 	.byte	0x05
	.zero		1


	//   ....[78]....
        /*0958*/ 	.word	0x0000e9e0
        /*095c*/ 	.word	0x000000ff
        /*0960*/ 	.word	0x00000000
        /*0964*/ 	.short	0x010a
        /*0966*/ 	.byte	0x06
	.zero		1


	//   ....[79]....
        /*0968*/ 	.word	0x0000f040
        /*096c*/ 	.word	0x000000ff
        /*0970*/ 	.word	0x00000000
        /*0974*/ 	.short	0x010a
        /*0976*/ 	.byte	0x06
	.zero		1


	//   ....[80]....
        /*0978*/ 	.word	0x0000f3d0
        /*097c*/ 	.word	0x000000ff
        /*0980*/ 	.word	0x00000000
        /*0984*/ 	.short	0x010a
        /*0986*/ 	.byte	0x04
	.zero		1


	//   ....[81]....
        /*0988*/ 	.word	0x000117f0
        /*098c*/ 	.word	0x000000ff
        /*0990*/ 	.word	0x00000000
        /*0994*/ 	.short	0x0101
        /*0996*/ 	.byte	0x04
	.zero		1


	//   ....[82]....
        /*0998*/ 	.word	0x00011810
        /*099c*/ 	.word	0x000000ff
        /*09a0*/ 	.word	0x00000000
        /*09a4*/ 	.short	0x010a
        /*09a6*/ 	.byte	0x29
	.zero		1


	//   ....[83]....
        /*09a8*/ 	.word	0x000119a0
        /*09ac*/ 	.word	0x000000ff
        /*09b0*/ 	.word	0x00000000
        /*09b4*/ 	.short	0x0101
        /*09b6*/ 	.byte	0x28
	.zero		1


	//   ....[84]....
        /*09b8*/ 	.word	0x000145d0
        /*09bc*/ 	.word	0x000000ff
        /*09c0*/ 	.word	0x00000000
        /*09c4*/ 	.short	0x0101
        /*09c6*/ 	.byte	0x05
	.zero		1


	//   ....[85]....
        /*09c8*/ 	.word	0x00014740
        /*09cc*/ 	.word	0x000000ff
        /*09d0*/ 	.word	0x00000000
        /*09d4*/ 	.short	0x010a
        /*09d6*/ 	.byte	0x05
	.zero		1


	//   ....[86]....
        /*09d8*/ 	.word	0x00014d60
        /*09dc*/ 	.word	0x000000ff
        /*09e0*/ 	.word	0x00000000
        /*09e4*/ 	.short	0x010a
        /*09e6*/ 	.byte	0x05
	.zero		1


	//   ....[87]....
        /*09e8*/ 	.word	0x00014fe0
        /*09ec*/ 	.word	0x000000ff
        /*09f0*/ 	.word	0x00000000
        /*09f4*/ 	.short	0x0101
        /*09f6*/ 	.byte	0x04
	.zero		1


	//   ....[88]....
        /*09f8*/ 	.word	0x00015070
        /*09fc*/ 	.word	0x000000ff
        /*0a00*/ 	.word	0x00000000
        /*0a04*/ 	.short	0x010a
        /*0a06*/ 	.byte	0x04
	.zero		1


	//   ....[89]....
        /*0a08*/ 	.word	0x00015120
        /*0a0c*/ 	.word	0x000000ff
        /*0a10*/ 	.word	0x00000000
        /*0a14*/ 	.short	0x0101
        /*0a16*/ 	.byte	0x04
	.zero		1


	//   ....[90]....
        /*0a18*/ 	.word	0x00015760
        /*0a1c*/ 	.word	0x000000ff
        /*0a20*/ 	.word	0x0000e010
        /*0a24*/ 	.short	0x010a
        /*0a26*/ 	.byte	0x08
	.zero		1


	//   ....[91]....
        /*0a28*/ 	.word	0x00015910
        /*0a2c*/ 	.word	0x000000ff
        /*0a30*/ 	.word	0x0000e038
        /*0a34*/ 	.short	0x010a
        /*0a36*/ 	.byte	0x11
	.zero		1


	//   ....[92]....
        /*0a38*/ 	.word	0x00015b10
        /*0a3c*/ 	.word	0x000000ff
        /*0a40*/ 	.word	0x0000e018
        /*0a44*/ 	.short	0x010a
        /*0a46*/ 	.byte	0x08
	.zero		1


	//   ....[93]....
        /*0a48*/ 	.word	0x00015d00
        /*0a4c*/ 	.word	0x000000ff
        /*0a50*/ 	.word	0x0000e038
        /*0a54*/ 	.short	0x010a
        /*0a56*/ 	.byte	0x11
	.zero		1


	//   ....[94]....
        /*0a58*/ 	.word	0x00016040
        /*0a5c*/ 	.word	0x000000ff
        /*0a60*/ 	.word	0x0000e038
        /*0a64*/ 	.short	0x010a
        /*0a66*/ 	.byte	0x11
	.zero		1


	//   ....[95]....
        /*0a68*/ 	.word	0x00016270
        /*0a6c*/ 	.word	0x000000ff
        /*0a70*/ 	.word	0x0000e038
        /*0a74*/ 	.short	0x010a
        /*0a76*/ 	.byte	0x11
	.zero		1


	//   ....[96]....
        /*0a78*/ 	.word	0x00016470
        /*0a7c*/ 	.word	0x000000ff
        /*0a80*/ 	.word	0x0000e038
        /*0a84*/ 	.short	0x010a
        /*0a86*/ 	.byte	0x11
	.zero		1


	//   ....[97]....
        /*0a88*/ 	.word	0x00016670
        /*0a8c*/ 	.word	0x000000ff
        /*0a90*/ 	.word	0x0000e038
        /*0a94*/ 	.short	0x010a
        /*0a96*/ 	.byte	0x11
	.zero		1


	//   ....[98]....
        /*0a98*/ 	.word	0x00016870
        /*0a9c*/ 	.word	0x000000ff
        /*0aa0*/ 	.word	0x0000e038
        /*0aa4*/ 	.short	0x010a
        /*0aa6*/ 	.byte	0x11
	.zero		1


	//   ....[99]....
        /*0aa8*/ 	.word	0x00016a70
        /*0aac*/ 	.word	0x000000ff
        /*0ab0*/ 	.word	0x0000e038
        /*0ab4*/ 	.short	0x010a
        /*0ab6*/ 	.byte	0x11
	.zero		1


	//   ....[100]....
        /*0ab8*/ 	.word	0x00016c80
        /*0abc*/ 	.word	0x000000ff
        /*0ac0*/ 	.word	0x0000e038
        /*0ac4*/ 	.short	0x010a
        /*0ac6*/ 	.byte	0x11
	.zero		1


	//   ....[101]....
        /*0ac8*/ 	.word	0x00016e80
        /*0acc*/ 	.word	0x000000ff
        /*0ad0*/ 	.word	0x0000e038
        /*0ad4*/ 	.short	0x010a
        /*0ad6*/ 	.byte	0x11
	.zero		1


	//   ....[102]....
        /*0ad8*/ 	.word	0x000170d0
        /*0adc*/ 	.word	0x000000ff
        /*0ae0*/ 	.word	0x0000e038
        /*0ae4*/ 	.short	0x010a
        /*0ae6*/ 	.byte	0x11
	.zero		1


	//   ....[103]....
        /*0ae8*/ 	.word	0x000172d0
        /*0aec*/ 	.word	0x000000ff
        /*0af0*/ 	.word	0x0000e038
        /*0af4*/ 	.short	0x010a
        /*0af6*/ 	.byte	0x11
	.zero		1


	//   ....[104]....
        /*0af8*/ 	.word	0x000174f0
        /*0afc*/ 	.word	0x000000ff
        /*0b00*/ 	.word	0x0000e038
        /*0b04*/ 	.short	0x010a
        /*0b06*/ 	.byte	0x11
	.zero		1


	//   ....[105]....
        /*0b08*/ 	.word	0x000176f0
        /*0b0c*/ 	.word	0x000000ff
        /*0b10*/ 	.word	0x0000e038
        /*0b14*/ 	.short	0x010a
        /*0b16*/ 	.byte	0x11
	.zero		1


	//   ....[106]....
        /*0b18*/ 	.word	0x00017920
        /*0b1c*/ 	.word	0x000000ff
        /*0b20*/ 	.word	0x0000e038
        /*0b24*/ 	.short	0x010a
        /*0b26*/ 	.byte	0x11
	.zero		1


	//   ....[107]....
        /*0b28*/ 	.word	0x00017b20
        /*0b2c*/ 	.word	0x000000ff
        /*0b30*/ 	.word	0x0000e038
        /*0b34*/ 	.short	0x010a
        /*0b36*/ 	.byte	0x09
	.zero		1


	//   ....[108]....
        /*0b38*/ 	.word	0x000181c0
        /*0b3c*/ 	.word	0x000000ff
        /*0b40*/ 	.word	0x0000e0b0
        /*0b44*/ 	.short	0x010a
        /*0b46*/ 	.byte	0x11
	.zero		1


	//   ....[109]....
        /*0b48*/ 	.word	0x00018260
        /*0b4c*/ 	.word	0x000000ff
        /*0b50*/ 	.word	0x0000e0b8
        /*0b54*/ 	.short	0x010a
        /*0b56*/ 	.byte	0x11
	.zero		1


	//   ....[110]....
        /*0b58*/ 	.word	0x00018340
        /*0b5c*/ 	.word	0x000000ff
        /*0b60*/ 	.word	0x00000000
        /*0b64*/ 	.short	0x0101
        /*0b66*/ 	.byte	0x08
	.zero		1


	//   ....[111]....
        /*0b68*/ 	.word	0x000183c0
        /*0b6c*/ 	.word	0x000000ff
        /*0b70*/ 	.word	0x00000000
        /*0b74*/ 	.short	0x0101
        /*0b76*/ 	.byte	0x11
	.zero		1


	//   ....[112]....
        /*0b78*/ 	.word	0x000186f0
        /*0b7c*/ 	.word	0x00000000
        /*0b80*/ 	.word	0x0000e000
        /*0b84*/ 	.short	0x010a
        /*0b86*/ 	.byte	0xff
	.zero		1


	//   ....[113]....
        /*0b88*/ 	.word	0x00018750
        /*0b8c*/ 	.word	0x00000000
        /*0b90*/ 	.word	0x0000e020
        /*0b94*/ 	.short	0x010a
        /*0b96*/ 	.byte	0xff
	.zero		1


	//   ....[114]....
        /*0b98*/ 	.word	0x000187b0
        /*0b9c*/ 	.word	0x00000003
        /*0ba0*/ 	.word	0x0000e058
        /*0ba4*/ 	.short	0x010a
        /*0ba6*/ 	.byte	0xff
	.zero		1


	//   ....[115]....
        /*0ba8*/ 	.word	0x00018810
        /*0bac*/ 	.word	0x00000000
        /*0bb0*/ 	.word	0x0000e008
        /*0bb4*/ 	.short	0x010a
        /*0bb6*/ 	.byte	0xff
	.zero		1


	//   ....[116]....
        /*0bb8*/ 	.word	0x00018870
        /*0bbc*/ 	.word	0x00000003
        /*0bc0*/ 	.word	0x0000e068
        /*0bc4*/ 	.short	0x010a
        /*0bc6*/ 	.byte	0xff
	.zero		1


	//   ....[117]....
        /*0bc8*/ 	.word	0x000188d0
        /*0bcc*/ 	.word	0x00000000
        /*0bd0*/ 	.word	0x0000e020
        /*0bd4*/ 	.short	0x010a
        /*0bd6*/ 	.byte	0xff
	.zero		1


	//   ....[118]....
        /*0bd8*/ 	.word	0x00018930
        /*0bdc*/ 	.word	0x00000000
        /*0be0*/ 	.word	0x0000e0a0
        /*0be4*/ 	.short	0x010a
        /*0be6*/ 	.byte	0xff
	.zero		1


	//   ....[119]....
        /*0be8*/ 	.word	0x00018990
        /*0bec*/ 	.word	0x00000000
        /*0bf0*/ 	.word	0x0000e058
        /*0bf4*/ 	.short	0x010a
        /*0bf6*/ 	.byte	0xff
	.zero		1


	//   ....[120]....
        /*0bf8*/ 	.word	0x000189f0
        /*0bfc*/ 	.word	0x00000000
        /*0c00*/ 	.word	0x0000e020
        /*0c04*/ 	.short	0x010a
        /*0c06*/ 	.byte	0xff
	.zero		1


	//   ....[121]....
        /*0c08*/ 	.word	0x00018a50
        /*0c0c*/ 	.word	0x00000000
        /*0c10*/ 	.word	0x0000e0a8
        /*0c14*/ 	.short	0x010a
        /*0c16*/ 	.byte	0xff
	.zero		1


	//   ....[122]....
        /*0c18*/ 	.word	0x00018ab0
        /*0c1c*/ 	.word	0x00000000
        /*0c20*/ 	.word	0x0000e068
        /*0c24*/ 	.short	0x010a
        /*0c26*/ 	.byte	0xff
	.zero		1


	//   ....[123]....
        /*0c28*/ 	.word	0x00018b10
        /*0c2c*/ 	.word	0x00000000
        /*0c30*/ 	.word	0x0000e020
        /*0c34*/ 	.short	0x010a
        /*0c36*/ 	.byte	0xff
	.zero		1


	//   ....[124]....
        /*0c38*/ 	.word	0x00018b70
        /*0c3c*/ 	.word	0x00000000
        /*0c40*/ 	.word	0x0000e0a0
        /*0c44*/ 	.short	0x010a
        /*0c46*/ 	.byte	0xff
	.zero		1


	//   ....[125]....
        /*0c48*/ 	.word	0x00018bf0
        /*0c4c*/ 	.word	0x00000006
        /*0c50*/ 	.word	0x0000e058
        /*0c54*/ 	.short	0x010a
        /*0c56*/ 	.byte	0xff
	.zero		1


	//   ....[126]....
        /*0c58*/ 	.word	0x00018c50
        /*0c5c*/ 	.word	0x00000000
        /*0c60*/ 	.word	0x0000e0a8
        /*0c64*/ 	.short	0x010a
        /*0c66*/ 	.byte	0xff
	.zero		1


	//   ....[127]....
        /*0c68*/ 	.word	0x00018cb0
        /*0c6c*/ 	.word	0x00000000
        /*0c70*/ 	.word	0x0000e068
        /*0c74*/ 	.short	0x010a
        /*0c76*/ 	.byte	0xff
	.zero		1


	//   ....[128]....
        /*0c78*/ 	.word	0x00018d00
        /*0c7c*/ 	.word	0x00000010
        /*0c80*/ 	.word	0x0000e0c0
        /*0c84*/ 	.short	0x010a
        /*0c86*/ 	.byte	0xff
	.zero		1


	//   ....[129]....
        /*0c88*/ 	.word	0x00018d50
        /*0c8c*/ 	.word	0x00000010
        /*0c90*/ 	.word	0x0000e0c8
        /*0c94*/ 	.short	0x010a
        /*0c96*/ 	.byte	0xff
	.zero		1


	//   ....[130]....
        /*0c98*/ 	.word	0x00018da0
        /*0c9c*/ 	.word	0x0000002f
        /*0ca0*/ 	.word	0x0000e070
        /*0ca4*/ 	.short	0x010a
        /*0ca6*/ 	.byte	0xff
	.zero		1


	//   ....[131]....
        /*0ca8*/ 	.word	0x00018df0
        /*0cac*/ 	.word	0x0000002f
        /*0cb0*/ 	.word	0x0000e080
        /*0cb4*/ 	.short	0x010a
        /*0cb6*/ 	.byte	0xff
	.zero		1


	//   ....[132]....
        /*0cb8*/ 	.word	0x00018e40
        /*0cbc*/ 	.word	0x0000002f
        /*0cc0*/ 	.word	0x0000e070
        /*0cc4*/ 	.short	0x010a
        /*0cc6*/ 	.byte	0xff
	.zero		1


	//   ....[133]....
        /*0cc8*/ 	.word	0x00018e90
        /*0ccc*/ 	.word	0x0000002f
        /*0cd0*/ 	.word	0x0000e090
        /*0cd4*/ 	.short	0x010a
        /*0cd6*/ 	.byte	0xff
	.zero		1


	//   ....[134]....
        /*0cd8*/ 	.word	0x00018ee0
        /*0cdc*/ 	.word	0x0000002f
        /*0ce0*/ 	.word	0x0000e080
        /*0ce4*/ 	.short	0x010a
        /*0ce6*/ 	.byte	0xff
	.zero		1


	//   ....[135]....
        /*0ce8*/ 	.word	0x00018f30
        /*0cec*/ 	.word	0x0000002f
        /*0cf0*/ 	.word	0x0000e098
        /*0cf4*/ 	.short	0x010a
        /*0cf6*/ 	.byte	0xff
	.zero		1


	//   ....[136]....
        /*0cf8*/ 	.word	0x00018f80
        /*0cfc*/ 	.word	0x0000002f
        /*0d00*/ 	.word	0x0000e070
        /*0d04*/ 	.short	0x010a
        /*0d06*/ 	.byte	0xff
	.zero		1


	//   ....[137]....
        /*0d08*/ 	.word	0x00018fd0
        /*0d0c*/ 	.word	0x0000002f
        /*0d10*/ 	.word	0x0000e090
        /*0d14*/ 	.short	0x010a
        /*0d16*/ 	.byte	0xff
	.zero		1


	//   ....[138]....
        /*0d18*/ 	.word	0x00019020
        /*0d1c*/ 	.word	0x0000002f
        /*0d20*/ 	.word	0x0000e0c0
        /*0d24*/ 	.short	0x010a
        /*0d26*/ 	.byte	0xff
	.zero		1


	//   ....[139]....
        /*0d28*/ 	.word	0x00019070
        /*0d2c*/ 	.word	0x0000002f
        /*0d30*/ 	.word	0x0000e080
        /*0d34*/ 	.short	0x010a
        /*0d36*/ 	.byte	0xff
	.zero		1


	//   ....[140]....
        /*0d38*/ 	.word	0x000190c0
        /*0d3c*/ 	.word	0x0000002f
        /*0d40*/ 	.word	0x0000e098
        /*0d44*/ 	.short	0x010a
        /*0d46*/ 	.byte	0xff
	.zero		1


	//   ....[141]....
        /*0d48*/ 	.word	0x00019110
        /*0d4c*/ 	.word	0x0000002f
        /*0d50*/ 	.word	0x0000e0c8
        /*0d54*/ 	.short	0x010a
        /*0d56*/ 	.byte	0xff
	.zero		1


	//   ....[142]....
        /*0d58*/ 	.word	0x00019170
        /*0d5c*/ 	.word	0x00000000
        /*0d60*/ 	.word	0x00000000
        /*0d64*/ 	.short	0x010a
        /*0d66*/ 	.byte	0xff
	.zero		1


	//   ....[143]....
        /*0d68*/ 	.word	0x000191d0
        /*0d6c*/ 	.word	0x00000000
        /*0d70*/ 	.word	0x00000000
        /*0d74*/ 	.short	0x010a
        /*0d76*/ 	.byte	0xff
	.zero		1


	//   ....[144]....
        /*0d78*/ 	.word	0x00019230
        /*0d7c*/ 	.word	0x00000004
        /*0d80*/ 	.word	0x00000000
        /*0d84*/ 	.short	0x010a
        /*0d86*/ 	.byte	0xff
	.zero		1


	//   ....[145]....
        /*0d88*/ 	.word	0x00019290
        /*0d8c*/ 	.word	0x00000005
        /*0d90*/ 	.word	0x00000000
        /*0d94*/ 	.short	0x010a
        /*0d96*/ 	.byte	0xff
	.zero		1


	//   ....[146]....
        /*0d98*/ 	.word	0x000192f0
        /*0d9c*/ 	.word	0x00000003
        /*0da0*/ 	.word	0x00000000
        /*0da4*/ 	.short	0x010a
        /*0da6*/ 	.byte	0xff
	.zero		1


	//   ....[147]....
        /*0da8*/ 	.word	0x00019350
        /*0dac*/ 	.word	0x00000000
        /*0db0*/ 	.word	0x00000000
        /*0db4*/ 	.short	0x010a
        /*0db6*/ 	.byte	0xff
	.zero		1


	//   ....[148]....
        /*0db8*/ 	.word	0x000193b0
        /*0dbc*/ 	.word	0x00000004
        /*0dc0*/ 	.word	0x00000000
        /*0dc4*/ 	.short	0x010a
        /*0dc6*/ 	.byte	0xff
	.zero		1


	//   ....[149]....
        /*0dc8*/ 	.word	0x00019410
        /*0dcc*/ 	.word	0x00000003
        /*0dd0*/ 	.word	0x00000000
        /*0dd4*/ 	.short	0x010a
        /*0dd6*/ 	.byte	0xff
	.zero		1


	//   ....[150]....
        /*0dd8*/ 	.word	0x00019470
        /*0ddc*/ 	.word	0x00000003
        /*0de0*/ 	.word	0x00000000
        /*0de4*/ 	.short	0x010a
        /*0de6*/ 	.byte	0xff
	.zero		1


	//   ....[151]....
        /*0de8*/ 	.word	0x000194d0
        /*0dec*/ 	.word	0x00000000
        /*0df0*/ 	.word	0x00000000
        /*0df4*/ 	.short	0x010a
        /*0df6*/ 	.byte	0xff
	.zero		1


	//   ....[152]....
        /*0df8*/ 	.word	0x00019530
        /*0dfc*/ 	.word	0x00000003
        /*0e00*/ 	.word	0x0000e010
        /*0e04*/ 	.short	0x010a
        /*0e06*/ 	.byte	0xff
	.zero		1


	//   ....[153]....
        /*0e08*/ 	.word	0x00019590
        /*0e0c*/ 	.word	0x00000000
        /*0e10*/ 	.word	0x0000e038
        /*0e14*/ 	.short	0x010a
        /*0e16*/ 	.byte	0xff
	.zero		1


	//   ....[154]....
        /*0e18*/ 	.word	0x000195f0
        /*0e1c*/ 	.word	0x00000003
        /*0e20*/ 	.word	0x0000e018
        /*0e24*/ 	.short	0x010a
        /*0e26*/ 	.byte	0xff
	.zero		1


	//   ....[155]....
        /*0e28*/ 	.word	0x00019650
        /*0e2c*/ 	.word	0x00000000
        /*0e30*/ 	.word	0x0000e038
        /*0e34*/ 	.short	0x010a
        /*0e36*/ 	.byte	0xff
	.zero		1


	//   ....[156]....
        /*0e38*/ 	.word	0x000196b0
        /*0e3c*/ 	.word	0x00000000
        /*0e40*/ 	.word	0x0000e038
        /*0e44*/ 	.short	0x010a
        /*0e46*/ 	.byte	0xff
	.zero		1


	//   ....[157]....
        /*0e48*/ 	.word	0x00019710
        /*0e4c*/ 	.word	0x00000000
        /*0e50*/ 	.word	0x0000e038
        /*0e54*/ 	.short	0x010a
        /*0e56*/ 	.byte	0xff
	.zero		1


	//   ....[158]....
        /*0e58*/ 	.word	0x00019770
        /*0e5c*/ 	.word	0x00000000
        /*0e60*/ 	.word	0x0000e038
        /*0e64*/ 	.short	0x010a
        /*0e66*/ 	.byte	0xff
	.zero		1


	//   ....[159]....
        /*0e68*/ 	.word	0x000197d0
        /*0e6c*/ 	.word	0x00000000
        /*0e70*/ 	.word	0x0000e038
        /*0e74*/ 	.short	0x010a
        /*0e76*/ 	.byte	0xff
	.zero		1


	//   ....[160]....
        /*0e78*/ 	.word	0x00019830
        /*0e7c*/ 	.word	0x00000000
        /*0e80*/ 	.word	0x0000e038
        /*0e84*/ 	.short	0x010a
        /*0e86*/ 	.byte	0xff
	.zero		1


	//   ....[161]....
        /*0e88*/ 	.word	0x00019890
        /*0e8c*/ 	.word	0x00000000
        /*0e90*/ 	.word	0x0000e038
        /*0e94*/ 	.short	0x010a
        /*0e96*/ 	.byte	0xff
	.zero		1


	//   ....[162]....
        /*0e98*/ 	.word	0x000198f0
        /*0e9c*/ 	.word	0x00000000
        /*0ea0*/ 	.word	0x0000e038
        /*0ea4*/ 	.short	0x010a
        /*0ea6*/ 	.byte	0xff
	.zero		1


	//   ....[163]....
        /*0ea8*/ 	.word	0x00019950
        /*0eac*/ 	.word	0x00000000
        /*0eb0*/ 	.word	0x0000e038
        /*0eb4*/ 	.short	0x010a
        /*0eb6*/ 	.byte	0xff
	.zero		1


	//   ....[164]....
        /*0eb8*/ 	.word	0x000199b0
        /*0ebc*/ 	.word	0x00000000
        /*0ec0*/ 	.word	0x0000e038
        /*0ec4*/ 	.short	0x010a
        /*0ec6*/ 	.byte	0xff
	.zero		1


	//   ....[165]....
        /*0ec8*/ 	.word	0x00019a10
        /*0ecc*/ 	.word	0x00000000
        /*0ed0*/ 	.word	0x0000e038
        /*0ed4*/ 	.short	0x010a
        /*0ed6*/ 	.byte	0xff
	.zero		1


	//   ....[166]....
        /*0ed8*/ 	.word	0x00019a70
        /*0edc*/ 	.word	0x00000000
        /*0ee0*/ 	.word	0x0000e038
        /*0ee4*/ 	.short	0x010a
        /*0ee6*/ 	.byte	0xff
	.zero		1


	//   ....[167]....
        /*0ee8*/ 	.word	0x00019ad0
        /*0eec*/ 	.word	0x00000000
        /*0ef0*/ 	.word	0x0000e038
        /*0ef4*/ 	.short	0x010a
        /*0ef6*/ 	.byte	0xff
	.zero		1


	//   ....[168]....
        /*0ef8*/ 	.word	0x00019b30
        /*0efc*/ 	.word	0x00000000
        /*0f00*/ 	.word	0x0000e038
        /*0f04*/ 	.short	0x010a
        /*0f06*/ 	.byte	0xff
	.zero		1


	//   ....[169]....
        /*0f08*/ 	.word	0x00019b90
        /*0f0c*/ 	.word	0x00000000
        /*0f10*/ 	.word	0x0000e038
        /*0f14*/ 	.short	0x010a
        /*0f16*/ 	.byte	0xff
	.zero		1


	//   ....[170]....
        /*0f18*/ 	.word	0x00019bf0
        /*0f1c*/ 	.word	0x00000000
        /*0f20*/ 	.word	0x0000e0b0
        /*0f24*/ 	.short	0x010a
        /*0f26*/ 	.byte	0xff
	.zero		1


	//   ....[171]....
        /*0f28*/ 	.word	0x00019c50
        /*0f2c*/ 	.word	0x00000000
        /*0f30*/ 	.word	0x0000e0b8
        /*0f34*/ 	.short	0x010a
        /*0f36*/ 	.byte	0xff
	.zero		1


	//----- nvinfo : EIATTR_NUM_MBARRIERS
	.align		4
.L_66:
        /*0f38*/ 	.byte	0x03, 0x38
        /*0f3a*/ 	.short	0x001c


	//----- nvinfo : EIATTR_EXIT_INSTR_OFFSETS
	.align		4
        /*0f3c*/ 	.byte	0x04, 0x1c
        /*0f3e*/ 	.short	(.L_68 - .L_67)


	//   ....[0]....
.L_67:
        /*0f40*/ 	.word	0x000017a0


	//   ....[1]....
        /*0f44*/ 	.word	0x00004160


	//   ....[2]....
        /*0f48*/ 	.word	0x000041c0


	//   ....[3]....
        /*0f4c*/ 	.word	0x0000a890


	//   ....[4]....
        /*0f50*/ 	.word	0x0000a900


	//   ....[5]....
        /*0f54*/ 	.word	0x000151c0


	//   ....[6]....
        /*0f58*/ 	.word	0x00015250


	//   ....[7]....
        /*0f5c*/ 	.word	0x000152a0


	//   ....[8]....
        /*0f60*/ 	.word	0x00017d10


	//   ....[9]....
        /*0f64*/ 	.word	0x00017d60


	//   ....[10]....
        /*0f68*/ 	.word	0x00018410


	//   ....[11]....
        /*0f6c*/ 	.word	0x000186d0


	//----- nvinfo : EIATTR_INDIRECT_BRANCH_TARGETS
	.align		4
.L_68:
        /*0f70*/ 	.byte	0x04, 0x34
        /*0f72*/ 	.short	(.L_70 - .L_69)


	//   ....[0]....
.L_69:
        /*0f74*/ 	.word	.L_x_498@srel
        /*0f78*/ 	.short	0x0
        /*0f7a*/ 	.short	0x0
        /*0f7c*/ 	.word	0x3
        /*0f80*/ 	.word	.L_x_499@srel
        /*0f84*/ 	.word	.L_x_500@srel
        /*0f88*/ 	.word	.L_x_501@srel


	//----- nvinfo : EIATTR_MAX_THREADS
	.align		4
.L_70:
        /*0f8c*/ 	.byte	0x04, 0x05
        /*0f8e*/ 	.short	(.L_72 - .L_71)
.L_71:
        /*0f90*/ 	.word	0x00000200
        /*0f94*/ 	.word	0x00000001
        /*0f98*/ 	.word	0x00000001


	//----- nvinfo : EIATTR_CRS_STACK_SIZE
	.align		4
.L_72:
        /*0f9c*/ 	.byte	0x04, 0x1e
        /*0f9e*/ 	.short	(.L_74 - .L_73)
.L_73:
        /*0fa0*/ 	.word	0x00000000


	//----- nvinfo : EIATTR_CBANK_PARAM_SIZE
	.align		4
.L_74:
        /*0fa4*/ 	.byte	0x03, 0x19
        /*0fa6*/ 	.short	0x0600


	//----- nvinfo : EIATTR_PARAM_CBANK
	.align		4
        /*0fa8*/ 	.byte	0x04, 0x0a
        /*0faa*/ 	.short	(.L_76 - .L_75)
	.align		4
.L_75:
        /*0fac*/ 	.word	index@(.nv.constant0._ZN7cutlass13device_kernelINS_4fmha6kernel36Sm100FmhaFwdKernelTmaWarpspecializedIN4cute5tupleIJiiiNS5_IJNS5_IJiiEEEiEEEEEENS1_10collective38Sm100FmhaFwdMainloopTmaWarpspecializedINS_6half_tEffNS5_IJNS4_1CILi256EEENSC_ILi128EEENSC_ILi32EEEEEENS5_IJiNSC_ILi1EEES7_EEENS5_IJiSH_NS5_IJNS5_IJNSC_ILi0EEEiEEEiEEEEEESM_NS9_12ResidualMaskENS5_IJNSC_ILi2EEESH_SH_EEENSC_ILb0EEEEENS9_38Sm100FmhaFwdEpilogueTmaWarpspecializedISB_fNS5_IJSE_SF_SE_EEESI_NS5_IJSH_S7_EEESQ_EENS2_23PersistentTileSchedulerENS2_41Sm100FmhaCtxKernelWarpspecializedScheduleEEEEEvNT_6ParamsE)
        /*0fb0*/ 	.short	0x0380
        /*0fb2*/ 	.short	0x0600


	//----- nvinfo : EIATTR_SW_WAR
	.align		4
.L_76:
        /*0fb4*/ 	.byte	0x04, 0x36
        /*0fb6*/ 	.short	(.L_78 - .L_77)
.L_77:
        /*0fb8*/ 	.word	0x00000008
.L_78:


//--------------------- .nv.callgraph             --------------------------
	.section	.nv.callgraph,"",@"SHT_CUDA_CALLGRAPH"
	.align	4
	.sectionentsize	8
	.align		4
        /*0000*/ 	.word	0x00000000
	.align		4
        /*0004*/ 	.word	0xffffffff
	.align		4
        /*0008*/ 	.word	index@(_ZN7cutlass13device_kernelINS_4fmha6kernel36Sm100FmhaFwdKernelTmaWarpspecializedIN4cute5tupleIJiiiNS5_IJNS5_IJiiEEEiEEEEEENS1_10collective38Sm100FmhaFwdMainloopTmaWarpspecializedINS_6half_tEffNS5_IJNS4_1CILi256EEENSC_ILi128EEENSC_ILi32EEEEEENS5_IJiNSC_ILi1EEES7_EEENS5_IJiSH_NS5_IJNS5_IJNSC_ILi0EEEiEEEiEEEEEESM_NS9_12ResidualMaskENS5_IJNSC_ILi2EEESH_SH_EEENSC_ILb0EEEEENS9_38Sm100FmhaFwdEpilogueTmaWarpspecializedISB_fNS5_IJSE_SF_SE_EEESI_NS5_IJSH_S7_EEESQ_EENS2_23PersistentTileSchedulerENS2_41Sm100FmhaCtxKernelWarpspecializedScheduleEEEEEvNT_6ParamsE)
	.align		4
        /*000c*/ 	.word	index@(__assertfail)
	.align		4
        /*0010*/ 	.word	index@(_ZN7cutlass13device_kernelINS_4fmha6kernel36Sm100FmhaFwdKernelTmaWarpspecializedIN4cute5tupleIJiiiNS5_IJNS5_IJiiEEEiEEEEEENS1_10collective38Sm100FmhaFwdMainloopTmaWarpspecializedINS_6half_tEffNS5_IJNS4_1CILi256EEENSC_ILi128EEENSC_ILi32EEEEEENS5_IJiNSC_ILi1EEES7_EEENS5_IJiSH_NS5_IJNS5_IJNSC_ILi0EEEiEEEiEEEEEESM_NS9_12ResidualMaskENS5_IJNSC_ILi2EEESH_SH_EEENSC_ILb0EEEEENS9_38Sm100FmhaFwdEpilogueTmaWarpspecializedISB_fNS5_IJSE_SF_SE_EEESI_NS5_IJSH_S7_EEESQ_EENS2_23PersistentTileSchedulerENS2_41Sm100FmhaCtxKernelWarpspecializedScheduleEEEEEvNT_6ParamsE)
	.align		4
        /*0014*/ 	.word	index@(vprintf)
	.align		4
        /*0018*/ 	.word	0x00000000
	.align		4
        /*001c*/ 	.word	0xfffffffe
	.align		4
        /*0020*/ 	.word	0x00000000
	.align		4
        /*0024*/ 	.word	0xfffffffd
	.align		4
        /*0028*/ 	.word	0x00000000
	.align		4
        /*002c*/ 	.word	0xfffffffc


//--------------------- .nv.constant4             --------------------------
	.section	.nv.constant4,"a",@progbits
	.align	8
	.align		8
.nv.constant4:
        /*0000*/ 	.dword	vprintf
	.align		8
        /*0008*/ 	.dword	__assertfail
	.align		8
        /*0010*/ 	.dword	__unnamed_1
	.align		8
        /*0018*/ 	.dword	__unnamed_2
	.align		8
        /*0020*/ 	.dword	__unnamed_3
	.align		8
        /*0028*/ 	.dword	__unnamed_4
	.align		8
        /*0030*/ 	.dword	__unnamed_5
	.align		8
        /*0038*/ 	.dword	__unnamed_6
	.align		8
        /*0040*/ 	.dword	__unnamed_7
	.align		8
        /*0048*/ 	.dword	_ZN39_INTERNAL_a917ff35_4_k_cu_017bfd33_29224cuda3std3__45__cpo5beginE
	.align		8
        /*0050*/ 	.dword	_ZN39_INTERNAL_a917ff35_4_k_cu_017bfd33_29224cuda3std3__45__cpo3endE
	.align		8
        /*0058*/ 	.dword	_ZN39_INTERNAL_a917ff35_4_k_cu_017bfd33_29224cuda3std3__45__cpo6cbeginE
	.align		8
        /*0060*/ 	.dword	_ZN39_INTERNAL_a917ff35_4_k_cu_017bfd33_29224cuda3std3__45__cpo4cendE
	.align		8
        /*0068*/ 	.dword	_ZN39_INTERNAL_a917ff35_4_k_cu_017bfd33_29224cuda3std3__441_GLOBAL__N__a917ff35_4_k_cu_017bfd33_29226ignoreE
	.align		8
        /*0070*/ 	.dword	_ZN39_INTERNAL_a917ff35_4_k_cu_017bfd33_29224cuda3std3__419piecewise_constructE
	.align		8
        /*0078*/ 	.dword	_ZN39_INTERNAL_a917ff35_4_k_cu_017bfd33_29224cuda3std3__48in_placeE
	.align		8
        /*0080*/ 	.dword	_ZN39_INTERNAL_a917ff35_4_k_cu_017bfd33_29224cuda3std6ranges3__45__cpo4swapE
	.align		8
        /*0088*/ 	.dword	_ZN39_INTERNAL_a917ff35_4_k_cu_017bfd33_29224cuda3std6ranges3__45__cpo9iter_moveE
	.align		8
        /*0090*/ 	.dword	_ZN39_INTERNAL_a917ff35_4_k_cu_017bfd33_29224cute7productE
	.align		8
        /*0098*/ 	.dword	_ZN39_INTERNAL_a917ff35_4_k_cu_017bfd33_29224cute1_E
	.align		8
        /*00a0*/ 	.dword	$str$22
	.align		8
        /*00a8*/ 	.dword	$str$23
	.align		8
        /*00b0*/ 	.dword	$str$26
	.align		8
        /*00b8*/ 	.dword	$str$27
	.align		8
        /*00c0*/ 	.dword	$str$28
	.align		8
        /*00c8*/ 	.dword	$str$29
	.align		8
        /*00d0*/ 	.dword	$str$30
	.align		8
        /*00d8*/ 	.dword	$str$31
	.align		8
        /*00e0*/ 	.dword	$str$32
	.align		8
        /*00e8*/ 	.dword	$str$33
	.align		8
        /*00f0*/ 	.dword	$str$34
	.align		8
        /*00f8*/ 	.dword	$str$35
	.align		8
        /*0100*/ 	.dword	$str$36
	.align		8
        /*0108*/ 	.dword	$str$37


//--------------------- .nv.constant2._ZN7cutlass13device_kernelINS_4fmha6kernel36Sm100FmhaFwdKernelTmaWarpspecializedIN4cute5tupleIJiiiNS5_IJNS5_IJiiEEEiEEEEEENS1_10collective38Sm100FmhaFwdMainloopTmaWarpspecializedINS_6half_tEffNS5_IJNS4_1CILi256EEENSC_ILi128EEENSC_ILi32EEEEEENS5_IJiNSC_ILi1EEES7_EEENS5_IJiSH_NS5_IJNS5_IJNSC_ILi0EEEiEEEiEEEEEESM_NS9_12ResidualMaskENS5_IJNSC_ILi2EEESH_SH_EEENSC_ILb0EEEEENS9_38Sm100FmhaFwdEpilogueTmaWarpspecializedISB_fNS5_IJSE_SF_SE_EEESI_NS5_IJSH_S7_EEESQ_EENS2_23PersistentTileSchedulerENS2_41Sm100FmhaCtxKernelWarpspecializedScheduleEEEEEvNT_6ParamsE --------------------------
	.section	.nv.constant2._ZN7cutlass13device_kernelINS_4fmha6kernel36Sm100FmhaFwdKernelTmaWarpspecializedIN4cute5tupleIJiiiNS5_IJNS5_IJiiEEEiEEEEEENS1_10collective38Sm100FmhaFwdMainloopTmaWarpspecializedINS_6half_tEffNS5_IJNS4_1CILi256EEENSC_ILi128EEENSC_ILi32EEEEEENS5_IJiNSC_ILi1EEES7_EEENS5_IJiSH_NS5_IJNS5_IJNSC_ILi0EEEiEEEiEEEEEESM_NS9_12ResidualMaskENS5_IJNSC_ILi2EEESH_SH_EEENSC_ILb0EEEEENS9_38Sm100FmhaFwdEpilogueTmaWarpspecializedISB_fNS5_IJSE_SF_SE_EEESI_NS5_IJSH_S7_EEESQ_EENS2_23PersistentTileSchedulerENS2_41Sm100FmhaCtxKernelWarpspecializedScheduleEEEEEvNT_6ParamsE,"a",@progbits
	.sectionflags	@""
	.align	4
.nv.constant2._ZN7cutlass13device_kernelINS_4fmha6kernel36Sm100FmhaFwdKernelTmaWarpspecializedIN4cute5tupleIJiiiNS5_IJNS5_IJiiEEEiEEEEEENS1_10collective38Sm100FmhaFwdMainloopTmaWarpspecializedINS_6half_tEffNS5_IJNS4_1CILi256EEENSC_ILi128EEENSC_ILi32EEEEEENS5_IJiNSC_ILi1EEES7_EEENS5_IJiSH_NS5_IJNS5_IJNSC_ILi0EEEiEEEiEEEEEESM_NS9_12ResidualMaskENS5_IJNSC_ILi2EEESH_SH_EEENSC_ILb0EEEEENS9_38Sm100FmhaFwdEpilogueTmaWarpspecializedISB_fNS5_IJSE_SF_SE_EEESI_NS5_IJSH_S7_EEESQ_EENS2_23PersistentTileSchedulerENS2_41Sm100FmhaCtxKernelWarpspecializedScheduleEEEEEvNT_6ParamsE:
        /*0000*/ 	.byte	0x60, 0x52, 0x01, 0x00, 0x20, 0x7d, 0x01, 0x00, 0x30, 0x52, 0x01, 0x00


//--------------------- .text._ZN7cutlass13device_kernelINS_4fmha6kernel36Sm100FmhaFwdKernelTmaWarpspecializedIN4cute5tupleIJiiiNS5_IJNS5_IJiiEEEiEEEEEENS1_10collective38Sm100FmhaFwdMainloopTmaWarpspecializedINS_6half_tEffNS5_IJNS4_1CILi256EEENSC_ILi128EEENSC_ILi32EEEEEENS5_IJiNSC_ILi1EEES7_EEENS5_IJiSH_NS5_IJNS5_IJNSC_ILi0EEEiEEEiEEEEEESM_NS9_12ResidualMaskENS5_IJNSC_ILi2EEESH_SH_EEENSC_ILb0EEEEENS9_38Sm100FmhaFwdEpilogueTmaWarpspecializedISB_fNS5_IJSE_SF_SE_EEESI_NS5_IJSH_S7_EEESQ_EENS2_23PersistentTileSchedulerENS2_41Sm100FmhaCtxKernelWarpspecializedScheduleEEEEEvNT_6ParamsE --------------------------
	.section	.text._ZN7cutlass13device_kernelINS_4fmha6kernel36Sm100FmhaFwdKernelTmaWarpspecializedIN4cute5tupleIJiiiNS5_IJNS5_IJiiEEEiEEEEEENS1_10collective38Sm100FmhaFwdMainloopTmaWarpspecializedINS_6half_tEffNS5_IJNS4_1CILi256EEENSC_ILi128EEENSC_ILi32EEEEEENS5_IJiNSC_ILi1EEES7_EEENS5_IJiSH_NS5_IJNS5_IJNSC_ILi0EEEiEEEiEEEEEESM_NS9_12ResidualMaskENS5_IJNSC_ILi2EEESH_SH_EEENSC_ILb0EEEEENS9_38Sm100FmhaFwdEpilogueTmaWarpspecializedISB_fNS5_IJSE_SF_SE_EEESI_NS5_IJSH_S7_EEESQ_EENS2_23PersistentTileSchedulerENS2_41Sm100FmhaCtxKernelWarpspecializedScheduleEEEEEvNT_6ParamsE,"ax",@progbits
	.align	128
.text._ZN7cutlass13device_kernelINS_4fmha6kernel36Sm100FmhaFwdKernelTmaWarpspecializedIN4cute5tupleIJiiiNS5_IJNS5_IJiiEEEiEEEEEENS1_10collective38Sm100FmhaFwdMainloopTmaWarpspecializedINS_6half_tEffNS5_IJNS4_1CILi256EEENSC_ILi128EEENSC_ILi32EEEEEENS5_IJiNSC_ILi1EEES7_EEENS5_IJiSH_NS5_IJNS5_IJNSC_ILi0EEEiEEEiEEEEEESM_NS9_12ResidualMaskENS5_IJNSC_ILi2EEESH_SH_EEENSC_ILb0EEEEENS9_38Sm100FmhaFwdEpilogueTmaWarpspecializedISB_fNS5_IJSE_SF_SE_EEESI_NS5_IJSH_S7_EEESQ_EENS2_23PersistentTileSchedulerENS2_41Sm100FmhaCtxKernelWarpspecializedScheduleEEEEEvNT_6ParamsE:
        .type           _ZN7cutlass13device_kernelINS_4fmha6kernel36Sm100FmhaFwdKernelTmaWarpspecializedIN4cute5tupleIJiiiNS5_IJNS5_IJiiEEEiEEEEEENS1_10collective38Sm100FmhaFwdMainloopTmaWarpspecializedINS_6half_tEffNS5_IJNS4_1CILi256EEENSC_ILi128EEENSC_ILi32EEEEEENS5_IJiNSC_ILi1EEES7_EEENS5_IJiSH_NS5_IJNS5_IJNSC_ILi0EEEiEEEiEEEEEESM_NS9_12ResidualMaskENS5_IJNSC_ILi2EEESH_SH_EEENSC_ILb0EEEEENS9_38Sm100FmhaFwdEpilogueTmaWarpspecializedISB_fNS5_IJSE_SF_SE_EEESI_NS5_IJSH_S7_EEESQ_EENS2_23PersistentTileSchedulerENS2_41Sm100FmhaCtxKernelWarpspecializedScheduleEEEEEvNT_6ParamsE,@function
        .size           _ZN7cutlass13device_kernelINS_4fmha6kernel36Sm100FmhaFwdKernelTmaWarpspecializedIN4cute5tupleIJiiiNS5_IJNS5_IJiiEEEiEEEEEENS1_10collective38Sm100FmhaFwdMainloopTmaWarpspecializedINS_6half_tEffNS5_IJNS4_1CILi256EEENSC_ILi128EEENSC_ILi32EEEEEENS5_IJiNSC_ILi1EEES7_EEENS5_IJiSH_NS5_IJNS5_IJNSC_ILi0EEEiEEEiEEEEEESM_NS9_12ResidualMaskENS5_IJNSC_ILi2EEESH_SH_EEENSC_ILb0EEEEENS9_38Sm100FmhaFwdEpilogueTmaWarpspecializedISB_fNS5_IJSE_SF_SE_EEESI_NS5_IJSH_S7_EEESQ_EENS2_23PersistentTileSchedulerENS2_41Sm100FmhaCtxKernelWarpspecializedScheduleEEEEEvNT_6ParamsE,(.L_x_502 - _ZN7cutlass13device_kernelINS_4fmha6kernel36Sm100FmhaFwdKernelTmaWarpspecializedIN4cute5tupleIJiiiNS5_IJNS5_IJiiEEEiEEEEEENS1_10collective38Sm100FmhaFwdMainloopTmaWarpspecializedINS_6half_tEffNS5_IJNS4_1CILi256EEENSC_ILi128EEENSC_ILi32EEEEEENS5_IJiNSC_ILi1EEES7_EEENS5_IJiSH_NS5_IJNS5_IJNSC_ILi0EEEiEEEiEEEEEESM_NS9_12ResidualMaskENS5_IJNSC_ILi2EEESH_SH_EEENSC_ILb0EEEEENS9_38Sm100FmhaFwdEpilogueTmaWarpspecializedISB_fNS5_IJSE_SF_SE_EEESI_NS5_IJSH_S7_EEESQ_EENS2_23PersistentTileSchedulerENS2_41Sm100FmhaCtxKernelWarpspecializedScheduleEEEEEvNT_6ParamsE)
        .other          _ZN7cutlass13device_kernelINS_4fmha6kernel36Sm100FmhaFwdKernelTmaWarpspecializedIN4cute5tupleIJiiiNS5_IJNS5_IJiiEEEiEEEEEENS1_10collective38Sm100FmhaFwdMainloopTmaWarpspecializedINS_6half_tEffNS5_IJNS4_1CILi256EEENSC_ILi128EEENSC_ILi32EEEEEENS5_IJiNSC_ILi1EEES7_EEENS5_IJiSH_NS5_IJNS5_IJNSC_ILi0EEEiEEEiEEEEEESM_NS9_12ResidualMaskENS5_IJNSC_ILi2EEESH_SH_EEENSC_ILb0EEEEENS9_38Sm100FmhaFwdEpilogueTmaWarpspecializedISB_fNS5_IJSE_SF_SE_EEESI_NS5_IJSH_S7_EEESQ_EENS2_23PersistentTileSchedulerENS2_41Sm100FmhaCtxKernelWarpspecializedScheduleEEEEEvNT_6ParamsE,@"STO_CUDA_ENTRY STV_DEFAULT"
_ZN7cutlass13device_kernelINS_4fmha6kernel36Sm100FmhaFwdKernelTmaWarpspecializedIN4cute5tupleIJiiiNS5_IJNS5_IJiiEEEiEEEEEENS1_10collective38Sm100FmhaFwdMainloopTmaWarpspecializedINS_6half_tEffNS5_IJNS4_1CILi256EEENSC_ILi128EEENSC_ILi32EEEEEENS5_IJiNSC_ILi1EEES7_EEENS5_IJiSH_NS5_IJNS5_IJNSC_ILi0EEEiEEEiEEEEEESM_NS9_12ResidualMaskENS5_IJNSC_ILi2EEESH_SH_EEENSC_ILb0EEEEENS9_38Sm100FmhaFwdEpilogueTmaWarpspecializedISB_fNS5_IJSE_SF_SE_EEESI_NS5_IJSH_S7_EEESQ_EENS2_23PersistentTileSchedulerENS2_41Sm100FmhaCtxKernelWarpspecializedScheduleEEEEEvNT_6ParamsE:
[----:B------:R-:W1:Y:S02]  /*0000*/  LDC R1, c[0x0][0x37c] ;  /* 0x0000df00ff017b82 */ /* 0x000e640000000800 */
[----:B-1----:R-:W-:-:S04]  /*0010*/  IADD3 R1, PT, PT, R1, -0x70, RZ ;  /* 0xffffff9001017810 */ /* 0x002fc80007ffe0ff */
[----:B------:R-:W-:Y:S01]  /*0020*/  R2UR UR38, R1 ;  /* 0x00000000012672ca */ /* 0x000fe200000e0000 */
[----:B------:R-:W1:Y:S01]  /*0030*/  S2R R41, SR_TID.X ;  /* 0x0000000000297919 */ /* 0x000e620000002100 */
[----:B------:R-:W2:Y:S01]  /*0040*/  LDCU UR4, c[0x0][0x2f8] ;  /* 0x00005f00ff0477ac */ /* 0x000ea20008000800 */
[----:B------:R-:W3:Y:S01]  /*0050*/  LDCU UR37, c[0x0][0x2fc] ;  /* 0x00005f80ff2577ac */ /* 0x000ee20008000800 */
[----:B------:R-:W-:Y:S02]  /*0060*/  UPLOP3.LUT UP3, UPT, UPT, UPT, UPT, 0x40, 0x4 ;  /* 0x000000000004789c */ /* 0x000fe40003f6e870 */
[----:B------:R-:W-:Y:S02]  /*0070*/  UPLOP3.LUT UP1, UPT, UPT, UPT, UPT, 0x80, 0x8 ;  /* 0x000000000008789c */ /* 0x000fe40003f2f070 */
[----:B------:R-:W-:Y:S02]  /*0080*/  UPLOP3.LUT UP0, UPT, UPT, UPT, UPT, 0x40, 0x4 ;  /* 0x000000000004789c */ /* 0x000fe40003f0e870 */
[----:B------:R-:W-:-:S02]  /*0090*/  UPLOP3.LUT UP6, UPT, UPT, UPT, UPT, 0x40, 0x4 ;  /* 0x000000000004789c */ /* 0x000fc40003fce870 */
[----:B------:R-:W-:Y:S02]  /*00a0*/  UPLOP3.LUT UP5, UPT, UPT, UPT, UPT, 0x40, 0x4 ;  /* 0x000000000004789c */ /* 0x000fe40003fae870 */
[----:B--2---:R-:W-:Y:S02]  /*00b0*/  UIADD3 UR38, UP2, UPT, UR38, UR4, URZ ;  /* 0x0000000426267290 */ /* 0x004fe4000ff5e0ff */
[----:B------:R-:W-:Y:S02]  /*00c0*/  UP2UR UR41, UPR, URZ, 0x8 ;  /* 0x00000008ff297883 */ /* 0x000fe40008000000 */
[----:B---3--:R-:W-:Y:S02]  /*00d0*/  UIADD3.X UR37, UPT, UPT, URZ, UR37, URZ, UP2, !UPT ;  /* 0x00000025ff257290 */ /* 0x008fe400097fe4ff */
[----:B------:R-:W-:Y:S02]  /*00e0*/  UPLOP3.LUT UP2, UPT, UPT, UPT, UPT, 0x80, 0x8 ;  /* 0x000000000008789c */ /* 0x000fe40003f4f070 */
[----:B------:R-:W-:-:S02]  /*00f0*/  UPLOP3.LUT UP4, UPT, UPT, UPT, UPT, 0x40, 0x4 ;  /* 0x000000000004789c */ /* 0x000fc40003f8e870 */
[----:B------:R-:W-:Y:S01]  /*0100*/  UP2UR UR50, UPR, URZ, 0x4 ;  /* 0x00000004ff327883 */ /* 0x000fe20008000000 */
[----:B-1----:R-:W-:-:S05]  /*0110*/  SHF.R.U32.HI R3, RZ, 0x5, R41 ;  /* 0x00000005ff037819 */ /* 0x002fca0000011629 */
[----:B------:R-:W1:Y:S02]  /*0120*/  SHFL.IDX PT, R0, R3, RZ, 0x1f ;  /* 0x00001fff03007589 */ /* 0x000e6400000e0000 */
[----:B-1----:R-:W-:-:S04]  /*0130*/  SHF.R.S32.HI R5, RZ, 0x1f, R0 ;  /* 0x0000001fff057819 */ /* 0x002fc80000011400 */
[----:B------:R-:W-:-:S04]  /*0140*/  LEA.HI R2, R5, R0, RZ, 0x2 ;  /* 0x0000000005027211 */ /* 0x000fc800078f10ff */
[----:B------:R-:W-:-:S04]  /*0150*/  SHF.R.S32.HI R2, RZ, 0x2, R2 ;  /* 0x00000002ff027819 */ /* 0x000fc80000011402 */
[----:B------:R-:W-:-:S13]  /*0160*/  ISETP.NE.AND P0, PT, R2, RZ, PT ;  /* 0x000000ff0200720c */ /* 0x000fda0003f05270 */
[----:B------:R-:W-:Y:S05]  /*0170*/  @!P0 BRA `(.L_x_0) ;  /* 0x0000000400248947 */ /* 0x000fea0003800000 */
[----:B------:R-:W-:-:S13]  /*0180*/  ISETP.NE.AND P0, PT, R2, 0x2, PT ;  /* 0x000000020200780c */ /* 0x000fda0003f05270 */
[----:B------:R-:W-:Y:S05]  /*0190*/  @!P0 BRA `(.L_x_1) ;  /* 0x0000000000f48947 */ /* 0x000fea0003800000 */
[----:B------:R-:W-:-:S13]  /*01a0*/  ISETP.NE.AND P0, PT, R2, 0x1, PT ;  /* 0x000000010200780c */ /* 0x000fda0003f05270 */
[----:B------:R-:W-:Y:S05]  /*01b0*/  @P0 BRA `(.L_x_2) ;  /* 0x00000000002c0947 */ /* 0x000fea0003800000 */
[----:B------:R-:W-:Y:S01]  /*01c0*/  HFMA2 R2, -RZ, RZ, 0, 5.9604644775390625e-08 ;  /* 0x00000001ff027431 */ /* 0x000fe200000001ff */
[----:B------:R-:W-:Y:S02]  /*01d0*/  UPLOP3.LUT UP3, UPT, UPT, UPT, UPT, 0x40, 0x4 ;  /* 0x000000000004789c */ /* 0x000fe40003f6e870 */
[----:B------:R-:W-:Y:S02]  /*01e0*/  UPLOP3.LUT UP2, UPT, UPT, UPT, UPT, 0x40, 0x4 ;  /* 0x000000000004789c */ /* 0x000fe40003f4e870 */
[----:B------:R-:W-:Y:S02]  /*01f0*/  UPLOP3.LUT UP1, UPT, UPT, UPT, UPT, 0x80, 0x8 ;  /* 0x000000000008789c */ /* 0x000fe40003f2f070 */
[----:B------:R-:W-:Y:S02]  /*0200*/  UPLOP3.LUT UP0, UPT, UPT, UPT, UPT, 0x40, 0x4 ;  /* 0x000000000004789c */ /* 0x000fe40003f0e870 */
[----:B------:R-:W-:Y:S02]  /*0210*/  UPLOP3.LUT UP6, UPT, UPT, UPT, UPT, 0x40, 0x4 ;  /* 0x000000000004789c */ /* 0x000fe40003fce870 */
[----:B------:R-:W-:-:S02]  /*0220*/  UPLOP3.LUT UP5, UPT, UPT, UPT, UPT, 0x40, 0x4 ;  /* 0x000000000004789c */ /* 0x000fc40003fae870 */
[----:B------:R-:W-:Y:S02]  /*0230*/  UPLOP3.LUT UP4, UPT, UPT, UPT, UPT, 0x80, 0x8 ;  /* 0x000000000008789c */ /* 0x000fe40003f8f070 */
[----:B------:R-:W-:Y:S02]  /*0240*/  UP2UR UR41, UPR, URZ, 0x8 ;  /* 0x00000008ff297883 */ /* 0x000fe40008000000 */
[----:B------:R-:W-:Y:S01]  /*0250*/  UP2UR UR50, UPR, URZ, 0x4 ;  /* 0x00000004ff327883 */ /* 0x000fe20008000000 */
[----:B------:R-:W-:Y:S11]  /*0260*/  BRA `(.L_x_0) ;  /* 0x0000000000e87947 */ /* 0x000ff60003800000 */
.L_x_2:
[----:B------:R-:W-:Y:S01]  /*0270*/  ISETP.NE.AND P0, PT, R0, 0xc, PT ;  /* 0x0000000c0000780c */ /* 0x000fe20003f05270 */
[----:B------:R-:W-:Y:S01]  /*0280*/  UPLOP3.LUT UP2, UPT, UPT, UPT, UPT, 0x40, 0x4 ;  /* 0x000000000004789c */ /* 0x000fe20003f4e870 */
[----:B------:R-:W-:Y:S01]  /*0290*/  HFMA2 R2, -RZ, RZ, 0, 1.78813934326171875e-07 ;  /* 0x00000003ff027431 */ /* 0x000fe200000001ff */
[----:B------:R-:W-:Y:S02]  /*02a0*/  UPLOP3.LUT UP1, UPT, UPT, UPT, UPT, 0x80, 0x8 ;  /* 0x000000000008789c */ /* 0x000fe40003f2f070 */
[----:B------:R-:W-:Y:S02]  /*02b0*/  UP2UR UR41, UPR, URZ, 0x4 ;  /* 0x00000004ff297883 */ /* 0x000fe40008000000 */
[----:B------:R-:W-:Y:S02]  /*02c0*/  UPLOP3.LUT UP2, UPT, UPT, UPT, UPT, 0x40, 0x4 ;  /* 0x000000000004789c */ /* 0x000fe40003f4e870 */
[----:B------:R-:W-:Y:S02]  /*02d0*/  UPLOP3.LUT UP0, UPT, UPT, UPT, UPT, 0x40, 0x4 ;  /* 0x000000000004789c */ /* 0x000fe40003f0e870 */
[----:B------:R-:W-:-:S02]  /*02e0*/  UPLOP3.LUT UP6, UPT, UPT, UPT, UPT, 0x40, 0x4 ;  /* 0x000000000004789c */ /* 0x000fc40003fce870 */
[----:B------:R-:W-:Y:S02]  /*02f0*/  UPLOP3.LUT UP5, UPT, UPT, UPT, UPT, 0x80, 0x8 ;  /* 0x000000000008789c */ /* 0x000fe40003faf070 */
[----:B------:R-:W-:Y:S02]  /*0300*/  UPLOP3.LUT UP4, UPT, UPT, UPT, UPT, 0x40, 0x4 ;  /* 0x000000000004789c */ /* 0x000fe40003f8e870 */
[----:B------:R-:W-:Y:S01]  /*0310*/  UP2UR UR50, UPR, URZ, 0x4 ;  /* 0x00000004ff327883 */ /* 0x000fe20008000000 */
[----:B------:R-:W-:Y:S11]  /*0320*/  @!P0 BRA `(.L_x_0) ;  /* 0x0000000000b88947 */ /* 0x000ff60003800000 */
[----:B------:R-:W-:-:S13]  /*0330*/  ISETP.NE.AND P0, PT, R0, 0xe, PT ;  /* 0x0000000e0000780c */ /* 0x000fda0003f05270 */
[----:B------:R-:W-:Y:S05]  /*0340*/  @!P0 BRA `(.L_x_3) ;  /* 0x00000000005c8947 */ /* 0x000fea0003800000 */
[----:B------:R-:W-:-:S13]  /*0350*/  ISETP.NE.AND P0, PT, R0, 0xd, PT ;  /* 0x0000000d0000780c */ /* 0x000fda0003f05270 */
[----:B------:R-:W-:Y:S05]  /*0360*/  @P0 BRA `(.L_x_4) ;  /* 0x00000000002c0947 */ /* 0x000fea0003800000 */
[----:B------:R-:W-:Y:S01]  /*0370*/  HFMA2 R2, -RZ, RZ, 0, 2.384185791015625e-07 ;  /* 0x00000004ff027431 */ /* 0x000fe200000001ff */
        /* <DEDUP_REMOVED lines=10> */
.L_x_4:
[----:B------:R-:W-:Y:S01]  /*0420*/  HFMA2 R2, -RZ, RZ, 0, 3.5762786865234375e-07 ;  /* 0x00000006ff027431 */ /* 0x000fe200000001ff */
[----:B------:R-:W-:Y:S02]  /*0430*/  UPLOP3.LUT UP3, UPT, UPT, UPT, UPT, 0x40, 0x4 ;  /* 0x000000000004789c */ /* 0x000fe40003f6e870 */
[----:B------:R-:W-:Y:S02]  /*0440*/  UPLOP3.LUT UP2, UPT, UPT, UPT, UPT, 0x40, 0x4 ;  /* 0x000000000004789c */ /* 0x000fe40003f4e870 */
[----:B------:R-:W-:Y:S02]  /*0450*/  UPLOP3.LUT UP0, UPT, UPT, UPT, UPT, 0x40, 0x4 ;  /* 0x000000000004789c */ /* 0x000fe40003f0e870 */
[----:B------:R-:W-:Y:S02]  /*0460*/  UPLOP3.LUT UP6, UPT, UPT, UPT, UPT, 0x40, 0x4 ;  /* 0x000000000004789c */ /* 0x000fe40003fce870 */
[----:B------:R-:W-:Y:S02]  /*0470*/  UPLOP3.LUT UP5, UPT, UPT, UPT, UPT, 0x40, 0x4 ;  /* 0x000000000004789c */ /* 0x000fe40003fae870 */
[----:B------:R-:W-:-:S02]  /*0480*/  UPLOP3.LUT UP4, UPT, UPT, UPT, UPT, 0x40, 0x4 ;  /* 0x000000000004789c */ /* 0x000fc40003f8e870 */
[----:B------:R-:W-:Y:S02]  /*0490*/  UP2UR UR41, UPR, URZ, 0x8 ;  /* 0x00000008ff297883 */ /* 0x000fe40008000000 */
[----:B------:R-:W-:Y:S01]  /*04a0*/  UP2UR UR50, UPR, URZ, 0x4 ;  /* 0x00000004ff327883 */ /* 0x000fe20008000000 */
[----:B------:R-:W-:Y:S11]  /*04b0*/  BRA `(.L_x_0) ;  /* 0x0000000000547947 */ /* 0x000ff60003800000 */
.L_x_3:
[----:B------:R-:W-:Y:S01]  /*04c0*/  HFMA2 R2, -RZ, RZ, 0, 2.98023223876953125e-07 ;  /* 0x00000005ff027431 */ /* 0x000fe200000001ff */
        /* <DEDUP_REMOVED lines=10> */
.L_x_1:
[----:B------:R-:W-:Y:S01]  /*0570*/  HFMA2 R2, -RZ, RZ, 0, 1.1920928955078125e-07 ;  /* 0x00000002ff027431 */ /* 0x000fe200000001ff */
        /* <DEDUP_REMOVED lines=8> */
[----:B------:R-:W-:-:S12]  /*0600*/  UP2UR UR50, UPR, URZ, 0x4 ;  /* 0x00000004ff327883 */ /* 0x000fd80008000000 */
.L_x_0:
[----:B------:R-:W-:Y:S01]  /*0610*/  ELECT P0, URZ, PT ;  /* 0x0000000000ff782f */ /* 0x000fe20003800000 */
[----:B------:R-:W-:Y:S03]  /*0620*/  BSSY.RECONVERGENT B0, `(.L_x_5) ;  /* 0x000000f000007945 */ /* 0x000fe60003800200 */
[----:B------:R-:W-:Y:S02]  /*0630*/  PLOP3.LUT P2, PT, P0, PT, UP0, 0x5d, 0xd5 ;  /* 0x0000000000d5781c */ /* 0x000fe4000074eb0d */
[----:B------:R-:W-:-:S11]  /*0640*/  PLOP3.LUT P1, PT, P0, PT, UP6, 0x5d, 0xd5 ;  /* 0x0000000000d5781c */ /* 0x000fd6000072eb6d */
[----:B------:R-:W-:Y:S05]  /*0650*/  @P2 BRA `(.L_x_6) ;  /* 0x00000000002c2947 */ /* 0x000fea0003800000 */
[----:B------:R-:W1:Y:S02]  /*0660*/  LDCU.64 UR4, c[0x0][0x348] ;  /* 0x00006900ff0477ac */ /* 0x000e640008000a00 */
[----:B-1----:R-:W-:-:S04]  /*0670*/  UIADD3 UR8, UP0, UPT, UR4, 0x80, URZ ;  /* 0x0000008004087890 */ /* 0x002fc8000ff1e0ff */
[----:B------:R-:W-:Y:S02]  /*0680*/  UIADD3.X UR9, UPT, UPT, URZ, UR5, URZ, UP0, !UPT ;  /* 0x00000005ff097290 */ /* 0x000fe400087fe4ff */
[----:B------:R-:W-:-:S04]  /*0690*/  UIADD3 UR6, UP0, UPT, UR4, 0x180, URZ ;  /* 0x0000018004067890 */ /* 0x000fc8000ff1e0ff */
[----:B------:R-:W-:Y:S02]  /*06a0*/  UIADD3.X UR7, UPT, UPT, URZ, UR5, URZ, UP0, !UPT ;  /* 0x00000005ff077290 */ /* 0x000fe400087fe4ff */
[----:B------:R-:W-:Y:S01]  /*06b0*/  UIADD3 UR4, UP0, UPT, UR4, 0x280, URZ ;  /* 0x0000028004047890 */ /* 0x000fe2000ff1e0ff */
[----:B------:R1:W-:Y:S03]  /*06c0*/  UTMACCTL.PF [UR8] ;  /* 0x00000000080079b9 */ /* 0x0003e60008040000 */
[----:B------:R-:W-:-:S03]  /*06d0*/  UIADD3.X UR5, UPT, UPT, URZ, UR5, URZ, UP0, !UPT ;  /* 0x00000005ff057290 */ /* 0x000fc600087fe4ff */
[----:B------:R1:W-:Y:S06]  /*06e0*/  UTMACCTL.PF [UR6] ;  /* 0x00000000060079b9 */ /* 0x0003ec0008040000 */
[----:B------:R1:W-:Y:S02]  /*06f0*/  UTMACCTL.PF [UR4] ;  /* 0x00000000040079b9 */ /* 0x0003e40008040000 */
[----:B-1----:R-:W-:Y:S01]  /*0700*/  NOP ;  /* 0x0000000000007918 */ /* 0x002fe20000000000 */
.L_x_6:
[----:B------:R-:W-:Y:S05]  /*0710*/  BSYNC.RECONVERGENT B0 ;  /* 0x0000000000007941 */ /* 0x000fea0003800200 */
.L_x_5:
[----:B------:R-:W-:Y:S04]  /*0720*/  BSSY.RECONVERGENT B0, `(.L_x_7) ;  /* 0x000001b000007945 */ /* 0x000fe80003800200 */
[----:B------:R-:W-:Y:S05]  /*0730*/  @P1 BRA `(.L_x_8) ;  /* 0x0000000000241947 */ /* 0x000fea0003800000 */
[----:B------:R-:W1:Y:S01]  /*0740*/  LDCU.64 UR4, c[0x0][0x348] ;  /* 0x00006900ff0477ac */ /* 0x000e620008000a00 */
[----:B------:R-:W-:Y:S02]  /*0750*/  PLOP3.LUT P6, PT, PT, PT, PT, 0x80, 0x8 ;  /* 0x000000000008781c */ /* 0x000fe40003fcf070 */
[----:B------:R-:W-:Y:S02]  /*0760*/  PLOP3.LUT P5, PT, PT, PT, PT, 0x8, 0x80 ;  /* 0x000000000080781c */ /* 0x000fe40003fae170 */
[----:B------:R-:W-:Y:S02]  /*0770*/  PLOP3.LUT P4, PT, PT, PT, PT, 0x80, 0x8 ;  /* 0x000000000008781c */ /* 0x000fe40003f8f070 */
[----:B------:R-:W-:Y:S01]  /*0780*/  PLOP3.LUT P3, PT, PT, PT, PT, 0x80, 0x8 ;  /* 0x000000000008781c */ /* 0x000fe20003f6f070 */
[----:B-1----:R-:W-:-:S04]  /*0790*/  UIADD3 UR4, UP0, UPT, UR4, 0x400, URZ ;  /* 0x0000040004047890 */ /* 0x002fc8000ff1e0ff */
[----:B------:R-:W-:-:S09]  /*07a0*/  UIADD3.X UR5, UPT, UPT, URZ, UR5, URZ, UP0, !UPT ;  /* 0x00000005ff057290 */ /* 0x000fd200087fe4ff */
[----:B------:R1:W-:Y:S02]  /*07b0*/  UTMACCTL.PF [UR4] ;  /* 0x00000000040079b9 */ /* 0x0003e40008040000 */
[----:B-1----:R-:W-:Y:S05]  /*07c0*/  BRA `(.L_x_9) ;  /* 0x0000000000407947 */ /* 0x002fea0003800000 */
.L_x_8:
[----:B------:R-:W-:-:S13]  /*07d0*/  ISETP.NE.AND P1, PT, R2, 0x3, PT ;  /* 0x000000030200780c */ /* 0x000fda0003f25270 */
[----:B------:R-:W-:Y:S05]  /*07e0*/  @!P1 BRA `(.L_x_10) ;  /* 0x0000000000289947 */ /* 0x000fea0003800000 */
[----:B------:R-:W-:Y:S02]  /*07f0*/  ISETP.NE.AND P1, PT, R2, 0x4, PT ;  /* 0x000000040200780c */ /* 0x000fe40003f25270 */
[----:B------:R-:W-:Y:S02]  /*0800*/  PLOP3.LUT P4, PT, PT, PT, PT, 0x80, 0x8 ;  /* 0x000000000008781c */ /* 0x000fe40003f8f070 */
[----:B------:R-:W-:Y:S02]  /*0810*/  PLOP3.LUT P5, PT, PT, PT, PT, 0x8, 0x80 ;  /* 0x000000000080781c */ /* 0x000fe40003fae170 */
[----:B------:R-:W-:Y:S02]  /*0820*/  PLOP3.LUT P6, PT, PT, PT, PT, 0x80, 0x8 ;  /* 0x000000000008781c */ /* 0x000fe40003fcf070 */
[----:B------:R-:W-:-:S05]  /*0830*/  PLOP3.LUT P3, PT, PT, PT, PT, 0x80, 0x8 ;  /* 0x000000000008781c */ /* 0x000fca0003f6f070 */
[----:B------:R-:W-:Y:S08]  /*0840*/  @P1 BRA `(.L_x_9) ;  /* 0x0000000000201947 */ /* 0x000ff00003800000 */
[----:B------:R-:W-:Y:S02]  /*0850*/  PLOP3.LUT P5, PT, PT, PT, PT, 0x8, 0x80 ;  /* 0x000000000080781c */ /* 0x000fe40003fae170 */
[----:B------:R-:W-:Y:S02]  /*0860*/  PLOP3.LUT P6, PT, PT, PT, PT, 0x8, 0x80 ;  /* 0x000000000080781c */ /* 0x000fe40003fce170 */
[----:B------:R-:W-:Y:S01]  /*0870*/  PLOP3.LUT P3, PT, PT, PT, PT, 0x8, 0x80 ;  /* 0x000000000080781c */ /* 0x000fe20003f6e170 */
[----:B------:R-:W-:-:S12]  /*0880*/  BRA `(.L_x_9) ;  /* 0x0000000000107947 */ /* 0x000fd80003800000 */
.L_x_10:
[----:B------:R-:W-:Y:S02]  /*0890*/  PLOP3.LUT P6, PT, PT, PT, PT, 0x8, 0x80 ;  /* 0x000000000080781c */ /* 0x000fe40003fce170 */
[----:B------:R-:W-:Y:S02]  /*08a0*/  PLOP3.LUT P5, PT, PT, PT, PT, 0x80, 0x8 ;  /* 0x000000000008781c */ /* 0x000fe40003faf070 */
[----:B------:R-:W-:Y:S02]  /*08b0*/  PLOP3.LUT P4, PT, PT, PT, PT, 0x8, 0x80 ;  /* 0x000000000080781c */ /* 0x000fe40003f8e170 */
[----:B------:R-:W-:-:S13]  /*08c0*/  PLOP3.LUT P3, PT, PT, PT, PT, 0x80, 0x8 ;  /* 0x000000000008781c */ /* 0x000fda0003f6f070 */
.L_x_9:
[----:B------:R-:W-:Y:S05]  /*08d0*/  BSYNC.RECONVERGENT B0 ;  /* 0x0000000000007941 */ /* 0x000fea0003800200 */
.L_x_7:
[----:B------:R-:W1:Y:S01]  /*08e0*/  SHFL.IDX PT, R0, R3, RZ, 0x1f ;  /* 0x00001fff03007589 */ /* 0x000e6200000e0000 */
[----:B------:R-:W-:Y:S02]  /*08f0*/  ISETP.NE.AND P1, PT, R2, 0x3, PT ;  /* 0x000000030200780c */ /* 0x000fe40003f25270 */
[----:B------:R-:W-:Y:S02]  /*0900*/  PLOP3.LUT P0, PT, P0, PT, UP1, 0xae, 0xea ;  /* 0x0000000000ea781c */ /* 0x000fe4000070f51e */
[----:B-1----:R-:W-:-:S13]  /*0910*/  ISETP.NE.AND P2, PT, R0, RZ, PT ;  /* 0x000000ff0000720c */ /* 0x002fda0003f45270 */
[----:B------:R-:W-:Y:S05]  /*0920*/  @P2 BRA `(.L_x_11) ;  /* 0x0000000000382947 */ /* 0x000fea0003800000 */
[----:B------:R-:W1:Y:S01]  /*0930*/  S2UR UR5, SR_CgaCtaId ;  /* 0x00000000000579c3 */ /* 0x000e620000008800 */
[----:B------:R-:W-:Y:S01]  /*0940*/  UMOV UR6, 0x400 ;  /* 0x0000040000067882 */ /* 0x000fe20000000000 */
[----:B------:R-:W-:Y:S01]  /*0950*/  UMOV UR4, 0x1 ;  /* 0x0000000100047882 */ /* 0x000fe20000000000 */
[----:B------:R-:W-:Y:S01]  /*0960*/  ELECT P2, URZ, PT ;  /* 0x0000000000ff782f */ /* 0x000fe20003840000 */
[----:B-1----:R-:W-:Y:S02]  /*0970*/  ULEA UR5, UR5, UR6, 0x18 ;  /* 0x0000000605057291 */ /* 0x002fe4000f8ec0ff */
[----:B------:R-:W-:-:S04]  /*0980*/  UIADD3 UR6, UPT, UPT, -UR4, 0x100000, URZ ;  /* 0x0010000004067890 */ /* 0x000fc8000fffe1ff */
[----:B------:R-:W-:Y:S02]  /*0990*/  USHF.L.U32 UR7, UR6, 0xb, URZ ;  /* 0x0000000b06077899 */ /* 0x000fe400080006ff */
[----:B------:R-:W-:Y:S01]  /*09a0*/  USHF.L.U32 UR6, UR6, 0x1, URZ ;  /* 0x0000000106067899 */ /* 0x000fe200080006ff */
[----:B------:R-:W1:Y:S11]  /*09b0*/  FENCE.VIEW.ASYNC.S ;  /* 0x00000000000073c6 */ /* 0x000e760000000000 */
[----:B-1----:R1:W2:Y:S01]  /*09c0*/  SYNCS.EXCH.64 URZ, [UR5+0xe000], UR6 ;  /* 0x00e0000605ff75b2 */ /* 0x0022a20008000100 */
[----:B------:R1:W3:Y:S01]  /*09d0*/  SYNCS.EXCH.64 URZ, [UR5+0xe010], UR6 ;  /* 0x00e0100605ff75b2 */ /* 0x0002e20008000100 */
[----:B------:R1:W4:Y:S01]  /*09e0*/  SYNCS.EXCH.64 URZ, [UR5+0xe008], UR6 ;  /* 0x00e0080605ff75b2 */ /* 0x0003220008000100 */
[----:B------:R1:W1:Y:S01]  /*09f0*/  SYNCS.EXCH.64 URZ, [UR5+0xe018], UR6 ;  /* 0x00e0180605ff75b2 */ /* 0x0002620008000100 */
[----:B------:R-:W-:Y:S01]  /*0a00*/  NOP ;  /* 0x0000000000007918 */ /* 0x000fe20000000000 */
.L_x_11:
[----:B------:R-:W-:Y:S01]  /*0a10*/  NOP ;  /* 0x0000000000007918 */ /* 0x000fe20000000000 */
[----:B------:R-:W-:Y:S05]  /*0a20*/  @!P1 BRA `(.L_x_12) ;  /* 0x0000000000289947 */ /* 0x000fea0003800000 */
[----:B------:R-:W-:Y:S01]  /*0a30*/  ISETP.NE.AND P1, PT, R2, 0x4, PT ;  /* 0x000000040200780c */ /* 0x000fe20003f25270 */
[----:B------:R-:W-:Y:S02]  /*0a40*/  UPLOP3.LUT UP3, UPT, UPT, UPT, UPT, 0x80, 0x8 ;  /* 0x000000000008789c */ /* 0x000fe40003f6f070 */
[----:B------:R-:W-:Y:S02]  /*0a50*/  UPLOP3.LUT UP2, UPT, UPT, UPT, UPT, 0x40, 0x4 ;  /* 0x000000000004789c */ /* 0x000fe40003f4e870 */
[----:B------:R-:W-:Y:S02]  /*0a60*/  UPLOP3.LUT UP1, UPT, UPT, UPT, UPT, 0x80, 0x8 ;  /* 0x000000000008789c */ /* 0x000fe40003f2f070 */
[----:B------:R-:W-:-:S06]  /*0a70*/  UPLOP3.LUT UP0, UPT, UPT, UPT, UPT, 0x80, 0x8 ;  /* 0x000000000008789c */ /* 0x000fcc0003f0f070 */
[----:B------:R-:W-:Y:S05]  /*0a80*/  @P1 BRA `(.L_x_13) ;  /* 0x0000000000201947 */ /* 0x000fea0003800000 */
[----:B------:R-:W-:Y:S02]  /*0a90*/  UPLOP3.LUT UP2, UPT, UPT, UPT, UPT, 0x40, 0x4 ;  /* 0x000000000004789c */ /* 0x000fe40003f4e870 */
[----:B------:R-:W-:Y:S02]  /*0aa0*/  UPLOP3.LUT UP3, UPT, UPT, UPT, UPT, 0x40, 0x4 ;  /* 0x000000000004789c */ /* 0x000fe40003f6e870 */
[----:B------:R-:W-:Y:S01]  /*0ab0*/  UPLOP3.LUT UP0, UPT, UPT, UPT, UPT, 0x40, 0x4 ;  /* 0x000000000004789c */ /* 0x000fe20003f0e870 */
[----:B------:R-:W-:Y:S05]  /*0ac0*/  BRA `(.L_x_13) ;  /* 0x0000000000107947 */ /* 0x000fea0003800000 */
.L_x_12:
[----:B------:R-:W-:Y:S02]  /*0ad0*/  UPLOP3.LUT UP3, UPT, UPT, UPT, UPT, 0x40, 0x4 ;  /* 0x000000000004789c */ /* 0x000fe40003f6e870 */
[----:B------:R-:W-:Y:S02]  /*0ae0*/  UPLOP3.LUT UP2, UPT, UPT, UPT, UPT, 0x80, 0x8 ;  /* 0x000000000008789c */ /* 0x000fe40003f4f070 */
[----:B------:R-:W-:Y:S02]  /*0af0*/  UPLOP3.LUT UP1, UPT, UPT, UPT, UPT, 0x40, 0x4 ;  /* 0x000000000004789c */ /* 0x000fe40003f2e870 */
[----:B------:R-:W-:Y:S02]  /*0b00*/  UPLOP3.LUT UP0, UPT, UPT, UPT, UPT, 0x80, 0x8 ;  /* 0x000000000008789c */ /* 0x000fe40003f0f070 */
.L_x_13:
[----:B------:R-:W5:Y:S02]  /*0b10*/  SHFL.IDX PT, R0, R3, RZ, 0x1f ;  /* 0x00001fff03007589 */ /* 0x000f6400000e0000 */
[----:B-----5:R-:W-:-:S13]  /*0b20*/  ISETP.NE.AND P1, PT, R0, RZ, PT ;  /* 0x000000ff0000720c */ /* 0x020fda0003f25270 */
[----:B------:R-:W-:Y:S05]  /*0b30*/  @P1 BRA `(.L_x_14) ;  /* 0x0000000000401947 */ /* 0x000fea0003800000 */
[----:B-1----:R-:W1:Y:S01]  /*0b40*/  S2UR UR5, SR_CgaCtaId ;  /* 0x00000000000579c3 */ /* 0x002e620000008800 */
        /* <DEDUP_REMOVED lines=8> */
[----:B-1----:R1:W1:Y:S01]  /*0bd0*/  SYNCS.EXCH.64 URZ, [UR5+0xe020], UR6 ;  /* 0x00e0200605ff75b2 */ /* 0x0022620008000100 */
[----:B------:R1:W1:Y:S01]  /*0be0*/  SYNCS.EXCH.64 URZ, [UR5+0xe038], UR6 ;  /* 0x00e0380605ff75b2 */ /* 0x0002620008000100 */
[----:B------:R1:W1:Y:S01]  /*0bf0*/  SYNCS.EXCH.64 URZ, [UR5+0xe028], UR6 ;  /* 0x00e0280605ff75b2 */ /* 0x0002620008000100 */
[----:B------:R1:W1:Y:S01]  /*0c00*/  SYNCS.EXCH.64 URZ, [UR5+0xe040], UR6 ;  /* 0x00e0400605ff75b2 */ /* 0x0002620008000100 */
[----:B------:R1:W1:Y:S01]  /*0c10*/  SYNCS.EXCH.64 URZ, [UR5+0xe030], UR6 ;  /* 0x00e0300605ff75b2 */ /* 0x0002620008000100 */
[----:B------:R1:W1:Y:S01]  /*0c20*/  SYNCS.EXCH.64 URZ, [UR5+0xe048], UR6 ;  /* 0x00e0480605ff75b2 */ /* 0x0002620008000100 */
[----:B------:R-:W-:Y:S01]  /*0c30*/  NOP ;  /* 0x0000000000007918 */ /* 0x000fe20000000000 */
.L_x_14:
[----:B------:R-:W5:Y:S01]  /*0c40*/  SHFL.IDX PT, R0, R3, RZ, 0x1f ;  /* 0x00001fff03007589 */ /* 0x000f6200000e0000 */
[----:B------:R-:W-:Y:S01]  /*0c50*/  NOP ;  /* 0x0000000000007918 */ /* 0x000fe20000000000 */
[----:B-----5:R-:W-:-:S13]  /*0c60*/  ISETP.NE.AND P1, PT, R0, RZ, PT ;  /* 0x000000ff0000720c */ /* 0x020fda0003f25270 */
[----:B------:R-:W-:Y:S05]  /*0c70*/  @P1 BRA `(.L_x_15) ;  /* 0x0000000000401947 */ /* 0x000fea0003800000 */
[----:B-1----:R-:W1:Y:S01]  /*0c80*/  S2UR UR6, SR_CgaCtaId ;  /* 0x00000000000679c3 */ /* 0x002e620000008800 */
[----:B------:R-:W-:Y:S01]  /*0c90*/  UMOV UR7, 0x400 ;  /* 0x0000040000077882 */ /* 0x000fe20000000000 */
[----:B------:R-:W-:Y:S01]  /*0ca0*/  UMOV UR5, 0x1 ;  /* 0x0000000100057882 */ /* 0x000fe20000000000 */
[----:B------:R-:W-:Y:S01]  /*0cb0*/  UMOV UR4, 0x80 ;  /* 0x0000008000047882 */ /* 0x000fe20000000000 */
[----:B------:R-:W-:-:S04]  /*0cc0*/  UIADD3 UR8, UPT, UPT, -UR5, 0x100000, URZ ;  /* 0x0010000005087890 */ /* 0x000fc8000fffe1ff */
[----:B------:R-:W-:Y:S02]  /*0cd0*/  USHF.L.U32 UR9, UR8, 0xb, URZ ;  /* 0x0000000b08097899 */ /* 0x000fe400080006ff */
[----:B------:R-:W-:Y:S02]  /*0ce0*/  USHF.L.U32 UR8, UR8, 0x1, URZ ;  /* 0x0000000108087899 */ /* 0x000fe400080006ff */
[----:B------:R-:W-:-:S04]  /*0cf0*/  UIADD3 UR4, UPT, UPT, -UR4, 0x100000, URZ ;  /* 0x0010000004047890 */ /* 0x000fc8000fffe1ff */
[----:B------:R-:W-:Y:S02]  /*0d00*/  USHF.L.U32 UR5, UR4, 0xb, URZ ;  /* 0x0000000b04057899 */ /* 0x000fe400080006ff */
[----:B------:R-:W-:Y:S01]  /*0d10*/  USHF.L.U32 UR4, UR4, 0x1, URZ ;  /* 0x0000000104047899 */ /* 0x000fe200080006ff */
[----:B------:R-:W-:Y:S01]  /*0d20*/  ELECT P1, URZ, PT ;  /* 0x0000000000ff782f */ /* 0x000fe20003820000 */
[----:B-1----:R-:W-:Y:S01]  /*0d30*/  ULEA UR6, UR6, UR7, 0x18 ;  /* 0x0000000706067291 */ /* 0x002fe2000f8ec0ff */
[----:B------:R-:W1:Y:S11]  /*0d40*/  FENCE.VIEW.ASYNC.S ;  /* 0x00000000000073c6 */ /* 0x000e760000000000 */
[----:B-1----:R1:W1:Y:S01]  /*0d50*/  SYNCS.EXCH.64 URZ, [UR6+0xe050], UR8 ;  /* 0x00e0500806ff75b2 */ /* 0x0022620008000100 */
[----:B------:R1:W1:Y:S01]  /*0d60*/  SYNCS.EXCH.64 URZ, [UR6+0xe058], UR4 ;  /* 0x00e0580406ff75b2 */ /* 0x0002620008000100 */
[----:B------:R-:W-:Y:S01]  /*0d70*/  NOP ;  /* 0x0000000000007918 */ /* 0x000fe20000000000 */
.L_x_15:
[----:B------:R-:W5:Y:S01]  /*0d80*/  SHFL.IDX PT, R0, R3, RZ, 0x1f ;  /* 0x00001fff03007589 */ /* 0x000f6200000e0000 */
[----:B-1----:R-:W-:Y:S01]  /*0d90*/  USEL UR5, URZ, 0x2, !UP4 ;  /* 0x00000002ff057887 */ /* 0x002fe2000e000000 */
[----:B------:R-:W-:Y:S01]  /*0da0*/  ISETP.NE.AND P2, PT, R2, 0x2, PT ;  /* 0x000000020200780c */ /* 0x000fe20003f45270 */
[----:B------:R-:W-:Y:S02]  /*0db0*/  NOP ;  /* 0x0000000000007918 */ /* 0x000fe40000000000 */
[----:B------:R-:W-:Y:S01]  /*0dc0*/  USEL UR5, UR5, 0x1, !UP5 ;  /* 0x0000000105057887 */ /* 0x000fe2000e800000 */
[----:B-----5:R-:W-:-:S13]  /*0dd0*/  ISETP.NE.AND P1, PT, R0, RZ, PT ;  /* 0x000000ff0000720c */ /* 0x020fda0003f25270 */
[----:B------:R-:W-:Y:S05]  /*0de0*/  @P1 BRA `(.L_x_16) ;  /* 0x0000000000401947 */ /* 0x000fea0003800000 */
[----:B------:R-:W1:Y:S01]  /*0df0*/  S2UR UR7, SR_CgaCtaId ;  /* 0x00000000000779c3 */ /* 0x000e620000008800 */
[----:B------:R-:W-:Y:S01]  /*0e00*/  UMOV UR8, 0x400 ;  /* 0x0000040000087882 */ /* 0x000fe20000000000 */
[----:B------:R-:W-:Y:S01]  /*0e10*/  UMOV UR6, 0x1 ;  /* 0x0000000100067882 */ /* 0x000fe20000000000 */
[----:B------:R-:W-:Y:S01]  /*0e20*/  UMOV UR4, 0x80 ;  /* 0x0000008000047882 */ /* 0x000fe20000000000 */
[----:B------:R-:W-:Y:S01]  /*0e30*/  ELECT P1, URZ, PT ;  /* 0x0000000000ff782f */ /* 0x000fe20003820000 */
[----:B------:R-:W-:-:S04]  /*0e40*/  UIADD3 UR10, UPT, UPT, -UR4, 0x100000, URZ ;  /* 0x00100000040a7890 */ /* 0x000fc8000fffe1ff */
[----:B------:R-:W-:Y:S02]  /*0e50*/  USHF.L.U32 UR11, UR10, 0xb, URZ ;  /* 0x0000000b0a0b7899 */ /* 0x000fe400080006ff */
[----:B------:R-:W-:Y:S02]  /*0e60*/  USHF.L.U32 UR10, UR10, 0x1, URZ ;  /* 0x000000010a0a7899 */ /* 0x000fe400080006ff */
[----:B-1----:R-:W-:Y:S02]  /*0e70*/  ULEA UR7, UR7, UR8, 0x18 ;  /* 0x0000000807077291 */ /* 0x002fe4000f8ec0ff */
[----:B------:R-:W-:-:S04]  /*0e80*/  UIADD3 UR8, UPT, UPT, -UR6, 0x100000, URZ ;  /* 0x0010000006087890 */ /* 0x000fc8000fffe1ff */
[----:B------:R-:W-:Y:S02]  /*0e90*/  USHF.L.U32 UR9, UR8, 0xb, URZ ;  /* 0x0000000b08097899 */ /* 0x000fe400080006ff */
[----:B------:R-:W-:Y:S01]  /*0ea0*/  USHF.L.U32 UR8, UR8, 0x1, URZ ;  /* 0x0000000108087899 */ /* 0x000fe200080006ff */
[----:B------:R-:W1:Y:S11]  /*0eb0*/  FENCE.VIEW.ASYNC.S ;  /* 0x00000000000073c6 */ /* 0x000e760000000000 */
[----:B-1----:R1:W1:Y:S01]  /*0ec0*/  SYNCS.EXCH.64 URZ, [UR7+0xe060], UR8 ;  /* 0x00e0600807ff75b2 */ /* 0x0022620008000100 */
[----:B------:R1:W1:Y:S01]  /*0ed0*/  SYNCS.EXCH.64 URZ, [UR7+0xe068], UR10 ;  /* 0x00e0680a07ff75b2 */ /* 0x0002620008000100 */
[----:B------:R-:W-:Y:S01]  /*0ee0*/  NOP ;  /* 0x0000000000007918 */ /* 0x000fe20000000000 */
.L_x_16:
[----:B------:R-:W-:Y:S01]  /*0ef0*/  NOP ;  /* 0x0000000000007918 */ /* 0x000fe20000000000 */
[----:B------:R-:W-:Y:S05]  /*0f00*/  @!P2 BRA `(.L_x_17) ;  /* 0x000000000024a947 */ /* 0x000fea0003800000 */
[----:B------:R-:W-:Y:S01]  /*0f10*/  ISETP.NE.AND P1, PT, R2, RZ, PT ;  /* 0x000000ff0200720c */ /* 0x000fe20003f25270 */
[----:B------:R-:W-:Y:S02]  /*0f20*/  UP2UR UR4, UPR, URZ, 0x1 ;  /* 0x00000001ff047883 */ /* 0x000fe40008000000 */
[----:B------:R-:W-:Y:S01]  /*0f30*/  UPLOP3.LUT UP0, UPT, UPT, UPT, UPT, 0x80, 0x8 ;  /* 0x000000000008789c */ /* 0x000fe20003f0f070 */
[----:B-1----:R-:W-:-:S03]  /*0f40*/  UMOV UR7, URZ ;  /* 0x000000ff00077c82 */ /* 0x002fc60008000000 */
[----:B------:R-:W-:Y:S02]  /*0f50*/  UP2UR UR40, UPR, URZ, 0x1 ;  /* 0x00000001ff287883 */ /* 0x000fe40008000000 */
[----:B------:R-:W-:-:S04]  /*0f60*/  UISETP.NE.AND UP0, UPT, UR4, URZ, UPT ;  /* 0x000000ff0400728c */ /* 0x000fc8000bf05270 */
[----:B------:R-:W-:Y:S07]  /*0f70*/  @P1 BRA `(.L_x_18) ;  /* 0x00000000001c1947 */ /* 0x000fee0003800000 */
[----:B------:R-:W-:Y:S01]  /*0f80*/  UMOV UR7, 0x1 ;  /* 0x0000000100077882 */ /* 0x000fe20000000000 */
[----:B------:R-:W-:Y:S05]  /*0f90*/  BRA `(.L_x_18) ;  /* 0x0000000000147947 */ /* 0x000fea0003800000 */
.L_x_17:
[----:B------:R-:W-:Y:S02]  /*0fa0*/  UP2UR UR4, UPR, URZ, 0x1 ;  /* 0x00000001ff047883 */ /* 0x000fe40008000000 */
[----:B------:R-:W-:Y:S01]  /*0fb0*/  UPLOP3.LUT UP0, UPT, UPT, UPT, UPT, 0x40, 0x4 ;  /* 0x000000000004789c */ /* 0x000fe20003f0e870 */
[----:B-1----:R-:W-:-:S03]  /*0fc0*/  UMOV UR7, 0x2 ;  /* 0x0000000200077882 */ /* 0x002fc60000000000 */
[----:B------:R-:W-:Y:S02]  /*0fd0*/  UP2UR UR40, UPR, URZ, 0x1 ;  /* 0x00000001ff287883 */ /* 0x000fe40008000000 */
[----:B------:R-:W-:Y:S02]  /*0fe0*/  UISETP.NE.AND UP0, UPT, UR4, URZ, UPT ;  /* 0x000000ff0400728c */ /* 0x000fe4000bf05270 */
.L_x_18:
[----:B------:R-:W1:Y:S02]  /*0ff0*/  SHFL.IDX PT, R0, R3, RZ, 0x1f ;  /* 0x00001fff03007589 */ /* 0x000e6400000e0000 */
        /* <DEDUP_REMOVED lines=14> */
.L_x_19:
[----:B------:R-:W-:Y:S01]  /*10e0*/  NOP ;  /* 0x0000000000007918 */ /* 0x000fe20000000000 */
[----:B------:R-:W-:Y:S05]  /*10f0*/  @!P2 BRA `(.L_x_20) ;  /* 0x000000000024a947 */ /* 0x000fea0003800000 */
[----:B------:R-:W-:Y:S01]  /*1100*/  ISETP.NE.AND P1, PT, R2, 0x1, PT ;  /* 0x000000010200780c */ /* 0x000fe20003f25270 */
        /* <DEDUP_REMOVED lines=8> */
.L_x_20:
[----:B------:R-:W-:Y:S02]  /*1190*/  UP2UR UR4, UPR, URZ, 0x1 ;  /* 0x00000001ff047883 */ /* 0x000fe40008000000 */
[----:B------:R-:W-:Y:S01]  /*11a0*/  UPLOP3.LUT UP0, UPT, UPT, UPT, UPT, 0x40, 0x4 ;  /* 0x000000000004789c */ /* 0x000fe20003f0e870 */
[----:B-1----:R-:W-:-:S03]  /*11b0*/  UMOV UR6, 0x2 ;  /* 0x0000000200067882 */ /* 0x002fc60000000000 */
[----:B------:R-:W-:Y:S02]  /*11c0*/  UP2UR UR39, UPR, URZ, 0x1 ;  /* 0x00000001ff277883 */ /* 0x000fe40008000000 */
[----:B------:R-:W-:Y:S02]  /*11d0*/  UISETP.NE.AND UP0, UPT, UR4, URZ, UPT ;  /* 0x000000ff0400728c */ /* 0x000fe4000bf05270 */
.L_x_21:
[----:B------:R-:W1:Y:S01]  /*11e0*/  SHFL.IDX PT, R0, R3, RZ, 0x1f ;  /* 0x00001fff03007589 */ /* 0x000e6200000e0000 */
[----:B------:R-:W-:Y:S02]  /*11f0*/  USEL UR8, URZ, 0x1, !UP4 ;  /* 0x00000001ff087887 */ /* 0x000fe4000e000000 */
[----:B------:R-:W-:Y:S01]  /*1200*/  USEL UR49, URZ, 0x1, UP4 ;  /* 0x00000001ff317887 */ /* 0x000fe2000a000000 */
        /* <DEDUP_REMOVED lines=14> */
.L_x_22:
        /* <DEDUP_REMOVED lines=19> */
[----:B------:R1:W1:Y:S01]  /*1420*/  SYNCS.EXCH.64 URZ, [UR10+0xe098], UR12 ;  /* 0x00e0980c0aff75b2 */ /* 0x0002620008000100 */
[----:B------:R1:W1:Y:S01]  /*1430*/  SYNCS.EXCH.64 URZ, [UR10+0xe0a8], UR14 ;  /* 0x00e0a80e0aff75b2 */ /* 0x0002620008000100 */
[----:B------:R-:W-:Y:S01]  /*1440*/  NOP ;  /* 0x0000000000007918 */ /* 0x000fe20000000000 */
.L_x_23:
        /* <DEDUP_REMOVED lines=22> */
.L_x_24:
[----:B------:R-:W5:Y:S01]  /*15b0*/  SHFL.IDX PT, R3, R3, RZ, 0x1f ;  /* 0x00001fff03037589 */ /* 0x000f6200000e0000 */
[----:B------:R-:W1:Y:S01]  /*15c0*/  S2UR UR36, SR_CTAID.X ;  /* 0x00000000002479c3 */ /* 0x000e620000002500 */
[----:B------:R-:W-:Y:S01]  /*15d0*/  NOP ;  /* 0x0000000000007918 */ /* 0x000fe20000000000 */
[----:B-----5:R-:W-:-:S13]  /*15e0*/  ISETP.NE.AND P1, PT, R3, RZ, PT ;  /* 0x000000ff0300720c */ /* 0x020fda0003f25270 */
[----:B-1----:R-:W-:Y:S05]  /*15f0*/  @P1 BRA `(.L_x_25) ;  /* 0x0000000000301947 */ /* 0x002fea0003800000 */
        /* <DEDUP_REMOVED lines=12> */
.L_x_25:
[----:B------:R-:W-:Y:S01]  /*16c0*/  ISETP.GT.AND P1, PT, R2, 0x3, PT ;  /* 0x000000030200780c */ /* 0x000fe20003f24270 */
[----:B------:R-:W-:Y:S01]  /*16d0*/  NOP ;  /* 0x0000000000007918 */ /* 0x000fe20000000000 */
[----:B-1234-:R-:W-:Y:S11]  /*16e0*/  BAR.SYNC.DEFER_BLOCKING 0x0 ;  /* 0x0000000000007b1d */ /* 0x01eff60000010000 */
[----:B------:R-:W-:Y:S05]  /*16f0*/  @P1 BRA `(.L_x_26) ;  /* 0x0000013800b41947 */ /* 0x000fea0003800000 */
[----:B------:R-:W-:Y:S01]  /*1700*/  ISETP.GE.U32.AND P0, PT, R2, 0x2, PT ;  /* 0x000000020200780c */ /* 0x000fe20003f06070 */
[----:B------:R-:W-:-:S04]  /*1710*/  UISETP.NE.AND UP0, UPT, UR50, URZ, UPT ;  /* 0x000000ff3200728c */ /* 0x000fc8000bf05270 */
[----:B------:R-:W-:-:S04]  /*1720*/  USEL UR4, URZ, 0x2, !UP0 ;  /* 0x00000002ff047887 */ /* 0x000fc8000c000000 */
[----:B------:R-:W-:-:S04]  /*1730*/  USEL UR4, UR4, 0x1, !UP5 ;  /* 0x0000000104047887 */ /* 0x000fc8000e800000 */
[----:B------:R-:W-:Y:S08]  /*1740*/  @!P0 BRA `(.L_x_27) ;  /* 0x0000009000548947 */ /* 0x000ff00003800000 */
[----:B------:R-:W-:Y:S05]  /*1750*/  @!P2 BRA `(.L_x_28) ;  /* 0x000000280084a947 */ /* 0x000fea0003800000 */
[----:B------:R-:W-:-:S08]  /*1760*/  NOP ;  /* 0x0000000000007918 */ /* 0x000fd00000000000 */
[----:B------:R-:W1:-:S00]  /*1770*/  USETMAXREG.DEALLOC.CTAPOOL 0x20 ;  /* 0x00000020000079c8 */ /* 0x000e4000080e0500 */
[----:B-1----:R-:W1:Y:S02]  /*1780*/  LDC R0, c[0x0][0x900] ;  /* 0x00024000ff007b82 */ /* 0x002e640000000800 */
[----:B-1----:R-:W-:-:S13]  /*1790*/  ISETP.LE.AND P0, PT, R0, UR36, PT ;  /* 0x0000002400007c0c */ /* 0x002fda000bf03270 */
[----:B------:R-:W-:Y:S05]  /*17a0*/  @P0 EXIT ;  /* 0x000000000000094d */ /* 0x000fea0003800000 */
[----:B------:R-:W1:Y:S01]  /*17b0*/  S2UR UR6, SR_CgaCtaId ;  /* 0x00000000000679c3 */ /* 0x000e620000008800 */
[----:B------:R-:W-:Y:S01]  /*17c0*/  UMOV UR7, 0x400 ;  /* 0x0000040000077882 */ /* 0x000fe20000000000 */
[----:B------:R-:W-:Y:S01]  /*17d0*/  HFMA2 R7, -RZ, RZ, 0, 0 ;  /* 0x00000000ff077431 */ /* 0x000fe200000001ff */
[----:B------:R-:W-:Y:S01]  /*17e0*/  PRMT R8, RZ, 0x7610, R8 ;  /* 0x00007610ff087816 */ /* 0x000fe20000000008 */
[----:B------:R-:W-:Y:S02]  /*17f0*/  ULOP3.LUT UR22, UR4, 0x1, URZ, 0xc0, !UPT ;  /* 0x0000000104167892 */ /* 0x000fe4000f8ec0ff */
[----:B------:R-:W-:Y:S01]  /*1800*/  ULOP3.LUT UR21, UR5, 0x1, URZ, 0xc0, !UPT ;  /* 0x0000000105157892 */ /* 0x000fe2000f8ec0ff */
[----:B------:R-:W-:Y:S01]  /*1810*/  UMOV UR33, URZ ;  /* 0x000000ff00217c82 */ /* 0x000fe20008000000 */
[----:B------:R-:W-:Y:S01]  /*1820*/  UMOV UR32, 0x1 ;  /* 0x0000000100207882 */ /* 0x000fe20000000000 */
[----:B------:R-:W-:Y:S01]  /*1830*/  UMOV UR31, 0x1 ;  /* 0x00000001001f7882 */ /* 0x000fe20000000000 */
[----:B------:R-:W-:Y:S01]  /*1840*/  UMOV UR30, 0x1 ;  /* 0x00000001001e7882 */ /* 0x000fe20000000000 */
[----:B------:R-:W-:Y:S01]  /*1850*/  UMOV UR29, URZ ;  /* 0x000000ff001d7c82 */ /* 0x000fe20008000000 */
[----:B------:R-:W-:Y:S01]  /*1860*/  UMOV UR28, URZ ;  /* 0x000000ff001c7c82 */ /* 0x000fe20008000000 */
[----:B-1----:R-:W-:-:S04]  /*1870*/  ULEA UR6, UR6, UR7, 0x18 ;  /* 0x0000000706067291 */ /* 0x002fc8000f8ec0ff */
[----:B------:R-:W-:-:S04]  /*1880*/  UIADD3 UR6, UPT, UPT, UR6, 0x4000, URZ ;  /* 0x0000400006067890 */ /* 0x000fc8000fffe0ff */
[----:B------:R-:W-:-:S04]  /*1890*/  USHF.R.U32.HI UR34, URZ, 0x4, UR6 ;  /* 0x00000004ff227899 */ /* 0x000fc80008011606 */
[----:B------:R-:W-:-:S04]  /*18a0*/  ULOP3.LUT UR34, UR34, 0x3fff, URZ, 0xc0, !UPT ;  /* 0x00003fff22227892 */ /* 0x000fc8000f8ec0ff */
[----:B------:R-:W-:-:S12]  /*18b0*/  ULOP3.LUT UR23, UR34, 0x10000, URZ, 0xfc, !UPT ;  /* 0x0001000022177892 */ /* 0x000fd8000f8efcff */
.L_x_89:
[----:B------:R-:W1:Y:S01]  /*18c0*/  LDCU.64 UR4, c[0x0][0x908] ;  /* 0x00012100ff0477ac */ /* 0x000e620008000a00 */
[----:B--2---:R-:W2:Y:S01]  /*18d0*/  LDCU UR6, c[0x0][0x904] ;  /* 0x00012080ff0677ac */ /* 0x004ea20008000800 */
[----:B-1----:R-:W-:Y:S01]  /*18e0*/  UIMAD.WIDE.U32 UR8, UR36, UR4, URZ ;  /* 0x00000004240872a5 */ /* 0x002fe2000f8e00ff */
[----:B------:R-:W1:Y:S01]  /*18f0*/  LDCU UR4, c[0x0][0x380] ;  /* 0x00007000ff0477ac */ /* 0x000e620008000800 */
[----:B--2---:R-:W-:Y:S02]  /*1900*/  UISETP.NE.AND UP0, UPT, UR6, 0x1, UPT ;  /* 0x000000010600788c */ /* 0x004fe4000bf05270 */
[----:B------:R-:W-:-:S04]  /*1910*/  USHF.R.U32.HI UR5, URZ, UR5, UR9 ;  /* 0x00000005ff057299 */ /* 0x000fc80008011609 */
[----:B------:R-:W-:-:S04]  /*1920*/  USEL UR5, UR36, UR5, !UP0 ;  /* 0x0000000524057287 */ /* 0x000fc8000c000000 */
[----:B------:R-:W-:-:S04]  /*1930*/  UIADD3 UR5, UPT, UPT, -UR5, URZ, URZ ;  /* 0x000000ff05057290 */ /* 0x000fc8000fffe1ff */
[----:B------:R-:W-:-:S04]  /*1940*/  UIMAD UR5, UR6, UR5, UR36 ;  /* 0x00000005060572a4 */ /* 0x000fc8000f8e0224 */
[----:B------:R-:W-:-:S04]  /*1950*/  USHF.L.U32 UR5, UR5, 0x8, URZ ;  /* 0x0000000805057899 */ /* 0x000fc800080006ff */
[----:B-1----:R-:W-:-:S09]  /*1960*/  UISETP.GE.AND UP0, UPT, UR5, UR4, UPT ;  /* 0x000000040500728c */ /* 0x002fd2000bf06270 */
[----:B------:R-:W-:Y:S05]  /*1970*/  BRA.U UP0, `(.L_x_29) ;  /* 0x0000002500e47547 */ /* 0x000fea000b800000 */
[----:B------:R-:W-:-:S13]  /*1980*/  LOP3.LUT P0, RZ, R8, 0xff, RZ, 0xc0, !PT ;  /* 0x000000ff08ff7812 */ /* 0x000fda000780c0ff */
[----:B------:R-:W-:Y:S05]  /*1990*/  @P0 BRA `(.L_x_30) ;  /* 0x0000000000940947 */ /* 0x000fea0003800000 */
[----:B------:R-:W1:Y:S01]  /*19a0*/  S2UR UR5, SR_CgaCtaId ;  /* 0x00000000000579c3 */ /* 0x000e620000008800 */
[----:B------:R-:W-:Y:S01]  /*19b0*/  UMOV UR6, 0x40 ;  /* 0x0000004000067882 */ /* 0x000fe20000000000 */
[----:B------:R-:W-:Y:S01]  /*19c0*/  NOP ;  /* 0x0000000000007918 */ /* 0x000fe20000000000 */
[----:B------:R-:W-:Y:S01]  /*19d0*/  UMOV UR4, 0x400 ;  /* 0x0000040000047882 */ /* 0x000fe20000000000 */
[----:B-1----:R-:W-:Y:S02]  /*19e0*/  ULEA UR6, UR5, UR6, 0x18 ;  /* 0x0000000605067291 */ /* 0x002fe4000f8ec0ff */
[----:B------:R-:W-:-:S07]  /*19f0*/  ULEA UR5, UR5, UR4, 0x18 ;  /* 0x0000000405057291 */ /* 0x000fce000f8ec0ff */
[----:B------:R-:W1:Y:S02]  /*1a00*/  LDS.U8 R0, [UR6+0x1c] ;  /* 0x00001c06ff007984 */ /* 0x000e640008000000 */
[----:B-1----:R-:W-:-:S13]  /*1a10*/  ISETP.NE.AND P0, PT, R0, RZ, PT ;  /* 0x000000ff0000720c */ /* 0x002fda0003f05270 */
[----:B------:R-:W-:Y:S05]  /*1a20*/  @P0 BRA `(.L_x_31) ;  /* 0x0000000000580947 */ /* 0x000fea0003800000 */
[----:B------:R-:W-:-:S13]  /*1a30*/  ELECT P0, URZ, PT ;  /* 0x0000000000ff782f */ /* 0x000fda0003800000 */
[----:B------:R-:W-:Y:S05]  /*1a40*/  @!P0 BRA `(.L_x_32) ;  /* 0x0000000000608947 */ /* 0x000fea0003800000 */
[----:B------:R-:W-:Y:S01]  /*1a50*/  UMOV UR4, 0x10 ;  /* 0x0000001000047882 */ /* 0x000fe20000000000 */
[----:B------:R-:W-:Y:S01]  /*1a60*/  HFMA2 R0, -RZ, RZ, 0, 5.9604644775390625e-08 ;  /* 0x00000001ff007431 */ /* 0x000fe200000001ff */
[----:B------:R-:W-:-:S03]  /*1a70*/  MOV R2, 0xffff ;  /* 0x0000ffff00027802 */ /* 0x000fc60000000f00 */
[----:B------:R-:W-:Y:S04]  /*1a80*/  DEPBAR.LE SB1, 0x36 ;  /* 0x00009d800000791a */ /* 0x000fe80000000000 */
[----:B------:R-:W1:Y:S02]  /*1a90*/  UTCATOMSWS.FIND_AND_SET.ALIGN UP0, UR4, UR4 ;  /* 0x00000004000475e3 */ /* 0x000e640008000800 */
[----:B-1----:R-:W-:Y:S01]  /*1aa0*/  MOV R3, UR4 ;  /* 0x0000000400037c02 */ /* 0x002fe20008000f00 */
[----:B------:R-:W-:Y:S06]  /*1ab0*/  BRA.U UP0, `(.L_x_33) ;  /* 0x0000000100187547 */ /* 0x000fec000b800000 */
.L_x_34:
[----:B------:R-:W-:Y:S05]  /*1ac0*/  NANOSLEEP 0x64 ;  /* 0x000000640000795d */ /* 0x000fea0003800000 */
[----:B------:R-:W-:-:S05]  /*1ad0*/  UMOV UR4, 0x10 ;  /* 0x0000001000047882 */ /* 0x000fca0000000000 */
[----:B------:R-:W-:Y:S04]  /*1ae0*/  DEPBAR.LE SB1, 0x36 ;  /* 0x00009d800000791a */ /* 0x000fe80000000000 */
[----:B------:R-:W1:Y:S02]  /*1af0*/  UTCATOMSWS.FIND_AND_SET.ALIGN UP0, UR4, UR4 ;  /* 0x00000004000475e3 */ /* 0x000e640008000800 */
[----:B-1----:R-:W-:Y:S01]  /*1b00*/  MOV R3, UR4 ;  /* 0x0000000400037c02 */ /* 0x002fe20008000f00 */
[----:B------:R-:W-:Y:S05]  /*1b10*/  BRA.U !UP0, `(.L_x_34) ;  /* 0xfffffffd08e87547 */ /* 0x000fea000b83ffff */
.L_x_33:
[-C--:B------:R-:W-:Y:S02]  /*1b20*/  SHF.L.U32 R2, R2, R3.reuse, RZ ;  /* 0x0000000302027219 */ /* 0x080fe400000006ff */
[----:B------:R-:W-:Y:S01]  /*1b30*/  SHF.L.U32 R0, R0, R3, RZ ;  /* 0x0000000300007219 */ /* 0x000fe200000006ff */
[----:B------:R-:W-:Y:S02]  /*1b40*/  IMAD.SHL.U32 R3, R3, 0x20, RZ ;  /* 0x0000002003037824 */ /* 0x000fe400078e00ff */
[----:B------:R1:W-:Y:S04]  /*1b50*/  ATOMS.OR RZ, [UR6+0x14], R2 ;  /* 0x00001402ffff798c */ /* 0x0003e8000b000006 */
[----:B------:R1:W-:Y:S04]  /*1b60*/  ATOMS.OR RZ, [UR6+0x18], R0 ;  /* 0x00001800ffff798c */ /* 0x0003e8000b000006 */
[----:B------:R1:W-:Y:S01]  /*1b70*/  STS [UR5+0xe0e0], R3 ;  /* 0x00e0e003ff007988 */ /* 0x0003e20008000805 */
[----:B------:R-:W-:Y:S05]  /*1b80*/  BRA `(.L_x_32) ;  /* 0x0000000000107947 */ /* 0x000fea0003800000 */
.L_x_31:
[----:B------:R-:W-:Y:S02]  /*1b90*/  MOV R0, 0xffffffff ;  /* 0xffffffff00007802 */ /* 0x000fe40000000f00 */
[----:B------:R-:W-:-:S03]  /*1ba0*/  MOV R2, 0x1bd0 ;  /* 0x00001bd000027802 */ /* 0x000fc60000000f00 */
[----:B------:R1:W-:Y:S04]  /*1bb0*/  STS [UR5+0xe0e0], R0 ;  /* 0x00e0e000ff007988 */ /* 0x0003e80008000805 */
[----:B-1----:R-:W-:Y:S05]  /*1bc0*/  CALL.REL.NOINC `($__internal_1_$__cuda_sm10x_tcgen05_guardrail_trap_phase_invalid_during_alloc) ;  /* 0x0000018000407944 */ /* 0x002fea0003c00000 */
.L_x_32:
[----:B------:R-:W-:Y:S05]  /*1bd0*/  WARPSYNC.ALL ;  /* 0x0000000000007948 */ /* 0x000fea0003800000 */
[----:B------:R-:W-:Y:S01]  /*1be0*/  NOP ;  /* 0x0000000000007918 */ /* 0x000fe20000000000 */
.L_x_30:
[----:B------:R-:W2:Y:S01]  /*1bf0*/  LDCU UR4, c[0x0][0x384] ;  /* 0x00007080ff0477ac */ /* 0x000ea20008000800 */
[----:B------:R-:W-:Y:S01]  /*1c00*/  HFMA2 R8, -RZ, RZ, 0, 5.9604644775390625e-08 ;  /* 0x00000001ff087431 */ /* 0x000fe200000001ff */
[----:B--2---:R-:W-:-:S09]  /*1c10*/  UISETP.NE.AND UP0, UPT, UR4, URZ, UPT ;  /* 0x000000ff0400728c */ /* 0x004fd2000bf05270 */
[----:B------:R-:W-:Y:S05]  /*1c20*/  BRA.U !UP0, `(.L_x_29) ;  /* 0x0000002508387547 */ /* 0x000fea000b800000 */
[----:B------:R-:W-:Y:S04]  /*1c30*/  BSSY.RECONVERGENT B0, `(.L_x_35) ;  /* 0x0000003000007945 */ /* 0x000fe80003800200 */
[----:B------:R-:W-:Y:S05]  /*1c40*/  @!P4 BRA `(.L_x_36) ;  /* 0x000000000004c947 */ /* 0x000fea0003800000 */
[----:B------:R-:W-:Y:S05]  /*1c50*/  BPT.TRAP 0x1 ;  /* 0x000000040000795c */ /* 0x000fea0000300000 */
.L_x_36:
[----:B------:R-:W-:Y:S05]  /*1c60*/  BSYNC.RECONVERGENT B0 ;  /* 0x0000000000007941 */ /* 0x000fea0003800200 */
.L_x_35:
[----:B------:R-:W2:Y:S01]  /*1c70*/  S2UR UR20, SR_CgaCtaId ;  /* 0x00000000001479c3 */ /* 0x000ea20000008800 */
[----:B------:R-:W-:Y:S01]  /*1c80*/  UMOV UR5, 0x400 ;  /* 0x0000040000057882 */ /* 0x000fe20000000000 */
[----:B------:R-:W-:Y:S01]  /*1c90*/  SHF.L.U32 R5, R7, 0x1f, RZ ;  /* 0x0000001f07057819 */ /* 0x000fe200000006ff */
[----:B--2---:R-:W-:-:S09]  /*1ca0*/  ULEA UR20, UR20, UR5, 0x18 ;  /* 0x0000000514147291 */ /* 0x004fd2000f8ec0ff */
[----:B------:R-:W2:Y:S02]  /*1cb0*/  SYNCS.PHASECHK.TRANS64.TRYWAIT P0, [UR20+0xe000], R5 ;  /* 0x00e00005ff0075a7 */ /* 0x000ea40008001114 */
[----:B--2---:R-:W-:Y:S05]  /*1cc0*/  @!P0 BRA `(.L_x_37) ;  /* 0x0000016800848947 */ /* 0x004fea0003800000 */
.L_x_383:
[----:B------:R-:W-:Y:S05]  /*1cd0*/  BRA.U !UP1, `(.L_x_38) ;  /* 0x0000000109047547 */ /* 0x000fea000b800000 */
[----:B------:R-:W-:Y:S05]  /*1ce0*/  BPT.TRAP 0x1 ;  /* 0x000000040000795c */ /* 0x000fea0000300000 */
.L_x_38:
[----:B------:R-:W-:Y:S01]  /*1cf0*/  ULEA UR5, UR29, UR20, 0x3 ;  /* 0x000000141d057291 */ /* 0x000fe2000f8e18ff */
[----:B-1----:R-:W-:Y:S01]  /*1d00*/  MOV R3, UR28 ;  /* 0x0000001c00037c02 */ /* 0x002fe20008000f00 */
[----:B------:R-:W-:-:S03]  /*1d10*/  UISETP.NE.AND UP4, UPT, UR22, URZ, UPT ;  /* 0x000000ff1600728c */ /* 0x000fc6000bf85270 */
[----:B------:R-:W-:-:S04]  /*1d20*/  SHF.L.U32 R3, R3, 0x1f, RZ ;  /* 0x0000001f03037819 */ /* 0x000fc800000006ff */
[----:B------:R-:W1:Y:S02]  /*1d30*/  SYNCS.PHASECHK.TRANS64.TRYWAIT P0, [UR5+0xe020], R3 ;  /* 0x00e02003ff0075a7 */ /* 0x000e640008001105 */
[----:B-1----:R-:W-:Y:S05]  /*1d40*/  @!P0 BRA `(.L_x_39) ;  /* 0x00000168007c8947 */ /* 0x002fea0003800000 */
.L_x_385:
[----:B------:R-:W-:-:S04]  /*1d50*/  UIADD3 UR27, UPT, UPT, UR29, 0x1, URZ ;  /* 0x000000011d1b7890 */ /* 0x000fc8000fffe0ff */
[----:B------:R-:W-:-:S04]  /*1d60*/  UISETP.NE.AND UP0, UPT, UR27, 0x3, UPT ;  /* 0x000000031b00788c */ /* 0x000fc8000bf05270 */
[----:B------:R-:W-:Y:S02]  /*1d70*/  USEL UR6, URZ, 0x1, UP0 ;  /* 0x00000001ff067887 */ /* 0x000fe40008000000 */
[----:B------:R-:W-:Y:S02]  /*1d80*/  USEL UR27, UR27, URZ, UP0 ;  /* 0x000000ff1b1b7287 */ /* 0x000fe40008000000 */
[----:B------:R-:W-:Y:S01]  /*1d90*/  ULOP3.LUT UR28, UR28, UR6, URZ, 0x3c, !UPT ;  /* 0x000000061c1c7292 */ /* 0x000fe2000f8e3cff */
[----:B------:R-:W-:Y:S11]  /*1da0*/  BRA.U UP4, `(.L_x_40) ;  /* 0x0000000104047547 */ /* 0x000ff6000b800000 */
[----:B------:R-:W-:Y:S05]  /*1db0*/  BPT.TRAP 0x1 ;  /* 0x000000040000795c */ /* 0x000fea0000300000 */
.L_x_40:
[----:B------:R-:W-:Y:S01]  /*1dc0*/  IMAD.U32 R4, RZ, RZ, UR30 ;  /* 0x0000001eff047e24 */ /* 0x000fe2000f8e00ff */
[----:B------:R-:W-:Y:S01]  /*1dd0*/  USHF.R.U32.HI UR16, URZ, 0x4, UR20 ;  /* 0x00000004ff107899 */ /* 0x000fe20008011614 */
[----:B------:R-:W-:Y:S01]  /*1de0*/  MOV R2, RZ ;  /* 0x000000ff00027202 */ /* 0x000fe20000000f00 */
[----:B-1----:R-:W-:Y:S02]  /*1df0*/  IMAD.MOV.U32 R0, RZ, RZ, RZ ;  /* 0x000000ffff007224 */ /* 0x002fe400078e00ff */
[----:B------:R-:W-:Y:S01]  /*1e00*/  SHF.L.U32 R4, R4, 0x1f, RZ ;  /* 0x0000001f04047819 */ /* 0x000fe200000006ff */
[----:B------:R-:W-:-:S03]  /*1e10*/  ULOP3.LUT UR16, UR16, 0x3fff, URZ, 0xc0, !UPT ;  /* 0x00003fff10107892 */ /* 0x000fc6000f8ec0ff */
[----:B------:R-:W1:Y:S01]  /*1e20*/  SYNCS.PHASECHK.TRANS64.TRYWAIT P0, [UR20+0xe058], R4 ;  /* 0x00e05804ff0075a7 */ /* 0x000e620008001114 */
[----:B------:R-:W-:Y:S01]  /*1e30*/  ULOP3.LUT UR16, UR16, 0x10000, URZ, 0xfc, !UPT ;  /* 0x0001000010107892 */ /* 0x000fe2000f8efcff */
[----:B-1----:R-:W-:Y:S11]  /*1e40*/  @!P0 BRA `(.L_x_41) ;  /* 0x0000016800548947 */ /* 0x002ff60003800000 */
.L_x_387:
[----:B------:R-:W-:Y:S01]  /*1e50*/  R2UR UR7, R2 ;  /* 0x00000000020772ca */ /* 0x000fe200000e0000 */
[----:B------:R-:W-:Y:S01]  /*1e60*/  ULEA UR14, UR29, UR23, 0x9 ;  /* 0x000000171d0e7291 */ /* 0x000fe2000f8e48ff */
[----:B------:R-:W-:Y:S01]  /*1e70*/  R2UR UR6, R0 ;  /* 0x00000000000672ca */ /* 0x000fe200000e0000 */
[----:B------:R-:W-:Y:S02]  /*1e80*/  UIADD3 UR18, UPT, UPT, UR16, 0x2, URZ ;  /* 0x0000000210127890 */ /* 0x000fe4000fffe0ff */
[----:B------:R-:W-:Y:S01]  /*1e90*/  UIADD3 UR10, UPT, UPT, UR14, 0x2, URZ ;  /* 0x000000020e0a7890 */ /* 0x000fe2000fffe0ff */
[----:B------:R-:W-:Y:S01]  /*1ea0*/  UMOV UR17, 0x80004020 ;  /* 0x8000402000117882 */ /* 0x000fe20000000000 */
[----:B------:R-:W-:Y:S01]  /*1eb0*/  UMOV UR12, 0x0 ;  /* 0x00000000000c7882 */ /* 0x000fe20000000000 */
[----:B------:R-:W-:Y:S01]  /*1ec0*/  UMOV UR13, 0x8200010 ;  /* 0x08200010000d7882 */ /* 0x000fe20000000000 */
[----:B------:R-:W-:Y:S01]  /*1ed0*/  UMOV UR15, 0x80004020 ;  /* 0x80004020000f7882 */ /* 0x000fe20000000000 */
[----:B------:R-:W-:Y:S01]  /*1ee0*/  UMOV UR8, 0x0 ;  /* 0x0000000000087882 */ /* 0x000fe20000000000 */
[----:B------:R-:W-:Y:S01]  /*1ef0*/  UMOV UR9, 0x8200010 ;  /* 0x0820001000097882 */ /* 0x000fe20000000000 */
[----:B------:R-:W-:Y:S01]  /*1f00*/  UMOV UR19, 0x80004020 ;  /* 0x8000402000137882 */ /* 0x000fe20000000000 */
[----:B------:R-:W-:Y:S01]  /*1f10*/  UMOV UR11, 0x80004020 ;  /* 0x80004020000b7882 */ /* 0x000fe20000000000 */
[----:B------:R2:W-:Y:S01]  /*1f20*/  UTCHMMA gdesc[UR16], gdesc[UR14], tmem[UR7], tmem[UR12], idesc[UR13], !UPT ;  /* 0x00ff0c0e100075ea */ /* 0x0005e2000f800007 */
[----:B------:R2:W-:Y:S01]  /*1f30*/  UTCHMMA gdesc[UR18], gdesc[UR10], tmem[UR6], tmem[UR8], idesc[UR9], UPT ;  /* 0x00ff080a120075ea */ /* 0x0005e2000b800006 */
[----:B------:R-:W-:Y:S05]  /*1f40*/  BRA.U UP4, `(.L_x_42) ;  /* 0x0000000104047547 */ /* 0x000fea000b800000 */
[----:B--2---:R-:W-:Y:S05]  /*1f50*/  BPT.TRAP 0x1 ;  /* 0x000000040000795c */ /* 0x004fea0000300000 */
.L_x_42:
[----:B--2---:R-:W-:Y:S01]  /*1f60*/  UIADD3 UR6, UPT, UPT, UR20, 0xe050, URZ ;  /* 0x0000e05014067890 */ /* 0x004fe2000fffe0ff */
[----:B------:R-:W-:Y:S01]  /*1f70*/  BSSY.RECONVERGENT B0, `(.L_x_43) ;  /* 0x0000005000007945 */ /* 0x000fe20003800200 */
[----:B------:R-:W-:-:S07]  /*1f80*/  ULOP3.LUT UR26, UR30, 0x1, URZ, 0x3c, !UPT ;  /* 0x000000011e1a7892 */ /* 0x000fce000f8e3cff */
[----:B------:R2:W-:Y:S01]  /*1f90*/  UTCBAR [UR6], URZ ;  /* 0x000000ff060073e9 */ /* 0x0005e200080000ff */
[----:B------:R-:W-:Y:S05]  /*1fa0*/  @!P4 BRA `(.L_x_44) ;  /* 0x000000000004c947 */ /* 0x000fea0003800000 */
[----:B--2---:R-:W-:Y:S05]  /*1fb0*/  BPT.TRAP 0x1 ;  /* 0x000000040000795c */ /* 0x004fea0000300000 */
.L_x_44:
[----:B--2---:R-:W-:Y:S05]  /*1fc0*/  BSYNC.RECONVERGENT B0 ;  /* 0x0000000000007941 */ /* 0x004fea0003800200 */
.L_x_43:
[----:B------:R-:W2:Y:S01]  /*1fd0*/  SYNCS.PHASECHK.TRANS64.TRYWAIT P0, [UR20+0xe008], R5 ;  /* 0x00e00805ff0075a7 */ /* 0x000ea20008001114 */
[----:B------:R-:W-:Y:S01]  /*1fe0*/  UISETP.NE.AND UP3, UPT, UR21, URZ, UPT ;  /* 0x000000ff1500728c */ /* 0x000fe2000bf65270 */
[----:B--2---:R-:W-:Y:S10]  /*1ff0*/  @!P0 BRA `(.L_x_45) ;  /* 0x0000016800008947 */ /* 0x004ff40003800000 */
.L_x_389:
[----:B------:R-:W-:Y:S05]  /*2000*/  BRA.U UP3, `(.L_x_46) ;  /* 0x0000000103047547 */ /* 0x000fea000b800000 */
[----:B------:R-:W-:Y:S05]  /*2010*/  BPT.TRAP 0x1 ;  /* 0x000000040000795c */ /* 0x000fea0000300000 */
.L_x_46:
[----:B-1----:R-:W-:Y:S02]  /*2020*/  IMAD.U32 R4, RZ, RZ, UR31 ;  /* 0x0000001fff047e24 */ /* 0x002fe4000f8e00ff */
[----:B------:R-:W-:Y:S02]  /*2030*/  HFMA2 R2, -RZ, RZ, 0, 7.62939453125e-06 ;  /* 0x00000080ff027431 */ /* 0x000fe400000001ff */
[----:B--2---:R-:W-:Y:S01]  /*2040*/  IMAD.MOV.U32 R0, RZ, RZ, 0x80 ;  /* 0x00000080ff007424 */ /* 0x004fe200078e00ff */
[----:B------:R-:W-:-:S04]  /*2050*/  SHF.L.U32 R4, R4, 0x1f, RZ ;  /* 0x0000001f04047819 */ /* 0x000fc800000006ff */
[----:B------:R-:W1:Y:S02]  /*2060*/  SYNCS.PHASECHK.TRANS64.TRYWAIT P0, [UR20+0xe068], R4 ;  /* 0x00e06804ff0075a7 */ /* 0x000e640008001114 */
[----:B-1----:R-:W-:Y:S05]  /*2070*/  @!P0 BRA `(.L_x_47) ;  /* 0x0000016400f88947 */ /* 0x002fea0003800000 */
.L_x_391:
[----:B------:R-:W-:Y:S01]  /*2080*/  R2UR UR7, R2 ;  /* 0x00000000020772ca */ /* 0x000fe200000e0000 */
[----:B------:R-:W-:Y:S01]  /*2090*/  UIADD3 UR18, UPT, UPT, UR16, 0x200, URZ ;  /* 0x0000020010127890 */ /* 0x000fe2000fffe0ff */
[----:B------:R-:W-:Y:S01]  /*20a0*/  R2UR UR6, R0 ;  /* 0x00000000000672ca */ /* 0x000fe200000e0000 */
        /* <DEDUP_REMOVED lines=8> */
[----:B------:R-:W-:-:S02]  /*2130*/  UMOV UR17, 0x80004020 ;  /* 0x8000402000117882 */ /* 0x000fc40000000000 */
[----:B------:R2:W-:Y:S02]  /*2140*/  UTCHMMA gdesc[UR18], gdesc[UR14], tmem[UR7], tmem[UR12], idesc[UR13], !UPT ;  /* 0x00ff0c0e120075ea */ /* 0x0005e4000f800007 */
[----:B------:R2:W-:Y:S01]  /*2150*/  UTCHMMA gdesc[UR16], gdesc[UR10], tmem[UR6], tmem[UR8], idesc[UR9], UPT ;  /* 0x00ff080a100075ea */ /* 0x0005e2000b800006 */
[----:B------:R-:W-:Y:S05]  /*2160*/  BRA.U UP3, `(.L_x_48) ;  /* 0x0000000103047547 */ /* 0x000fea000b800000 */
[----:B--2---:R-:W-:Y:S05]  /*2170*/  BPT.TRAP 0x1 ;  /* 0x000000040000795c */ /* 0x004fea0000300000 */
.L_x_48:
[----:B--2---:R-:W-:-:S09]  /*2180*/  UIADD3 UR6, UPT, UPT, UR20, 0xe060, URZ ;  /* 0x0000e06014067890 */ /* 0x004fd2000fffe0ff */
[----:B------:R2:W-:Y:S01]  /*2190*/  UTCBAR [UR6], URZ ;  /* 0x000000ff060073e9 */ /* 0x0005e200080000ff */
[----:B------:R-:W-:Y:S05]  /*21a0*/  BRA.U !UP1, `(.L_x_49) ;  /* 0x0000000109047547 */ /* 0x000fea000b800000 */
[----:B--2---:R-:W-:Y:S05]  /*21b0*/  BPT.TRAP 0x1 ;  /* 0x000000040000795c */ /* 0x004fea0000300000 */
.L_x_49:
[----:B------:R-:W-:-:S09]  /*21c0*/  UIADD3 UR5, UPT, UPT, UR5, 0xe038, URZ ;  /* 0x0000e03805057890 */ /* 0x000fd2000fffe0ff */
[----:B------:R3:W-:Y:S01]  /*21d0*/  UTCBAR [UR5], URZ ;  /* 0x000000ff050073e9 */ /* 0x0007e200080000ff */
[----:B------:R-:W-:Y:S05]  /*21e0*/  BRA.U !UP1, `(.L_x_50) ;  /* 0x0000000109047547 */ /* 0x000fea000b800000 */
[----:B--23--:R-:W-:Y:S05]  /*21f0*/  BPT.TRAP 0x1 ;  /* 0x000000040000795c */ /* 0x00cfea0000300000 */
.L_x_50:
[----:B---3--:R-:W-:Y:S01]  /*2200*/  ULEA UR5, UR27, UR20, 0x3 ;  /* 0x000000141b057291 */ /* 0x008fe2000f8e18ff */
[----:B-1----:R-:W-:-:S04]  /*2210*/  MOV R3, UR28 ;  /* 0x0000001c00037c02 */ /* 0x002fc80008000f00 */
[----:B------:R-:W-:-:S04]  /*2220*/  SHF.L.U32 R3, R3, 0x1f, RZ ;  /* 0x0000001f03037819 */ /* 0x000fc800000006ff */
[----:B------:R-:W1:Y:S02]  /*2230*/  SYNCS.PHASECHK.TRANS64.TRYWAIT P0, [UR5+0xe020], R3 ;  /* 0x00e02003ff0075a7 */ /* 0x000e640008001105 */
[----:B-1----:R-:W-:Y:S05]  /*2240*/  @!P0 BRA `(.L_x_51) ;  /* 0x00000164009c8947 */ /* 0x002fea0003800000 */
.L_x_393:
[----:B------:R-:W-:-:S04]  /*2250*/  UIADD3 UR29, UPT, UPT, UR27, 0x1, URZ ;  /* 0x000000011b1d7890 */ /* 0x000fc8000fffe0ff */
[----:B------:R-:W-:-:S04]  /*2260*/  UISETP.NE.AND UP0, UPT, UR29, 0x3, UPT ;  /* 0x000000031d00788c */ /* 0x000fc8000bf05270 */
[----:B------:R-:W-:Y:S02]  /*2270*/  USEL UR5, URZ, 0x1, UP0 ;  /* 0x00000001ff057887 */ /* 0x000fe40008000000 */
[----:B------:R-:W-:Y:S02]  /*2280*/  USEL UR29, UR29, URZ, UP0 ;  /* 0x000000ff1d1d7287 */ /* 0x000fe40008000000 */
[----:B------:R-:W-:Y:S01]  /*2290*/  ULOP3.LUT UR28, UR28, UR5, URZ, 0x3c, !UPT ;  /* 0x000000051c1c7292 */ /* 0x000fe2000f8e3cff */
[----:B------:R-:W-:Y:S11]  /*22a0*/  BRA.U UP5, `(.L_x_52) ;  /* 0x0000000105047547 */ /* 0x000ff6000b800000 */
[----:B--2---:R-:W-:Y:S05]  /*22b0*/  BPT.TRAP 0x1 ;  /* 0x000000040000795c */ /* 0x004fea0000300000 */
.L_x_52:
[----:B-1----:R-:W-:-:S04]  /*22c0*/  MOV R3, UR32 ;  /* 0x0000002000037c02 */ /* 0x002fc80008000f00 */
[----:B------:R-:W-:-:S04]  /*22d0*/  SHF.L.U32 R3, R3, 0x1f, RZ ;  /* 0x0000001f03037819 */ /* 0x000fc800000006ff */
[----:B------:R-:W1:Y:S02]  /*22e0*/  SYNCS.PHASECHK.TRANS64.TRYWAIT P0, [UR20+0xe0a0], R3 ;  /* 0x00e0a003ff0075a7 */ /* 0x000e640008001114 */
[----:B-1----:R-:W-:Y:S05]  /*22f0*/  @!P0 BRA `(.L_x_53) ;  /* 0x0000016400888947 */ /* 0x002fea0003800000 */
.L_x_395:
[----:B------:R-:W-:Y:S05]  /*2300*/  BRA.U UP4, `(.L_x_54) ;  /* 0x0000000104047547 */ /* 0x000fea000b800000 */
[----:B--2---:R-:W-:Y:S05]  /*2310*/  BPT.TRAP 0x1 ;  /* 0x000000040000795c */ /* 0x004fea0000300000 */
.L_x_54:
[----:B------:R-:W-:Y:S01]  /*2320*/  IMAD.U32 R5, RZ, RZ, UR26 ;  /* 0x0000001aff057e24 */ /* 0x000fe2000f8e00ff */
[----:B------:R-:W-:Y:S01]  /*2330*/  MOV R4, 0x20 ;  /* 0x0000002000047802 */ /* 0x000fe20000000f00 */
[----:B-1----:R-:W-:-:S03]  /*2340*/  IMAD.MOV.U32 R3, RZ, RZ, 0x100 ;  /* 0x00000100ff037424 */ /* 0x002fc600078e00ff */
[----:B------:R-:W-:-:S04]  /*2350*/  SHF.L.U32 R5, R5, 0x1f, RZ ;  /* 0x0000001f05057819 */ /* 0x000fc800000006ff */
[----:B------:R-:W1:Y:S02]  /*2360*/  SYNCS.PHASECHK.TRANS64.TRYWAIT P0, [UR20+0xe058], R5 ;  /* 0x00e05805ff0075a7 */ /* 0x000e640008001114 */
[----:B-1----:R-:W-:Y:S05]  /*2370*/  @!P0 BRA `(.L_x_55) ;  /* 0x0000016400808947 */ /* 0x002fea0003800000 */
.L_x_397:
[----:B------:R-:W-:Y:S01]  /*2380*/  IMAD.MOV.U32 R2, RZ, RZ, 0x28 ;  /* 0x00000028ff027424 */ /* 0x000fe200078e00ff */
[----:B------:R-:W-:Y:S01]  /*2390*/  R2UR UR19, R4 ;  /* 0x00000000041372ca */ /* 0x000fe200000e0000 */
[----:B------:R-:W-:Y:S01]  /*23a0*/  IMAD.MOV.U32 R4, RZ, RZ, 0x30 ;  /* 0x00000030ff047424 */ /* 0x000fe200078e00ff */
[----:B------:R-:W-:Y:S01]  /*23b0*/  R2UR UR24, R3 ;  /* 0x00000000031872ca */ /* 0x000fe200000e0000 */
[----:B-1----:R-:W-:Y:S01]  /*23c0*/  IMAD.MOV.U32 R0, RZ, RZ, 0x100 ;  /* 0x00000100ff007424 */ /* 0x002fe200078e00ff */
[----:B------:R-:W-:Y:S01]  /*23d0*/  R2UR UR17, R2 ;  /* 0x00000000021172ca */ /* 0x000fe200000e0000 */
[----:B------:R-:W-:Y:S01]  /*23e0*/  IMAD.MOV.U32 R2, RZ, RZ, 0x38 ;  /* 0x00000038ff027424 */ /* 0x000fe200078e00ff */
[----:B------:R-:W-:Y:S01]  /*23f0*/  R2UR UR15, R4 ;  /* 0x00000000040f72ca */ /* 0x000fe200000e0000 */
[----:B------:R-:W-:Y:S01]  /*2400*/  IMAD.MOV.U32 R3, RZ, RZ, 0x100 ;  /* 0x00000100ff037424 */ /* 0x000fe200078e00ff */
[----:B------:R-:W-:Y:S01]  /*2410*/  R2UR UR18, R0 ;  /* 0x00000000001272ca */ /* 0x000fe200000e0000 */
[----:B------:R-:W-:Y:S01]  /*2420*/  IMAD.MOV.U32 R4, RZ, RZ, 0x40 ;  /* 0x00000040ff047424 */ /* 0x000fe200078e00ff */
[----:B------:R-:W-:Y:S01]  /*2430*/  R2UR UR13, R2 ;  /* 0x00000000020d72ca */ /* 0x000fe200000e0000 */
[----:B------:R-:W-:Y:S01]  /*2440*/  IMAD.MOV.U32 R2, RZ, RZ, 0x48 ;  /* 0x00000048ff027424 */ /* 0x000fe200078e00ff */
[----:B------:R-:W-:Y:S01]  /*2450*/  ULEA UR68, UR27, UR34, 0x9 ;  /* 0x000000221b447291 */ /* 0x000fe2000f8e48ff */
[C---:B------:R-:W-:Y:S01]  /*2460*/  R2UR UR16, R3.reuse ;  /* 0x00000000031072ca */ /* 0x040fe200000e0000 */
[----:B------:R-:W-:Y:S01]  /*2470*/  UMOV UR52, 0x0 ;  /* 0x0000000000347882 */ /* 0x000fe20000000000 */
[----:B------:R-:W-:Y:S01]  /*2480*/  R2UR UR14, R0 ;  /* 0x00000000000e72ca */ /* 0x000fe200000e0000 */
[----:B------:R-:W-:Y:S01]  /*2490*/  UIADD3 UR66, UPT, UPT, UR68, 0x40, URZ ;  /* 0x0000004044427890 */ /* 0x000fe2000fffe0ff */
[----:B------:R-:W-:Y:S01]  /*24a0*/  R2UR UR9, R2 ;  /* 0x00000000020972ca */ /* 0x000fe200000e0000 */
[----:B------:R-:W-:Y:S01]  /*24b0*/  IMAD.MOV.U32 R2, RZ, RZ, 0x50 ;  /* 0x00000050ff027424 */ /* 0x000fe200078e00ff */
[----:B------:R-:W-:Y:S01]  /*24c0*/  R2UR UR11, R4 ;  /* 0x00000000040b72ca */ /* 0x000fe200000e0000 */
[----:B------:R-:W-:Y:S01]  /*24d0*/  UIADD3 UR64, UPT, UPT, UR68, 0x80, URZ ;  /* 0x0000008044407890 */ /* 0x000fe2000fffe0ff */
[----:B------:R-:W-:Y:S01]  /*24e0*/  R2UR UR12, R3 ;  /* 0x00000000030c72ca */ /* 0x000fe200000e0000 */
[----:B------:R-:W-:Y:S01]  /*24f0*/  UIADD3 UR62, UPT, UPT, UR68, 0xc0, URZ ;  /* 0x000000c0443e7890 */ /* 0x000fe2000fffe0ff */
[----:B------:R-:W-:Y:S01]  /*2500*/  R2UR UR7, R2 ;  /* 0x00000000020772ca */ /* 0x000fe200000e0000 */
[----:B------:R-:W-:Y:S01]  /*2510*/  IMAD.MOV.U32 R2, RZ, RZ, 0x58 ;  /* 0x00000058ff027424 */ /* 0x000fe200078e00ff */
[C---:B------:R-:W-:Y:S01]  /*2520*/  R2UR UR10, R0.reuse ;  /* 0x00000000000a72ca */ /* 0x040fe200000e0000 */
[----:B------:R-:W-:Y:S01]  /*2530*/  UIADD3 UR60, UPT, UPT, UR68, 0x100, URZ ;  /* 0x00000100443c7890 */ /* 0x000fe2000fffe0ff */
[----:B------:R-:W-:Y:S01]  /*2540*/  R2UR UR8, R0 ;  /* 0x00000000000872ca */ /* 0x000fe200000e0000 */
[----:B------:R-:W-:Y:S01]  /*2550*/  UIADD3 UR58, UPT, UPT, UR68, 0x140, URZ ;  /* 0x00000140443a7890 */ /* 0x000fe2000fffe0ff */
[----:B------:R-:W-:Y:S01]  /*2560*/  R2UR UR5, R2 ;  /* 0x00000000020572ca */ /* 0x000fe200000e0000 */
[----:B------:R-:W-:Y:S01]  /*2570*/  UIADD3 UR56, UPT, UPT, UR68, 0x180, URZ ;  /* 0x0000018044387890 */ /* 0x000fe2000fffe0ff */
[----:B--2---:R-:W-:Y:S01]  /*2580*/  R2UR UR6, R0 ;  /* 0x00000000000672ca */ /* 0x004fe200000e0000 */
[----:B------:R-:W-:Y:S01]  /*2590*/  UMOV UR53, 0x8090010 ;  /* 0x0809001000357882 */ /* 0x000fe20000000000 */
[----:B------:R-:W-:Y:S01]  /*25a0*/  UMOV UR69, 0x80004020 ;  /* 0x8000402000457882 */ /* 0x000fe20000000000 */
[----:B------:R-:W-:Y:S01]  /*25b0*/  UIADD3 UR54, UPT, UPT, UR68, 0x1c0, URZ ;  /* 0x000001c044367890 */ /* 0x000fe2000fffe0ff */
[----:B------:R1:W-:Y:S01]  /*25c0*/  UTCHMMA tmem[UR19], gdesc[UR68], tmem[UR24], tmem[UR52], idesc[UR53], !UPT ;  /* 0x00ff3444130079ea */ /* 0x0003e2000f800018 */
        /* <DEDUP_REMOVED lines=9> */
[----:B------:R1:W-:Y:S01]  /*2660*/  UTCHMMA tmem[UR17], gdesc[UR66], tmem[UR18], tmem[UR50], idesc[UR51], UPT ;  /* 0x00ff3242110079ea */ /* 0x0003e2000b800012 */
        /* <DEDUP_REMOVED lines=16> */
[----:B------:R1:W-:Y:S01]  /*2770*/  UTCHMMA tmem[UR7], gdesc[UR56], tmem[UR8], tmem[UR40], idesc[UR41], UPT ;  /* 0x00ff2838070079ea */ /* 0x0003e2000b800008 */
[----:B------:R1:W-:Y:S01]  /*2780*/  UTCHMMA tmem[UR5], gdesc[UR54], tmem[UR6], tmem[UR38], idesc[UR39], UPT ;  /* 0x00ff2636050079ea */ /* 0x0003e2000b800006 */
[----:B------:R-:W-:Y:S05]  /*2790*/  BRA.U UP5, `(.L_x_56) ;  /* 0x0000000105047547 */ /* 0x000fea000b800000 */
[----:B-1----:R-:W-:Y:S05]  /*27a0*/  BPT.TRAP 0x1 ;  /* 0x000000040000795c */ /* 0x002fea0000300000 */
.L_x_56:
[----:B-1----:R-:W-:Y:S02]  /*27b0*/  UIADD3 UR7, UPT, UPT, UR20, 0xe090, URZ ;  /* 0x0000e09014077890 */ /* 0x002fe4000fffe0ff */
[----:B------:R-:W-:Y:S02]  /*27c0*/  UISETP.GE.AND UP0, UPT, UR4, 0x81, UPT ;  /* 0x000000810400788c */ /* 0x000fe4000bf06270 */
[----:B------:R-:W-:Y:S01]  /*27d0*/  ULOP3.LUT UR5, UR31, 0x1, URZ, 0x3c, !UPT ;  /* 0x000000011f057892 */ /* 0x000fe2000f8e3cff */
[----:B------:R-:W-:Y:S01]  /*27e0*/  UMOV UR6, URZ ;  /* 0x000000ff00067c82 */ /* 0x000fe20008000000 */
[----:B------:R-:W-:Y:S01]  /*27f0*/  UMOV UR25, UR33 ;  /* 0x0000002100197c82 */ /* 0x000fe20008000000 */
[----:B------:R-:W-:Y:S02]  /*2800*/  UMOV UR24, UR27 ;  /* 0x0000001b00187c82 */ /* 0x000fe40008000000 */
[----:B------:R1:W-:Y:S02]  /*2810*/  UTCBAR [UR7], URZ ;  /* 0x000000ff070073e9 */ /* 0x0003e400080000ff */
[----:B------:R-:W-:Y:S05]  /*2820*/  BRA.U !UP0, `(.L_x_57) ;  /* 0x0000001108747547 */ /* 0x000fea000b800000 */
[----:B------:R-:W-:Y:S01]  /*2830*/  UIADD3 UR6, UPT, UPT, UR4, 0x7f, URZ ;  /* 0x0000007f04067890 */ /* 0x000fe2000fffe0ff */
[----:B------:R-:W-:Y:S01]  /*2840*/  UMOV UR24, UR27 ;  /* 0x0000001b00187c82 */ /* 0x000fe20008000000 */
[----:B-1----:R-:W-:Y:S02]  /*2850*/  UMOV UR7, UR27 ;  /* 0x0000001b00077c82 */ /* 0x002fe40008000000 */
[----:B------:R-:W-:-:S04]  /*2860*/  USHF.R.S32.HI UR4, URZ, 0x1f, UR6 ;  /* 0x0000001fff047899 */ /* 0x000fc80008011406 */
[----:B------:R-:W-:-:S04]  /*2870*/  ULEA.HI UR6, UR4, UR6, URZ, 0x7 ;  /* 0x0000000604067291 */ /* 0x000fc8000f8f38ff */
[----:B------:R-:W-:-:S04]  /*2880*/  USHF.R.S32.HI UR6, URZ, 0x7, UR6 ;  /* 0x00000007ff067899 */ /* 0x000fc80008011406 */
[----:B------:R-:W-:-:S04]  /*2890*/  UISETP.LT.AND UP0, UPT, UR6, 0x2, UPT ;  /* 0x000000020600788c */ /* 0x000fc8000bf01270 */
[----:B------:R-:W-:-:S04]  /*28a0*/  USEL UR4, UR6, 0x2, UP0 ;  /* 0x0000000206047887 */ /* 0x000fc80008000000 */
[----:B------:R-:W-:-:S03]  /*28b0*/  UIADD3 UR4, UPT, UPT, -UR4, UR33, UR6 ;  /* 0x0000002104047290 */ /* 0x000fc6000fffe106 */
[----:B------:R-:W-:Y:S01]  /*28c0*/  UMOV UR6, URZ ;  /* 0x000000ff00067c82 */ /* 0x000fe20008000000 */
[----:B------:R-:W-:-:S12]  /*28d0*/  UIADD3 UR25, UPT, UPT, UR4, 0x1, URZ ;  /* 0x0000000104197890 */ /* 0x000fd8000fffe0ff */
.L_x_76:
[----:B------:R-:W-:Y:S01]  /*28e0*/  UIADD3 UR33, UPT, UPT, UR33, 0x1, URZ ;  /* 0x0000000121217890 */ /* 0x000fe2000fffe0ff */
[----:B------:R-:W-:Y:S01]  /*28f0*/  UMOV UR30, UR26 ;  /* 0x0000001a001e7c82 */ /* 0x000fe20008000000 */
[----:B------:R-:W-:Y:S02]  /*2900*/  UMOV UR31, UR5 ;  /* 0x00000005001f7c82 */ /* 0x000fe40008000000 */
[----:B------:R-:W-:Y:S01]  /*2910*/  UISETP.NE.AND UP2, UPT, UR33, UR25, UPT ;  /* 0x000000192100728c */ /* 0x000fe2000bf45270 */
[----:B-12---:R-:W-:Y:S05]  /*2920*/  BRA.U !UP1, `(.L_x_58) ;  /* 0x0000000109047547 */ /* 0x006fea000b800000 */
[----:B------:R-:W-:Y:S05]  /*2930*/  BPT.TRAP 0x1 ;  /* 0x000000040000795c */ /* 0x000fea0000300000 */
.L_x_58:
[----:B------:R-:W1:Y:S01]  /*2940*/  S2UR UR20, SR_CgaCtaId ;  /* 0x00000000001479c3 */ /* 0x000e620000008800 */
[----:B------:R-:W-:Y:S01]  /*2950*/  UMOV UR4, 0x400 ;  /* 0x0000040000047882 */ /* 0x000fe20000000000 */
[----:B------:R-:W-:Y:S04]  /*2960*/  MOV R0, UR28 ;  /* 0x0000001c00007c02 */ /* 0x000fe80008000f00 */
[----:B------:R-:W-:Y:S01]  /*2970*/  SHF.L.U32 R3, R0, 0x1f, RZ ;  /* 0x0000001f00037819 */ /* 0x000fe200000006ff */
[----:B-1----:R-:W-:Y:S04]  /*2980*/  ULEA UR20, UR20, UR4, 0x18 ;  /* 0x0000000414147291 */ /* 0x002fe8000f8ec0ff */
[----:B------:R-:W-:Y:S09]  /*2990*/  ULEA UR4, UR29, UR20, 0x3 ;  /* 0x000000141d047291 */ /* 0x000ff2000f8e18ff */
[----:B------:R-:W1:Y:S02]  /*29a0*/  SYNCS.PHASECHK.TRANS64.TRYWAIT P0, [UR4+0xe020], R3 ;  /* 0x00e02003ff0075a7 */ /* 0x000e640008001104 */
[----:B-1----:R-:W-:Y:S05]  /*29b0*/  @!P0 BRA `(.L_x_59) ;  /* 0x0000016000088947 */ /* 0x002fea0003800000 */
.L_x_399:
[----:B------:R-:W-:Y:S01]  /*29c0*/  USHF.R.U32.HI UR10, URZ, 0x4, UR20 ;  /* 0x00000004ff0a7899 */ /* 0x000fe20008011614 */
[----:B------:R-:W-:Y:S01]  /*29d0*/  IMAD.MOV.U32 R2, RZ, RZ, RZ ;  /* 0x000000ffff027224 */ /* 0x000fe200078e00ff */
[----:B------:R-:W-:Y:S01]  /*29e0*/  USHF.R.U32.HI UR5, URZ, 0x4, UR20 ;  /* 0x00000004ff057899 */ /* 0x000fe20008011614 */
[----:B-1----:R-:W-:Y:S01]  /*29f0*/  IMAD.MOV.U32 R0, RZ, RZ, RZ ;  /* 0x000000ffff007224 */ /* 0x002fe200078e00ff */
[----:B------:R-:W-:Y:S02]  /*2a00*/  ULOP3.LUT UR10, UR10, 0x3fff, URZ, 0xc0, !UPT ;  /* 0x00003fff0a0a7892 */ /* 0x000fe4000f8ec0ff */
[----:B------:R-:W-:Y:S01]  /*2a10*/  ULOP3.LUT UR5, UR5, 0x3fff, URZ, 0xc0, !UPT ;  /* 0x00003fff05057892 */ /* 0x000fe2000f8ec0ff */
[----:B------:R-:W-:Y:S01]  /*2a20*/  R2UR UR9, R2 ;  /* 0x00000000020972ca */ /* 0x000fe200000e0000 */
[----:B------:R-:W-:Y:S01]  /*2a30*/  ULEA UR38, UR29, UR23, 0x9 ;  /* 0x000000171d267291 */ /* 0x000fe2000f8e48ff */
[----:B------:R-:W-:Y:S01]  /*2a40*/  R2UR UR8, R0 ;  /* 0x00000000000872ca */ /* 0x000fe200000e0000 */
[----:B------:R-:W-:Y:S02]  /*2a50*/  ULOP3.LUT UR10, UR10, 0x10000, URZ, 0xfc, !UPT ;  /* 0x000100000a0a7892 */ /* 0x000fe4000f8efcff */
[----:B------:R-:W-:Y:S02]  /*2a60*/  ULOP3.LUT UR16, UR5, 0x10000, URZ, 0xfc, !UPT ;  /* 0x0001000005107892 */ /* 0x000fe4000f8efcff */
[----:B------:R-:W-:Y:S02]  /*2a70*/  UIADD3 UR4, UPT, UPT, UR38, 0x2, URZ ;  /* 0x0000000226047890 */ /* 0x000fe4000fffe0ff */
[----:B------:R-:W-:Y:S02]  /*2a80*/  UIADD3 UR18, UPT, UPT, UR10, 0x2, URZ ;  /* 0x000000020a127890 */ /* 0x000fe4000fffe0ff */
[----:B------:R-:W-:Y:S02]  /*2a90*/  UISETP.NE.AND UP4, UPT, UR22, URZ, UPT ;  /* 0x000000ff1600728c */ /* 0x000fe4000bf85270 */
[----:B------:R-:W-:Y:S01]  /*2aa0*/  UIADD3 UR27, UPT, UPT, UR29, 0x1, URZ ;  /* 0x000000011d1b7890 */ /* 0x000fe2000fffe0ff */
[----:B------:R-:W-:Y:S01]  /*2ab0*/  UMOV UR14, 0x0 ;  /* 0x00000000000e7882 */ /* 0x000fe20000000000 */
[----:B------:R-:W-:Y:S02]  /*2ac0*/  UMOV UR15, 0x8200010 ;  /* 0x08200010000f7882 */ /* 0x000fe40000000000 */
[----:B------:R-:W-:Y:S01]  /*2ad0*/  UISETP.NE.AND UP0, UPT, UR27, 0x3, UPT ;  /* 0x000000031b00788c */ /* 0x000fe2000bf05270 */
[----:B------:R-:W-:Y:S01]  /*2ae0*/  UMOV UR39, 0x80004020 ;  /* 0x8000402000277882 */ /* 0x000fe20000000000 */
[----:B------:R-:W-:Y:S02]  /*2af0*/  UMOV UR17, 0x80004020 ;  /* 0x8000402000117882 */ /* 0x000fe40000000000 */
[----:B------:R-:W-:Y:S01]  /*2b00*/  USEL UR10, URZ, 0x1, UP0 ;  /* 0x00000001ff0a7887 */ /* 0x000fe20008000000 */
[----:B------:R1:W-:Y:S01]  /*2b10*/  UTCHMMA gdesc[UR16], gdesc[UR38], tmem[UR9], tmem[UR14], idesc[UR15], !UPT ;  /* 0x00ff0e26100075ea */ /* 0x0003e2000f800009 */
[----:B------:R-:W-:Y:S02]  /*2b20*/  USEL UR27, UR27, URZ, UP0 ;  /* 0x000000ff1b1b7287 */ /* 0x000fe40008000000 */
[----:B------:R-:W-:Y:S01]  /*2b30*/  ULOP3.LUT UR28, UR28, UR10, URZ, 0x3c, !UPT ;  /* 0x0000000a1c1c7292 */ /* 0x000fe2000f8e3cff */
[----:B------:R-:W-:Y:S01]  /*2b40*/  UMOV UR12, 0x0 ;  /* 0x00000000000c7882 */ /* 0x000fe20000000000 */
[----:B------:R-:W-:Y:S01]  /*2b50*/  UMOV UR13, 0x8200010 ;  /* 0x08200010000d7882 */ /* 0x000fe20000000000 */
[----:B------:R-:W-:Y:S01]  /*2b60*/  UMOV UR5, 0x80004020 ;  /* 0x8000402000057882 */ /* 0x000fe20000000000 */
[----:B------:R-:W-:Y:S02]  /*2b70*/  UMOV UR19, 0x80004020 ;  /* 0x8000402000137882 */ /* 0x000fe40000000000 */
[----:B------:R1:W-:Y:S01]  /*2b80*/  UTCHMMA gdesc[UR18], gdesc[UR4], tmem[UR8], tmem[UR12], idesc[UR13], UPT ;  /* 0x00ff0c04120075ea */ /* 0x0003e2000b800008 */
[----:B------:R-:W-:Y:S05]  /*2b90*/  BRA.U UP4, `(.L_x_60) ;  /* 0x0000000104047547 */ /* 0x000fea000b800000 */
[----:B-1----:R-:W-:Y:S05]  /*2ba0*/  BPT.TRAP 0x1 ;  /* 0x000000040000795c */ /* 0x002fea0000300000 */
.L_x_60:
[----:B-1----:R-:W-:Y:S09]  /*2bb0*/  UIADD3 UR8, UPT, UPT, UR20, 0xe050, URZ ;  /* 0x0000e05014087890 */ /* 0x002ff2000fffe0ff */
[----:B------:R1:W-:Y:S01]  /*2bc0*/  UTCBAR [UR8], URZ ;  /* 0x000000ff080073e9 */ /* 0x0003e200080000ff */
[----:B------:R-:W-:Y:S05]  /*2bd0*/  BRA.U UP5, `(.L_x_61) ;  /* 0x0000000105047547 */ /* 0x000fea000b800000 */
[----:B-1----:R-:W-:Y:S05]  /*2be0*/  BPT.TRAP 0x1 ;  /* 0x000000040000795c */ /* 0x002fea0000300000 */
.L_x_61:
[----:B------:R-:W-:Y:S01]  /*2bf0*/  MOV R0, UR32 ;  /* 0x0000002000007c02 */ /* 0x000fe20008000f00 */
[----:B------:R-:W-:Y:S03]  /*2c00*/  UISETP.NE.AND UP3, UPT, UR21, URZ, UPT ;  /* 0x000000ff1500728c */ /* 0x000fe6000bf65270 */
[----:B------:R-:W-:Y:S04]  /*2c10*/  SHF.L.U32 R3, R0, 0x1f, RZ ;  /* 0x0000001f00037819 */ /* 0x000fe800000006ff */
[----:B------:R-:W2:Y:S02]  /*2c20*/  SYNCS.PHASECHK.TRANS64.TRYWAIT P0, [UR20+0xe0a8], R3 ;  /* 0x00e0a803ff0075a7 */ /* 0x000ea40008001114 */
[----:B--2---:R-:W-:Y:S05]  /*2c30*/  @!P0 BRA `(.L_x_62) ;  /* 0x0000015c00808947 */ /* 0x004fea0003800000 */
.L_x_401:
[----:B------:R-:W-:Y:S05]  /*2c40*/  BRA.U UP3, `(.L_x_63) ;  /* 0x0000000103047547 */ /* 0x000fea000b800000 */
[----:B-1----:R-:W-:Y:S05]  /*2c50*/  BPT.TRAP 0x1 ;  /* 0x000000040000795c */ /* 0x002fea0000300000 */
.L_x_63:
[----:B--2---:R-:W-:Y:S02]  /*2c60*/  IMAD.U32 R0, RZ, RZ, UR31 ;  /* 0x0000001fff007e24 */ /* 0x004fe4000f8e00ff */
[----:B------:R-:W-:Y:S02]  /*2c70*/  HFMA2 R4, -RZ, RZ, 0, 9.5367431640625e-06 ;  /* 0x000000a0ff047431 */ /* 0x000fe400000001ff */
[----:B------:R-:W-:Y:S01]  /*2c80*/  IMAD.MOV.U32 R3, RZ, RZ, 0x180 ;  /* 0x00000180ff037424 */ /* 0x000fe200078e00ff */
[----:B------:R-:W-:Y:S04]  /*2c90*/  SHF.L.U32 R5, R0, 0x1f, RZ ;  /* 0x0000001f00057819 */ /* 0x000fe800000006ff */
[----:B------:R-:W2:Y:S02]  /*2ca0*/  SYNCS.PHASECHK.TRANS64.TRYWAIT P0, [UR20+0xe068], R5 ;  /* 0x00e06805ff0075a7 */ /* 0x000ea40008001114 */
[----:B--2---:R-:W-:Y:S05]  /*2cb0*/  @!P0 BRA `(.L_x_64) ;  /* 0x0000015c00788947 */ /* 0x004fea0003800000 */
.L_x_403:
[----:B------:R-:W-:Y:S01]  /*2cc0*/  ULEA UR70, UR7, UR34, 0x9 ;  /* 0x0000002207467291 */ /* 0x000fe2000f8e48ff */
[----:B------:R-:W-:Y:S01]  /*2cd0*/  IMAD.MOV.U32 R2, RZ, RZ, 0xa8 ;  /* 0x000000a8ff027424 */ /* 0x000fe200078e00ff */
[----:B------:R-:W-:Y:S01]  /*2ce0*/  UISETP.NE.U32.AND UP0, UPT, UR6, URZ, UPT ;  /* 0x000000ff0600728c */ /* 0x000fe2000bf05070 */
[----:B------:R-:W-:Y:S01]  /*2cf0*/  R2UR UR26, R4 ;  /* 0x00000000041a72ca */ /* 0x000fe200000e0000 */
[----:B------:R-:W-:Y:S01]  /*2d00*/  UIADD3 UR68, UPT, UPT, UR70, 0x40, URZ ;  /* 0x0000004046447890 */ /* 0x000fe2000fffe0ff */
[----:B------:R-:W-:Y:S01]  /*2d10*/  IMAD.MOV.U32 R4, RZ, RZ, 0xb0 ;  /* 0x000000b0ff047424 */ /* 0x000fe200078e00ff */
[----:B------:R-:W-:Y:S01]  /*2d20*/  UIADD3 UR66, UPT, UPT, UR70, 0x80, URZ ;  /* 0x0000008046427890 */ /* 0x000fe2000fffe0ff */
[----:B------:R-:W-:Y:S01]  /*2d30*/  R2UR UR18, R2 ;  /* 0x00000000021272ca */ /* 0x000fe200000e0000 */
[----:B------:R-:W-:Y:S01]  /*2d40*/  UIADD3 UR64, UPT, UPT, UR70, 0xc0, URZ ;  /* 0x000000c046407890 */ /* 0x000fe2000fffe0ff */
[----:B------:R-:W-:Y:S01]  /*2d50*/  IMAD.MOV.U32 R2, RZ, RZ, 0xb8 ;  /* 0x000000b8ff027424 */ /* 0x000fe200078e00ff */
[----:B------:R-:W-:Y:S01]  /*2d60*/  UIADD3 UR62, UPT, UPT, UR70, 0x100, URZ ;  /* 0x00000100463e7890 */ /* 0x000fe2000fffe0ff */
[----:B------:R-:W-:Y:S01]  /*2d70*/  R2UR UR29, R3 ;  /* 0x00000000031d72ca */ /* 0x000fe200000e0000 */
[----:B------:R-:W-:Y:S01]  /*2d80*/  UIADD3 UR60, UPT, UPT, UR70, 0x140, URZ ;  /* 0x00000140463c7890 */ /* 0x000fe2000fffe0ff */
[----:B--2---:R-:W-:Y:S01]  /*2d90*/  IMAD.MOV.U32 R0, RZ, RZ, 0x180 ;  /* 0x00000180ff007424 */ /* 0x004fe200078e00ff */
[----:B------:R-:W-:Y:S01]  /*2da0*/  UIADD3 UR58, UPT, UPT, UR70, 0x180, URZ ;  /* 0x00000180463a7890 */ /* 0x000fe2000fffe0ff */
[----:B------:R-:W-:Y:S01]  /*2db0*/  R2UR UR14, R2 ;  /* 0x00000000020e72ca */ /* 0x000fe200000e0000 */
[----:B------:R-:W-:Y:S01]  /*2dc0*/  UIADD3 UR56, UPT, UPT, UR70, 0x1c0, URZ ;  /* 0x000001c046387890 */ /* 0x000fe2000fffe0ff */
[----:B------:R-:W-:Y:S01]  /*2dd0*/  IMAD.MOV.U32 R2, RZ, RZ, 0xc8 ;  /* 0x000000c8ff027424 */ /* 0x000fe200078e00ff */
[----:B------:R-:W-:Y:S01]  /*2de0*/  R2UR UR16, R4 ;  /* 0x00000000041072ca */ /* 0x000fe200000e0000 */
[----:B------:R-:W-:Y:S01]  /*2df0*/  IMAD.MOV.U32 R3, RZ, RZ, 0x180 ;  /* 0x00000180ff037424 */ /* 0x000fe200078e00ff */
[----:B------:R-:W-:Y:S01]  /*2e00*/  R2UR UR19, R0 ;  /* 0x00000000001372ca */ /* 0x000fe200000e0000 */
[----:B------:R-:W-:Y:S01]  /*2e10*/  IMAD.MOV.U32 R4, RZ, RZ, 0xc0 ;  /* 0x000000c0ff047424 */ /* 0x000fe200078e00ff */
[----:B------:R-:W-:Y:S01]  /*2e20*/  R2UR UR10, R2 ;  /* 0x00000000020a72ca */ /* 0x000fe200000e0000 */
[----:B------:R-:W-:Y:S01]  /*2e30*/  IMAD.MOV.U32 R2, RZ, RZ, 0xd0 ;  /* 0x000000d0ff027424 */ /* 0x000fe200078e00ff */
[C---:B------:R-:W-:Y:S01]  /*2e40*/  R2UR UR17, R3.reuse ;  /* 0x00000000031172ca */ /* 0x040fe200000e0000 */
[----:B------:R-:W-:Y:S01]  /*2e50*/  UMOV UR54, 0x0 ;  /* 0x0000000000367882 */ /* 0x000fe20000000000 */
[----:B------:R-:W-:Y:S01]  /*2e60*/  R2UR UR15, R0 ;  /* 0x00000000000f72ca */ /* 0x000fe200000e0000 */
[----:B------:R-:W-:Y:S01]  /*2e70*/  UMOV UR55, 0x8090010 ;  /* 0x0809001000377882 */ /* 0x000fe20000000000 */
[----:B-1----:R-:W-:Y:S01]  /*2e80*/  R2UR UR8, R2 ;  /* 0x00000000020872ca */ /* 0x002fe200000e0000 */
[----:B------:R-:W-:Y:S01]  /*2e90*/  IMAD.MOV.U32 R2, RZ, RZ, 0xd8 ;  /* 0x000000d8ff027424 */ /* 0x000fe200078e00ff */
[----:B------:R-:W-:Y:S01]  /*2ea0*/  R2UR UR12, R4 ;  /* 0x00000000040c72ca */ /* 0x000fe200000e0000 */
[----:B------:R-:W-:Y:S01]  /*2eb0*/  UMOV UR71, 0x80004020 ;  /* 0x8000402000477882 */ /* 0x000fe20000000000 */
[----:B------:R-:W-:Y:S01]  /*2ec0*/  R2UR UR13, R3 ;  /* 0x00000000030d72ca */ /* 0x000fe200000e0000 */
[----:B------:R1:W-:Y:S01]  /*2ed0*/  UTCHMMA tmem[UR26], gdesc[UR70], tmem[UR29], tmem[UR54], idesc[UR55], UP0 ;  /* 0x00ff36461a0079ea */ /* 0x0003e2000800001d */
[C---:B------:R-:W-:Y:S01]  /*2ee0*/  R2UR UR11, R0.reuse ;  /* 0x00000000000b72ca */ /* 0x040fe200000e0000 */
[----:B------:R-:W-:Y:S01]  /*2ef0*/  UMOV UR52, 0x0 ;  /* 0x0000000000347882 */ /* 0x000fe20000000000 */
[----:B------:R-:W-:Y:S01]  /*2f00*/  R2UR UR9, R0 ;  /* 0x00000000000972ca */ /* 0x000fe200000e0000 */
[----:B------:R-:W-:Y:S01]  /*2f10*/  UMOV UR53, 0x8090010 ;  /* 0x0809001000357882 */ /* 0x000fe20000000000 */
[----:B------:R-:W-:Y:S01]  /*2f20*/  R2UR UR6, R2 ;  /* 0x00000000020672ca */ /* 0x000fe200000e0000 */
[----:B------:R-:W-:Y:S01]  /*2f30*/  UMOV UR69, 0x80004020 ;  /* 0x8000402000457882 */ /* 0x000fe20000000000 */
[----:B------:R-:W-:Y:S01]  /*2f40*/  R2UR UR7, R0 ;  /* 0x00000000000772ca */ /* 0x000fe200000e0000 */
[----:B------:R1:W-:Y:S01]  /*2f50*/  UTCHMMA tmem[UR18], gdesc[UR68], tmem[UR19], tmem[UR52], idesc[UR53], UPT ;  /* 0x00ff3444120079ea */ /* 0x0003e2000b800013 */
        /* <DEDUP_REMOVED lines=22> */
[----:B------:R-:W-:Y:S02]  /*30c0*/  UMOV UR57, 0x80004020 ;  /* 0x8000402000397882 */ /* 0x000fe40000000000 */
[----:B------:R1:W-:Y:S01]  /*30d0*/  UTCHMMA tmem[UR6], gdesc[UR56], tmem[UR7], tmem[UR40], idesc[UR41], UPT ;  /* 0x00ff2838060079ea */ /* 0x0003e2000b800007 */
[----:B------:R-:W-:Y:S05]  /*30e0*/  BRA.U UP5, `(.L_x_65) ;  /* 0x0000000105047547 */ /* 0x000fea000b800000 */
[----:B-1----:R-:W-:Y:S05]  /*30f0*/  BPT.TRAP 0x1 ;  /* 0x000000040000795c */ /* 0x002fea0000300000 */
.L_x_65:
[----:B-1----:R-:W-:Y:S02]  /*3100*/  UIADD3 UR6, UPT, UPT, UR20, 0xe098, URZ ;  /* 0x0000e09814067890 */ /* 0x002fe4000fffe0ff */
[----:B------:R-:W-:Y:S07]  /*3110*/  ULOP3.LUT UR32, UR32, 0x1, URZ, 0x3c, !UPT ;  /* 0x0000000120207892 */ /* 0x000fee000f8e3cff */
[----:B------:R1:W-:Y:S01]  /*3120*/  UTCBAR [UR6], URZ ;  /* 0x000000ff060073e9 */ /* 0x0003e200080000ff */
[----:B------:R-:W-:Y:S05]  /*3130*/  BRA.U !UP1, `(.L_x_66) ;  /* 0x0000000109047547 */ /* 0x000fea000b800000 */
[----:B-1----:R-:W-:Y:S05]  /*3140*/  BPT.TRAP 0x1 ;  /* 0x000000040000795c */ /* 0x002fea0000300000 */
.L_x_66:
[----:B------:R-:W-:Y:S01]  /*3150*/  USHF.R.U32.HI UR7, URZ, 0x4, UR20 ;  /* 0x00000004ff077899 */ /* 0x000fe20008011614 */
[----:B------:R-:W-:Y:S01]  /*3160*/  IMAD.MOV.U32 R2, RZ, RZ, 0x80 ;  /* 0x00000080ff027424 */ /* 0x000fe200078e00ff */
[----:B------:R-:W-:Y:S01]  /*3170*/  ULEA UR8, UR24, UR20, 0x3 ;  /* 0x0000001418087291 */ /* 0x000fe2000f8e18ff */
[----:B------:R-:W-:Y:S01]  /*3180*/  IMAD.MOV.U32 R0, RZ, RZ, 0x80 ;  /* 0x00000080ff007424 */ /* 0x000fe200078e00ff */
[----:B------:R-:W-:Y:S02]  /*3190*/  ULOP3.LUT UR7, UR7, 0x3fff, URZ, 0xc0, !UPT ;  /* 0x00003fff07077892 */ /* 0x000fe4000f8ec0ff */
[----:B------:R-:W-:Y:S01]  /*31a0*/  UIADD3 UR8, UPT, UPT, UR8, 0xe038, URZ ;  /* 0x0000e03808087890 */ /* 0x000fe2000fffe0ff */
[----:B-1----:R-:W-:Y:S01]  /*31b0*/  R2UR UR6, R2 ;  /* 0x00000000020672ca */ /* 0x002fe200000e0000 */
[----:B------:R-:W-:Y:S01]  /*31c0*/  ULOP3.LUT UR7, UR7, 0x10000, URZ, 0xfc, !UPT ;  /* 0x0001000007077892 */ /* 0x000fe2000f8efcff */
[----:B------:R-:W-:Y:S01]  /*31d0*/  R2UR UR5, R0 ;  /* 0x00000000000572ca */ /* 0x000fe200000e0000 */
[----:B------:R-:W-:Y:S01]  /*31e0*/  UMOV UR39, 0x80004020 ;  /* 0x8000402000277882 */ /* 0x000fe20000000000 */
[----:B------:R-:W-:Y:S01]  /*31f0*/  UMOV UR14, 0x0 ;  /* 0x00000000000e7882 */ /* 0x000fe20000000000 */
[----:B------:R-:W-:Y:S02]  /*3200*/  UIADD3 UR10, UPT, UPT, UR7, 0x200, URZ ;  /* 0x00000200070a7890 */ /* 0x000fe4000fffe0ff */
[----:B------:R-:W-:Y:S01]  /*3210*/  UIADD3 UR12, UPT, UPT, UR7, 0x202, URZ ;  /* 0x00000202070c7890 */ /* 0x000fe2000fffe0ff */
[----:B------:R1:W-:Y:S01]  /*3220*/  UTCBAR [UR8], URZ ;  /* 0x000000ff080073e9 */ /* 0x0003e200080000ff */
[----:B------:R-:W-:Y:S01]  /*3230*/  UIADD3 UR7, UPT, UPT, UR24, 0x1, URZ ;  /* 0x0000000118077890 */ /* 0x000fe2000fffe0ff */
[----:B------:R-:W-:Y:S01]  /*3240*/  UMOV UR15, 0x8200010 ;  /* 0x08200010000f7882 */ /* 0x000fe20000000000 */
[----:B------:R-:W-:Y:S02]  /*3250*/  UMOV UR11, 0x80004020 ;  /* 0x80004020000b7882 */ /* 0x000fe40000000000 */
[----:B------:R-:W-:Y:S01]  /*3260*/  UISETP.NE.AND UP0, UPT, UR7, 0x3, UPT ;  /* 0x000000030700788c */ /* 0x000fe2000bf05270 */
[----:B------:R1:W-:Y:S01]  /*3270*/  UTCHMMA gdesc[UR10], gdesc[UR38], tmem[UR6], tmem[UR14], idesc[UR15], !UPT ;  /* 0x00ff0e260a0075ea */ /* 0x0003e2000f800006 */
[----:B------:R-:W-:Y:S01]  /*3280*/  UMOV UR18, UR4 ;  /* 0x0000000400127c82 */ /* 0x000fe20008000000 */
[----:B------:R-:W-:Y:S01]  /*3290*/  UMOV UR19, 0x80004020 ;  /* 0x8000402000137882 */ /* 0x000fe20000000000 */
[----:B------:R-:W-:Y:S01]  /*32a0*/  USEL UR7, UR7, URZ, UP0 ;  /* 0x000000ff07077287 */ /* 0x000fe20008000000 */
[----:B------:R-:W-:Y:S01]  /*32b0*/  UMOV UR16, 0x0 ;  /* 0x0000000000107882 */ /* 0x000fe20000000000 */
[----:B------:R-:W-:Y:S01]  /*32c0*/  UMOV UR17, 0x8200010 ;  /* 0x0820001000117882 */ /* 0x000fe20000000000 */
[----:B------:R-:W-:Y:S02]  /*32d0*/  UMOV UR13, 0x80004020 ;  /* 0x80004020000d7882 */ /* 0x000fe40000000000 */
[----:B------:R1:W-:Y:S01]  /*32e0*/  UTCHMMA gdesc[UR12], gdesc[UR18], tmem[UR5], tmem[UR16], idesc[UR17], UPT ;  /* 0x00ff10120c0075ea */ /* 0x0003e2000b800005 */
[----:B------:R-:W-:Y:S06]  /*32f0*/  BRA.U UP3, `(.L_x_67) ;  /* 0x0000000103047547 */ /* 0x000fec000b800000 */
[----:B-1----:R-:W-:Y:S05]  /*3300*/  BPT.TRAP 0x1 ;  /* 0x000000040000795c */ /* 0x002fea0000300000 */
.L_x_67:
[----:B------:R-:W-:Y:S09]  /*3310*/  UIADD3 UR4, UPT, UPT, UR20, 0xe060, URZ ;  /* 0x0000e06014047890 */ /* 0x000ff2000fffe0ff */
[----:B------:R2:W-:Y:S01]  /*3320*/  UTCBAR [UR4], URZ ;  /* 0x000000ff040073e9 */ /* 0x0005e200080000ff */
[----:B------:R-:W-:Y:S05]  /*3330*/  BRA.U !UP1, `(.L_x_68) ;  /* 0x0000000109047547 */ /* 0x000fea000b800000 */
[----:B-12---:R-:W-:Y:S05]  /*3340*/  BPT.TRAP 0x1 ;  /* 0x000000040000795c */ /* 0x006fea0000300000 */
.L_x_68:
[----:B-1----:R-:W-:Y:S02]  /*3350*/  ULEA UR5, UR7, UR20, 0x3 ;  /* 0x0000001407057291 */ /* 0x002fe4000f8e18ff */
[----:B------:R-:W-:Y:S02]  /*3360*/  UIADD3 UR7, UPT, UPT, UR7, 0x1, URZ ;  /* 0x0000000107077890 */ /* 0x000fe4000fffe0ff */
[----:B--2---:R-:W-:Y:S02]  /*3370*/  UIADD3 UR4, UPT, UPT, UR5, 0xe038, URZ ;  /* 0x0000e03805047890 */ /* 0x004fe4000fffe0ff */
[----:B------:R-:W-:Y:S04]  /*3380*/  UISETP.NE.AND UP0, UPT, UR7, 0x3, UPT ;  /* 0x000000030700788c */ /* 0x000fe8000bf05270 */
[----:B------:R-:W-:Y:S03]  /*3390*/  USEL UR24, UR7, URZ, UP0 ;  /* 0x000000ff07187287 */ /* 0x000fe60008000000 */
[----:B------:R1:W-:Y:S01]  /*33a0*/  UTCBAR [UR4], URZ ;  /* 0x000000ff040073e9 */ /* 0x0003e200080000ff */
[----:B------:R-:W-:Y:S08]  /*33b0*/  BRA.U !UP1, `(.L_x_69) ;  /* 0x0000000109047547 */ /* 0x000ff0000b800000 */
[----:B-1----:R-:W-:Y:S05]  /*33c0*/  BPT.TRAP 0x1 ;  /* 0x000000040000795c */ /* 0x002fea0000300000 */
.L_x_69:
[----:B-1----:R-:W-:Y:S01]  /*33d0*/  ULEA UR4, UR27, UR20, 0x3 ;  /* 0x000000141b047291 */ /* 0x002fe2000f8e18ff */
[----:B------:R-:W-:Y:S04]  /*33e0*/  MOV R0, UR28 ;  /* 0x0000001c00007c02 */ /* 0x000fe80008000f00 */
[----:B------:R-:W-:Y:S04]  /*33f0*/  SHF.L.U32 R3, R0, 0x1f, RZ ;  /* 0x0000001f00037819 */ /* 0x000fe800000006ff */
[----:B------:R-:W1:Y:S02]  /*3400*/  SYNCS.PHASECHK.TRANS64.TRYWAIT P0, [UR4+0xe020], R3 ;  /* 0x00e02003ff0075a7 */ /* 0x000e640008001104 */
[----:B-1----:R-:W-:Y:S05]  /*3410*/  @!P0 BRA `(.L_x_70) ;  /* 0x0000015400b88947 */ /* 0x002fea0003800000 */
.L_x_405:
[----:B------:R-:W-:Y:S04]  /*3420*/  UIADD3 UR29, UPT, UPT, UR27, 0x1, URZ ;  /* 0x000000011b1d7890 */ /* 0x000fe8000fffe0ff */
[----:B------:R-:W-:Y:S04]  /*3430*/  UISETP.NE.AND UP0, UPT, UR29, 0x3, UPT ;  /* 0x000000031d00788c */ /* 0x000fe8000bf05270 */
[----:B------:R-:W-:Y:S02]  /*3440*/  USEL UR4, URZ, 0x1, UP0 ;  /* 0x00000001ff047887 */ /* 0x000fe40008000000 */
[----:B------:R-:W-:Y:S02]  /*3450*/  USEL UR29, UR29, URZ, UP0 ;  /* 0x000000ff1d1d7287 */ /* 0x000fe40008000000 */
[----:B------:R-:W-:Y:S01]  /*3460*/  ULOP3.LUT UR28, UR28, UR4, URZ, 0x3c, !UPT ;  /* 0x000000041c1c7292 */ /* 0x000fe2000f8e3cff */
[----:B------:R-:W-:Y:S11]  /*3470*/  BRA.U UP5, `(.L_x_71) ;  /* 0x0000000105047547 */ /* 0x000ff6000b800000 */
[----:B------:R-:W-:Y:S05]  /*3480*/  BPT.TRAP 0x1 ;  /* 0x000000040000795c */ /* 0x000fea0000300000 */
.L_x_71:
[----:B-1----:R-:W-:Y:S04]  /*3490*/  MOV R0, UR32 ;  /* 0x0000002000007c02 */ /* 0x002fe80008000f00 */
[----:B------:R-:W-:Y:S04]  /*34a0*/  SHF.L.U32 R3, R0, 0x1f, RZ ;  /* 0x0000001f00037819 */ /* 0x000fe800000006ff */
[----:B------:R-:W1:Y:S02]  /*34b0*/  SYNCS.PHASECHK.TRANS64.TRYWAIT P0, [UR20+0xe0a0], R3 ;  /* 0x00e0a003ff0075a7 */ /* 0x000e640008001114 */
[----:B-1----:R-:W-:Y:S05]  /*34c0*/  @!P0 BRA `(.L_x_72) ;  /* 0x0000015400a48947 */ /* 0x002fea0003800000 */
.L_x_407:
[----:B------:R-:W-:Y:S05]  /*34d0*/  BRA.U UP4, `(.L_x_73) ;  /* 0x0000000104047547 */ /* 0x000fea000b800000 */
[----:B------:R-:W-:Y:S05]  /*34e0*/  BPT.TRAP 0x1 ;  /* 0x000000040000795c */ /* 0x000fea0000300000 */
.L_x_73:
[----:B------:R-:W-:Y:S01]  /*34f0*/  ULOP3.LUT UR26, UR30, 0x1, URZ, 0x3c, !UPT ;  /* 0x000000011e1a7892 */ /* 0x000fe2000f8e3cff */
[----:B------:R-:W-:Y:S02]  /*3500*/  HFMA2 R4, -RZ, RZ, 0, 1.9073486328125e-06 ;  /* 0x00000020ff047431 */ /* 0x000fe400000001ff */
[----:B-1----:R-:W-:Y:S01]  /*3510*/  IMAD.MOV.U32 R3, RZ, RZ, 0x100 ;  /* 0x00000100ff037424 */ /* 0x002fe200078e00ff */
[----:B------:R-:W-:Y:S02]  /*3520*/  MOV R2, 0x28 ;  /* 0x0000002800027802 */ /* 0x000fe40000000f00 */
[----:B------:R-:W-:Y:S05]  /*3530*/  IMAD.U32 R0, RZ, RZ, UR26 ;  /* 0x0000001aff007e24 */ /* 0x000fea000f8e00ff */
[----:B------:R-:W-:Y:S01]  /*3540*/  SHF.L.U32 R5, R0, 0x1f, RZ ;  /* 0x0000001f00057819 */ /* 0x000fe200000006ff */
[----:B------:R-:W-:Y:S03]  /*3550*/  IMAD.MOV.U32 R0, RZ, RZ, 0x100 ;  /* 0x00000100ff007424 */ /* 0x000fe600078e00ff */
[----:B------:R-:W1:Y:S02]  /*3560*/  SYNCS.PHASECHK.TRANS64.TRYWAIT P0, [UR20+0xe058], R5 ;  /* 0x00e05805ff0075a7 */ /* 0x000e640008001114 */
[----:B-1----:R-:W-:Y:S05]  /*3570*/  @!P0 BRA `(.L_x_74) ;  /* 0x0000015400908947 */ /* 0x002fea0003800000 */
.L_x_409:
[----:B------:R-:W-:Y:S01]  /*3580*/  ULEA UR68, UR27, UR34, 0x9 ;  /* 0x000000221b447291 */ /* 0x000fe2000f8e48ff */
[----:B------:R-:W-:Y:S01]  /*3590*/  R2UR UR16, R2 ;  /* 0x00000000021072ca */ /* 0x000fe200000e0000 */
[----:B------:R-:W-:Y:S01]  /*35a0*/  IMAD.MOV.U32 R2, RZ, RZ, 0x38 ;  /* 0x00000038ff027424 */ /* 0x000fe200078e00ff */
        /* <DEDUP_REMOVED lines=10> */
[----:B------:R-:W-:Y:S01]  /*3650*/  R2UR UR17, R0 ;  /* 0x00000000001172ca */ /* 0x000fe200000e0000 */
[----:B------:R-:W-:Y:S01]  /*3660*/  UIADD3 UR56, UPT, UPT, UR68, 0x180, URZ ;  /* 0x0000018044387890 */ /* 0x000fe2000fffe0ff */
[----:B------:R-:W-:Y:S01]  /*3670*/  R2UR UR8, R2 ;  /* 0x00000000020872ca */ /* 0x000fe200000e0000 */
[----:B------:R-:W-:Y:S01]  /*3680*/  UIADD3 UR54, UPT, UPT, UR68, 0x1c0, URZ ;  /* 0x000001c044367890 */ /* 0x000fe2000fffe0ff */
[----:B------:R-:W-:Y:S01]  /*3690*/  IMAD.MOV.U32 R2, RZ, RZ, 0x50 ;  /* 0x00000050ff027424 */ /* 0x000fe200078e00ff */
[----:B------:R-:W-:Y:S01]  /*36a0*/  R2UR UR14, R4 ;  /* 0x00000000040e72ca */ /* 0x000fe200000e0000 */
[----:B------:R-:W-:Y:S01]  /*36b0*/  IMAD.MOV.U32 R3, RZ, RZ, 0x100 ;  /* 0x00000100ff037424 */ /* 0x000fe200078e00ff */
[----:B------:R-:W-:Y:S01]  /*36c0*/  UMOV UR52, 0x0 ;  /* 0x0000000000347882 */ /* 0x000fe20000000000 */
[----:B------:R-:W-:Y:S01]  /*36d0*/  IMAD.MOV.U32 R0, RZ, RZ, 0x100 ;  /* 0x00000100ff007424 */ /* 0x000fe200078e00ff */
[----:B------:R-:W-:Y:S01]  /*36e0*/  R2UR UR6, R2 ;  /* 0x00000000020672ca */ /* 0x000fe200000e0000 */
[----:B------:R-:W-:Y:S01]  /*36f0*/  IMAD.MOV.U32 R4, RZ, RZ, 0x40 ;  /* 0x00000040ff047424 */ /* 0x000fe200078e00ff */
[C---:B------:R-:W-:Y:S01]  /*3700*/  R2UR UR15, R3.reuse ;  /* 0x00000000030f72ca */ /* 0x040fe200000e0000 */
[----:B------:R-:W-:Y:S01]  /*3710*/  IMAD.MOV.U32 R2, RZ, RZ, 0x58 ;  /* 0x00000058ff027424 */ /* 0x000fe200078e00ff */
[----:B------:R-:W-:Y:S01]  /*3720*/  R2UR UR13, R0 ;  /* 0x00000000000d72ca */ /* 0x000fe200000e0000 */
[----:B------:R-:W-:Y:S01]  /*3730*/  UMOV UR53, 0x8090010 ;  /* 0x0809001000357882 */ /* 0x000fe20000000000 */
[----:B------:R-:W-:Y:S01]  /*3740*/  R2UR UR10, R4 ;  /* 0x00000000040a72ca */ /* 0x000fe200000e0000 */
[----:B------:R-:W-:Y:S01]  /*3750*/  UMOV UR69, 0x80004020 ;  /* 0x8000402000457882 */ /* 0x000fe20000000000 */
[----:B------:R-:W-:Y:S01]  /*3760*/  R2UR UR11, R3 ;  /* 0x00000000030b72ca */ /* 0x000fe200000e0000 */
[----:B------:R2:W-:Y:S01]  /*3770*/  UTCHMMA tmem[UR18], gdesc[UR68], tmem[UR19], tmem[UR52], idesc[UR53], UPT ;  /* 0x00ff3444120079ea */ /* 0x0005e2000b800013 */
        /* <DEDUP_REMOVED lines=33> */
[----:B--2---:R-:W-:Y:S05]  /*3990*/  BPT.TRAP 0x1 ;  /* 0x000000040000795c */ /* 0x004fea0000300000 */
.L_x_75:
[----:B--2---:R-:W-:Y:S02]  /*39a0*/  UIADD3 UR4, UPT, UPT, UR20, 0xe090, URZ ;  /* 0x0000e09014047890 */ /* 0x004fe4000fffe0ff */
[----:B------:R-:W-:Y:S01]  /*39b0*/  ULOP3.LUT UR5, UR31, 0x1, URZ, 0x3c, !UPT ;  /* 0x000000011f057892 */ /* 0x000fe2000f8e3cff */
[----:B------:R-:W-:Y:S01]  /*39c0*/  UMOV UR6, 0x1 ;  /* 0x0000000100067882 */ /* 0x000fe20000000000 */
[----:B------:R-:W-:Y:S05]  /*39d0*/  UMOV UR7, UR27 ;  /* 0x0000001b00077c82 */ /* 0x000fea0008000000 */
[----:B------:R2:W-:Y:S01]  /*39e0*/  UTCBAR [UR4], URZ ;  /* 0x000000ff040073e9 */ /* 0x0005e200080000ff */
[----:B------:R-:W-:Y:S05]  /*39f0*/  BRA.U UP2, `(.L_x_76) ;  /* 0xffffffed02b87547 */ /* 0x000fea000b83ffff */
.L_x_57:
[----:B------:R-:W-:Y:S04]  /*3a00*/  BSSY.RECONVERGENT B0, `(.L_x_77) ;  /* 0x0000003000007945 */ /* 0x000fe80003800200 */
[----:B------:R-:W-:Y:S05]  /*3a10*/  @!P4 BRA `(.L_x_78) ;  /* 0x000000000004c947 */ /* 0x000fea0003800000 */
[----:B-12---:R-:W-:Y:S05]  /*3a20*/  BPT.TRAP 0x1 ;  /* 0x000000040000795c */ /* 0x006fea0000300000 */
.L_x_78:
[----:B-12---:R-:W-:Y:S05]  /*3a30*/  BSYNC.RECONVERGENT B0 ;  /* 0x0000000000007941 */ /* 0x006fea0003800200 */
.L_x_77:
[----:B------:R-:W-:Y:S01]  /*3a40*/  UIADD3 UR4, UPT, UPT, UR20, 0xe010, URZ ;  /* 0x0000e01014047890 */ /* 0x000fe2000fffe0ff */
[----:B------:R-:W-:Y:S08]  /*3a50*/  BSSY.RECONVERGENT B0, `(.L_x_79) ;  /* 0x0000004000007945 */ /* 0x000ff00003800200 */
[----:B------:R1:W-:Y:S01]  /*3a60*/  UTCBAR [UR4], URZ ;  /* 0x000000ff040073e9 */ /* 0x0003e200080000ff */
[----:B------:R-:W-:Y:S05]  /*3a70*/  @!P4 BRA `(.L_x_80) ;  /* 0x000000000004c947 */ /* 0x000fea0003800000 */
[----:B-1----:R-:W-:Y:S05]  /*3a80*/  BPT.TRAP 0x1 ;  /* 0x000000040000795c */ /* 0x002fea0000300000 */
.L_x_80:
[----:B-1----:R-:W-:Y:S05]  /*3a90*/  BSYNC.RECONVERGENT B0 ;  /* 0x0000000000007941 */ /* 0x002fea0003800200 */
.L_x_79:
[----:B------:R-:W-:-:S09]  /*3aa0*/  UIADD3 UR4, UPT, UPT, UR20, 0xe018, URZ ;  /* 0x0000e01814047890 */ /* 0x000fd2000fffe0ff */
[----:B------:R1:W-:Y:S01]  /*3ab0*/  UTCBAR [UR4], URZ ;  /* 0x000000ff040073e9 */ /* 0x0003e200080000ff */
[----:B------:R-:W-:Y:S05]  /*3ac0*/  BRA.U UP5, `(.L_x_81) ;  /* 0x0000000105047547 */ /* 0x000fea000b800000 */
[----:B-1----:R-:W-:Y:S05]  /*3ad0*/  BPT.TRAP 0x1 ;  /* 0x000000040000795c */ /* 0x002fea0000300000 */
.L_x_81:
[----:B------:R-:W-:-:S04]  /*3ae0*/  MOV R3, UR32 ;  /* 0x0000002000037c02 */ /* 0x000fc80008000f00 */
[----:B------:R-:W-:-:S04]  /*3af0*/  SHF.L.U32 R3, R3, 0x1f, RZ ;  /* 0x0000001f03037819 */ /* 0x000fc800000006ff */
[----:B------:R-:W2:Y:S02]  /*3b00*/  SYNCS.PHASECHK.TRANS64.TRYWAIT P0, [UR20+0xe0a8], R3 ;  /* 0x00e0a803ff0075a7 */ /* 0x000ea40008001114 */
[----:B--2---:R-:W-:Y:S05]  /*3b10*/  @!P0 BRA `(.L_x_82) ;  /* 0x0000015000488947 */ /* 0x004fea0003800000 */
.L_x_411:
[----:B------:R-:W-:Y:S05]  /*3b20*/  BRA.U UP3, `(.L_x_83) ;  /* 0x0000000103047547 */ /* 0x000fea000b800000 */
[----:B-1----:R-:W-:Y:S05]  /*3b30*/  BPT.TRAP 0x1 ;  /* 0x000000040000795c */ /* 0x002fea0000300000 */
.L_x_83:
[----:B------:R-:W-:Y:S02]  /*3b40*/  IMAD.U32 R5, RZ, RZ, UR5 ;  /* 0x00000005ff057e24 */ /* 0x000fe4000f8e00ff */
[----:B------:R-:W-:Y:S02]  /*3b50*/  HFMA2 R4, -RZ, RZ, 0, 9.5367431640625e-06 ;  /* 0x000000a0ff047431 */ /* 0x000fe400000001ff */
[----:B--2---:R-:W-:Y:S01]  /*3b60*/  IMAD.MOV.U32 R3, RZ, RZ, 0x180 ;  /* 0x00000180ff037424 */ /* 0x004fe200078e00ff */
[----:B------:R-:W-:-:S04]  /*3b70*/  SHF.L.U32 R5, R5, 0x1f, RZ ;  /* 0x0000001f05057819 */ /* 0x000fc800000006ff */
[----:B------:R-:W2:Y:S02]  /*3b80*/  SYNCS.PHASECHK.TRANS64.TRYWAIT P0, [UR20+0xe068], R5 ;  /* 0x00e06805ff0075a7 */ /* 0x000ea40008001114 */
[----:B--2---:R-:W-:Y:S05]  /*3b90*/  @!P0 BRA `(.L_x_84) ;  /* 0x0000015000408947 */ /* 0x004fea0003800000 */
.L_x_413:
[----:B------:R-:W-:Y:S01]  /*3ba0*/  IMAD.MOV.U32 R2, RZ, RZ, 0xa8 ;  /* 0x000000a8ff027424 */ /* 0x000fe200078e00ff */
[----:B------:R-:W-:Y:S01]  /*3bb0*/  R2UR UR15, R4 ;  /* 0x00000000040f72ca */ /* 0x000fe200000e0000 */
[----:B------:R-:W-:Y:S01]  /*3bc0*/  IMAD.MOV.U32 R4, RZ, RZ, 0xb0 ;  /* 0x000000b0ff047424 */ /* 0x000fe200078e00ff */
[----:B------:R-:W-:Y:S01]  /*3bd0*/  R2UR UR16, R3 ;  /* 0x00000000031072ca */ /* 0x000fe200000e0000 */
[----:B--2---:R-:W-:Y:S01]  /*3be0*/  IMAD.MOV.U32 R0, RZ, RZ, 0x180 ;  /* 0x00000180ff007424 */ /* 0x004fe200078e00ff */
        /* <DEDUP_REMOVED lines=10> */
[----:B------:R-:W-:Y:S01]  /*3c90*/  UISETP.NE.U32.AND UP0, UPT, UR6, URZ, UPT ;  /* 0x000000ff0600728c */ /* 0x000fe2000bf05070 */
[----:B------:R-:W-:Y:S01]  /*3ca0*/  R2UR UR10, R0 ;  /* 0x00000000000a72ca */ /* 0x000fe200000e0000 */
[----:B------:R-:W-:Y:S01]  /*3cb0*/  UIADD3 UR66, UPT, UPT, UR26, 0x40, URZ ;  /* 0x000000401a427890 */ /* 0x000fe2000fffe0ff */
[----:B-1----:R-:W-:Y:S01]  /*3cc0*/  R2UR UR4, R2 ;  /* 0x00000000020472ca */ /* 0x002fe200000e0000 */
        /* <DEDUP_REMOVED lines=13> */
[----:B------:R-:W-:Y:S01]  /*3da0*/  R2UR UR17, R0 ;  /* 0x00000000001172ca */ /* 0x000fe200000e0000 */
[----:B------:R-:W-:Y:S01]  /*3db0*/  UMOV UR52, 0x0 ;  /* 0x0000000000347882 */ /* 0x000fe20000000000 */
[----:B------:R-:W-:Y:S01]  /*3dc0*/  UMOV UR53, 0x8090010 ;  /* 0x0809001000357882 */ /* 0x000fe20000000000 */
[----:B------:R-:W-:Y:S01]  /*3dd0*/  UMOV UR27, 0x80004020 ;  /* 0x80004020001b7882 */ /* 0x000fe20000000000 */
[----:B------:R-:W-:Y:S01]  /*3de0*/  UIADD3 UR54, UPT, UPT, UR26, 0x1c0, URZ ;  /* 0x000001c01a367890 */ /* 0x000fe2000fffe0ff */
[----:B------:R1:W-:Y:S01]  /*3df0*/  UTCHMMA tmem[UR15], gdesc[UR26], tmem[UR16], tmem[UR52], idesc[UR53], UP0 ;  /* 0x00ff341a0f0079ea */ /* 0x0003e20008000010 */
        /* <DEDUP_REMOVED lines=30> */
.L_x_85:
[----:B-1----:R-:W-:-:S09]  /*3fe0*/  UIADD3 UR4, UPT, UPT, UR20, 0xe098, URZ ;  /* 0x0000e09814047890 */ /* 0x002fd2000fffe0ff */
[----:B------:R1:W-:Y:S01]  /*3ff0*/  UTCBAR [UR4], URZ ;  /* 0x000000ff040073e9 */ /* 0x0003e200080000ff */
[----:B------:R-:W-:Y:S05]  /*4000*/  BRA.U !UP1, `(.L_x_86) ;  /* 0x0000000109047547 */ /* 0x000fea000b800000 */
[----:B-1----:R-:W-:Y:S05]  /*4010*/  BPT.TRAP 0x1 ;  /* 0x000000040000795c */ /* 0x002fea0000300000 */
.L_x_86:
[----:B-1----:R-:W-:-:S04]  /*4020*/  ULEA UR4, UR24, UR20, 0x3 ;  /* 0x0000001418047291 */ /* 0x002fc8000f8e18ff */
[----:B------:R-:W-:-:S09]  /*4030*/  UIADD3 UR4, UPT, UPT, UR4, 0xe038, URZ ;  /* 0x0000e03804047890 */ /* 0x000fd2000fffe0ff */
[----:B------:R1:W-:Y:S01]  /*4040*/  UTCBAR [UR4], URZ ;  /* 0x000000ff040073e9 */ /* 0x0003e200080000ff */
[----:B------:R-:W-:Y:S05]  /*4050*/  BRA.U UP4, `(.L_x_87) ;  /* 0x0000000104047547 */ /* 0x000fea000b800000 */
[----:B-1----:R-:W-:Y:S05]  /*4060*/  BPT.TRAP 0x1 ;  /* 0x000000040000795c */ /* 0x002fea0000300000 */
.L_x_87:
[----:B-1----:R-:W-:-:S09]  /*4070*/  UIADD3 UR4, UPT, UPT, UR20, 0xe050, URZ ;  /* 0x0000e05014047890 */ /* 0x002fd2000fffe0ff */
[----:B------:R1:W-:Y:S01]  /*4080*/  UTCBAR [UR4], URZ ;  /* 0x000000ff040073e9 */ /* 0x0003e200080000ff */
[----:B------:R-:W-:Y:S05]  /*4090*/  BRA.U UP3, `(.L_x_88) ;  /* 0x0000000103047547 */ /* 0x000fea000b800000 */
[----:B-1----:R-:W-:Y:S05]  /*40a0*/  BPT.TRAP 0x1 ;  /* 0x000000040000795c */ /* 0x002fea0000300000 */
.L_x_88:
[----:B------:R-:W-:Y:S01]  /*40b0*/  UIADD3 UR20, UPT, UPT, UR20, 0xe060, URZ ;  /* 0x0000e06014147890 */ /* 0x000fe2000fffe0ff */
[----:B------:R-:W-:Y:S01]  /*40c0*/  LOP3.LUT R7, R7, 0x1, RZ, 0x3c, !PT ;  /* 0x0000000107077812 */ /* 0x000fe200078e3cff */
[----:B------:R-:W-:Y:S02]  /*40d0*/  UIADD3 UR33, UPT, UPT, UR25, 0x2, URZ ;  /* 0x0000000219217890 */ /* 0x000fe4000fffe0ff */
[----:B------:R-:W-:-:S05]  /*40e0*/  ULOP3.LUT UR32, UR32, 0x1, URZ, 0x3c, !UPT ;  /* 0x0000000120207892 */ /* 0x000fca000f8e3cff */
[----:B------:R2:W-:Y:S01]  /*40f0*/  UTCBAR [UR20], URZ ;  /* 0x000000ff140073e9 */ /* 0x0005e200080000ff */
[----:B------:R-:W-:Y:S02]  /*4100*/  NOP ;  /* 0x0000000000007918 */ /* 0x000fe40000000000 */
.L_x_29:
[----:B------:R-:W3:Y:S01]  /*4110*/  LDCU UR5, c[0x0][0x370] ;  /* 0x00006e00ff0577ac */ /* 0x000ee20008000800 */
[----:B-1----:R-:W1:Y:S01]  /*4120*/  LDCU UR4, c[0x0][0x900] ;  /* 0x00012000ff0477ac */ /* 0x002e620008000800 */
[----:B---3--:R-:W-:-:S04]  /*4130*/  UIADD3 UR36, UPT, UPT, UR5, UR36, URZ ;  /* 0x0000002405247290 */ /* 0x008fc8000fffe0ff */
[----:B-1----:R-:W-:-:S09]  /*4140*/  UISETP.GE.AND UP0, UPT, UR36, UR4, UPT ;  /* 0x000000042400728c */ /* 0x002fd2000bf06270 */
[----:B------:R-:W-:Y:S05]  /*4150*/  BRA.U !UP0, `(.L_x_89) ;  /* 0xffffffd508d87547 */ /* 0x000fea000b83ffff */
[----:B--2---:R-:W-:Y:S05]  /*4160*/  EXIT ;  /* 0x000000000000794d */ /* 0x004fea0003800000 */
.L_x_28:
[----:B------:R-:W-:-:S08]  /*4170*/  NOP ;  /* 0x0000000000007918 */ /* 0x000fd00000000000 */
[----:B------:R-:W1:-:S00]  /*4180*/  USETMAXREG.DEALLOC.CTAPOOL 0x60 ;  /* 0x00000060000079c8 */ /* 0x000e4000080e0500 */
[----:B-1----:R-:W1:Y:S01]  /*4190*/  LDC R0, c[0x0][0x900] ;  /* 0x00024000ff007b82 */ /* 0x002e620000000800 */
[----:B------:R-:W-:Y:S02]  /*41a0*/  MOV R45, UR36 ;  /* 0x00000024002d7c02 */ /* 0x000fe40008000f00 */
[----:B-1----:R-:W-:-:S13]  /*41b0*/  ISETP.LE.AND P0, PT, R0, UR36, PT ;  /* 0x0000002400007c0c */ /* 0x002fda000bf03270 */
[----:B------:R-:W-:Y:S05]  /*41c0*/  @P0 EXIT ;  /* 0x000000000000094d */ /* 0x000fea0003800000 */
[----:B------:R-:W1:Y:S01]  /*41d0*/  S2UR UR4, SR_CTAID.Z ;  /* 0x00000000000479c3 */ /* 0x000e620000002700 */
[----:B------:R-:W2:Y:S01]  /*41e0*/  S2R R0, SR_CTAID.Y ;  /* 0x0000000000007919 */ /* 0x000ea20000002600 */
[----:B------:R-:W1:Y:S01]  /*41f0*/  LDCU UR36, c[0x0][0x370] ;  /* 0x00006e00ff2477ac */ /* 0x000e620008000800 */
[----:B------:R-:W-:Y:S01]  /*4200*/  LOP3.LUT P0, R44, R41, 0x7f, RZ, 0xc0, !PT ;  /* 0x0000007f292c7812 */ /* 0x000fe2000780c0ff */
[----:B------:R-:W-:Y:S01]  /*4210*/  BSSY B8, `(.L_x_90) ;  /* 0x0000667000087945 */ /* 0x000fe20003800000 */
[----:B------:R-:W-:Y:S01]  /*4220*/  IMAD.MOV.U32 R43, RZ, RZ, 0x1 ;  /* 0x00000001ff2b7424 */ /* 0x000fe200078e00ff */
[----:B------:R-:W3:Y:S01]  /*4230*/  LDCU UR5, c[0x0][0x374] ;  /* 0x00006e80ff0577ac */ /* 0x000ee20008000800 */
[----:B------:R-:W-:Y:S01]  /*4240*/  MOV R42, RZ ;  /* 0x000000ff002a7202 */ /* 0x000fe20000000f00 */
[----:B------:R-:W-:Y:S01]  /*4250*/  IMAD.MOV.U32 R22, RZ, RZ, RZ ;  /* 0x000000ffff167224 */ /* 0x000fe200078e00ff */
[----:B------:R-:W4:Y:S01]  /*4260*/  LDCU.64 UR44, c[0x0][0x358] ;  /* 0x00006b00ff2c77ac */ /* 0x000f220008000a00 */
[----:B------:R-:W-:Y:S01]  /*4270*/  UMOV UR43, URZ ;  /* 0x000000ff002b7c82 */ /* 0x000fe20008000000 */
[----:B------:R-:W-:Y:S01]  /*4280*/  UMOV UR42, URZ ;  /* 0x000000ff002a7c82 */ /* 0x000fe20008000000 */
[----:B-1----:R-:W-:-:S04]  /*4290*/  UIMAD UR4, UR36, UR4, URZ ;  /* 0x00000004240472a4 */ /* 0x002fc8000f8e02ff */
[----:B------:R-:W-:-:S04]  /*42a0*/  UIADD3 UR4, UPT, UPT, URZ, -UR4, URZ ;  /* 0x80000004ff047290 */ /* 0x000fc8000fffe0ff */
[----:B---3--:R-:W-:Y:S01]  /*42b0*/  UIMAD UR4, UR4, UR5, URZ ;  /* 0x00000005040472a4 */ /* 0x008fe2000f8e02ff */
[----:B--2---:R-:W-:-:S05]  /*42c0*/  IMAD R0, R0, UR36, R45 ;  /* 0x0000002400007c24 */ /* 0x004fca000f8e022d */
[----:B------:R-:W-:-:S04]  /*42d0*/  ISETP.NE.OR P0, PT, R0, UR4, P0 ;  /* 0x0000000400007c0c */ /* 0x000fc80008705670 */
[----:B----4-:R-:W-:-:S09]  /*42e0*/  P2R R46, PR, RZ, 0x1 ;  /* 0x00000001ff2e7803 */ /* 0x010fd20000000000 */
.L_x_222:
[----:B------:R-:W-:Y:S05]  /*42f0*/  YIELD ;  /* 0x0000000000007946 */ /* 0x000fea0003800000 */
[----:B-1----:R-:W1:Y:S01]  /*4300*/  LDC R6, c[0x0][0x904] ;  /* 0x00024100ff067b82 */ /* 0x002e620000000800 */
[----:B--2---:R-:W2:Y:S01]  /*4310*/  LDCU.64 UR4, c[0x0][0x908] ;  /* 0x00012100ff0477ac */ /* 0x004ea20008000a00 */
[----:B------:R-:W-:Y:S01]  /*4320*/  BSSY B7, `(.L_x_91) ;  /* 0x0000651000077945 */ /* 0x000fe20003800000 */
[----:B---3--:R-:W3:Y:S05]  /*4330*/  LDCU.64 UR6, c[0x0][0x920] ;  /* 0x00012400ff0677ac */ /* 0x008eea0008000a00 */
[----:B----4-:R-:W4:Y:S08]  /*4340*/  LDC.64 R4, c[0x0][0x918] ;  /* 0x00024600ff047b82 */ /* 0x010f300000000a00 */
[----:B------:R-:W5:Y:S01]  /*4350*/  LDC.64 R2, c[0x0][0x910] ;  /* 0x00024400ff027b82 */ /* 0x000f620000000a00 */
[----:B--2---:R-:W-:Y:S01]  /*4360*/  IMAD.HI.U32 R40, R45, UR4, RZ ;  /* 0x000000042d287c27 */ /* 0x004fe2000f8e00ff */
[----:B------:R-:W2:Y:S04]  /*4370*/  LDCU UR4, c[0x0][0x380] ;  /* 0x00007000ff0477ac */ /* 0x000ea80008000800 */
[----:B------:R-:W-:-:S02]  /*4380*/  SHF.R.U32.HI R40, RZ, UR5, R40 ;  /* 0x00000005ff287c19 */ /* 0x000fc40008011628 */
[----:B-1----:R-:W-:-:S04]  /*4390*/  ISETP.NE.AND P0, PT, R6, 0x1, PT ;  /* 0x000000010600780c */ /* 0x002fc80003f05270 */
[----:B------:R-:W-:Y:S02]  /*43a0*/  SEL R40, R45, R40, !P0 ;  /* 0x000000282d287207 */ /* 0x000fe40004000000 */
[----:B----4-:R-:W-:-:S03]  /*43b0*/  ISETP.NE.AND P0, PT, R5, 0x1, PT ;  /* 0x000000010500780c */ /* 0x010fc60003f05270 */
[----:B---3--:R-:W-:-:S05]  /*43c0*/  IMAD.HI.U32 R7, R40, UR6, RZ ;  /* 0x0000000628077c27 */ /* 0x008fca000f8e00ff */
[----:B------:R-:W-:-:S04]  /*43d0*/  SHF.R.U32.HI R7, RZ, UR7, R7 ;  /* 0x00000007ff077c19 */ /* 0x000fc80008011607 */
[----:B------:R-:W-:Y:S01]  /*43e0*/  SEL R0, R40, R7, !P0 ;  /* 0x0000000728007207 */ /* 0x000fe20004000000 */
[----:B------:R-:W-:Y:S01]  /*43f0*/  IMAD.MOV R7, RZ, RZ, -R40 ;  /* 0x000000ffff077224 */ /* 0x000fe200078e0a28 */
[----:B-----5:R-:W-:-:S03]  /*4400*/  ISETP.NE.AND P0, PT, R2, 0x1, PT ;  /* 0x000000010200780c */ /* 0x020fc60003f05270 */
[----:B------:R-:W-:-:S04]  /*4410*/  IMAD.HI.U32 R3, R0, R3, RZ ;  /* 0x0000000300037227 */ /* 0x000fc800078e00ff */
[----:B------:R-:W-:Y:S01]  /*4420*/  IMAD R7, R6, R7, R45 ;  /* 0x0000000706077224 */ /* 0x000fe200078e022d */
[----:B------:R-:W-:Y:S01]  /*4430*/  SHF.R.U32.HI R3, RZ, R4, R3 ;  /* 0x00000004ff037219 */ /* 0x000fe20000011603 */
[----:B------:R-:W-:Y:S02]  /*4440*/  IMAD.MOV R4, RZ, RZ, -R0 ;  /* 0x000000ffff047224 */ /* 0x000fe400078e0a00 */
[----:B------:R-:W-:Y:S01]  /*4450*/  IMAD.SHL.U32 R7, R7, 0x100, RZ ;  /* 0x0000010007077824 */ /* 0x000fe200078e00ff */
[----:B------:R-:W-:Y:S01]  /*4460*/  SEL R3, R0, R3, !P0 ;  /* 0x0000000300037207 */ /* 0x000fe20004000000 */
[----:B------:R-:W-:-:S03]  /*4470*/  IMAD R40, R5, R4, R40 ;  /* 0x0000000405287224 */ /* 0x000fc600078e0228 */
[----:B--2---:R-:W-:Y:S01]  /*4480*/  ISETP.GE.AND P0, PT, R7, UR4, PT ;  /* 0x0000000407007c0c */ /* 0x004fe2000bf06270 */
[----:B------:R-:W-:-:S04]  /*4490*/  IMAD.MOV R3, RZ, RZ, -R3 ;  /* 0x000000ffff037224 */ /* 0x000fc800078e0a03 */
[----:B------:R-:W-:-:S08]  /*44a0*/  IMAD R2, R2, R3, R0 ;  /* 0x0000000302027224 */ /* 0x000fd000078e0200 */
[----:B------:R-:W-:Y:S05]  /*44b0*/  @P0 BRA `(.L_x_92) ;  /* 0x0000006000dc0947 */ /* 0x000fea0003800000 */
[----:B------:R-:W1:Y:S02]  /*44c0*/  LDC R4, c[0x0][0x384] ;  /* 0x0000e100ff047b82 */ /* 0x000e640000000800 */
[----:B-1----:R-:W-:-:S13]  /*44d0*/  ISETP.NE.AND P0, PT, R4, RZ, PT ;  /* 0x000000ff0400720c */ /* 0x002fda0003f05270 */
[----:B------:R-:W-:Y:S05]  /*44e0*/  @P0 BRA `(.L_x_93) ;  /* 0x0000003400b40947 */ /* 0x000fea0003800000 */
[----:B------:R-:W-:-:S09]  /*44f0*/  UISETP.NE.AND UP0, UPT, UR41, URZ, UPT ;  /* 0x000000ff2900728c */ /* 0x000fd2000bf05270 */
[----:B------:R-:W-:Y:S05]  /*4500*/  BRA.U UP0, `(.L_x_94) ;  /* 0x0000000100047547 */ /* 0x000fea000b800000 */
[----:B------:R-:W-:Y:S05]  /*4510*/  BPT.TRAP 0x1 ;  /* 0x000000040000795c */ /* 0x000fea0000300000 */
.L_x_94:
[----:B------:R-:W1:Y:S01]  /*4520*/  S2R R16, SR_CgaCtaId ;  /* 0x0000000000107919 */ /* 0x000e620000008800 */
[----:B------:R-:W-:Y:S01]  /*4530*/  MOV R5, 0x400 ;  /* 0x0000040000057802 */ /* 0x000fe20000000f00 */
[----:B------:R-:W-:Y:S01]  /*4540*/  BSSY B0, `(.L_x_95) ;  /* 0x0000005000007945 */ /* 0x000fe20003800000 */
[----:B------:R-:W-:Y:S02]  /*4550*/  SHF.L.U32 R3, R43, 0x1f, RZ ;  /* 0x0000001f2b037819 */ /* 0x000fe400000006ff */
[----:B-1----:R-:W-:-:S04]  /*4560*/  LEA R16, R16, R5, 0x18 ;  /* 0x0000000510107211 */ /* 0x002fc800078ec0ff */
[----:B------:R-:W1:Y:S02]  /*4570*/  SYNCS.PHASECHK.TRANS64.TRYWAIT P0, [R16+URZ+0xe0c0], R3 ;  /* 0x00e0c003100075a7 */ /* 0x000e6400080011ff */
[----:B-1----:R-:W-:Y:S05]  /*4580*/  @!P0 BRA `(.L_x_96) ;  /* 0x0000014400dc8947 */ /* 0x002fea0003800000 */
.L_x_414:
[----:B------:R-:W-:Y:S05]  /*4590*/  BSYNC B0 ;  /* 0x0000000000007941 */ /* 0x000fea0003800000 */
.L_x_95:
[----:B------:R-:W-:Y:S01]  /*45a0*/  ISETP.NE.AND P0, PT, R46, RZ, PT ;  /* 0x000000ff2e00720c */ /* 0x000fe20003f05270 */
[----:B------:R-:W-:-:S12]  /*45b0*/  BSSY.RECONVERGENT B6, `(.L_x_97) ;  /* 0x0000233000067945 */ /* 0x000fd80003800200 */
[----:B------:R-:W-:Y:S05]  /*45c0*/  @P0 BRA `(.L_x_98) ;  /* 0x0000002000c40947 */ /* 0x000fea0003800000 */
[----:B------:R-:W2:Y:S01]  /*45d0*/  LDC.64 R10, c[0x4][0xa0] ;  /* 0x01002800ff0a7b82 */ /* 0x000ea20000000a00 */
[----:B------:R-:W-:Y:S01]  /*45e0*/  MOV R17, 0x0 ;  /* 0x0000000000117802 */ /* 0x000fe20000000f00 */
[----:B------:R-:W3:Y:S01]  /*45f0*/  LDCU.64 UR4, c[0x4][0xd0] ;  /* 0x01001a00ff0477ac */ /* 0x000ee20008000a00 */
[----:B------:R-:W-:Y:S02]  /*4600*/  MOV R6, UR38 ;  /* 0x0000002600067c02 */ /* 0x000fe40008000f00 */
[----:B------:R-:W-:-:S03]  /*4610*/  MOV R7, UR37 ;  /* 0x0000002500077c02 */ /* 0x000fc60008000f00 */
[----:B------:R4:W1:Y:S01]  /*4620*/  LDC.64 R8, c[0x4][R17] ;  /* 0x0100000011087b82 */ /* 0x0008620000000a00 */
[----:B---3--:R-:W-:Y:S02]  /*4630*/  IMAD.U32 R4, RZ, RZ, UR4 ;  /* 0x00000004ff047e24 */ /* 0x008fe4000f8e00ff */
[----:B------:R-:W-:Y:S01]  /*4640*/  IMAD.U32 R5, RZ, RZ, UR5 ;  /* 0x00000005ff057e24 */ /* 0x000fe2000f8e00ff */
[----:B--2---:R4:W-:Y:S04]  /*4650*/  STL.64 [R1], R10 ;  /* 0x0000000a01007387 */ /* 0x0049e80000100a00 */
[----:B------:R-:W-:-:S07]  /*4660*/  LEPC R20, `(.L_x_99) ;  /* 0x000000001014794e */ /* 0x000fce0000000000 */
[----:B-1--4-:R-:W-:Y:S05]  /*4670*/  CALL.ABS.NOINC R8 ;  /* 0x0000000008007343 */ /* 0x012fea0003c00000 */
.L_x_99:
[----:B------:R-:W-:Y:S01]  /*4680*/  HFMA2 R8, -RZ, RZ, 0, 1.1920928955078125e-07 ;  /* 0x00000002ff087431 */ /* 0x000fe200000001ff */
[----:B------:R-:W-:Y:S01]  /*4690*/  MOV R9, 0x4 ;  /* 0x0000000400097802 */ /* 0x000fe20000000f00 */
[----:B------:R-:W-:Y:S01]  /*46a0*/  IMAD.MOV.U32 R0, RZ, RZ, 0x3 ;  /* 0x00000003ff007424 */ /* 0x000fe200078e00ff */
[----:B------:R1:W2:Y:S01]  /*46b0*/  LDC.64 R10, c[0x4][R17] ;  /* 0x01000000110a7b82 */ /* 0x0002a20000000a00 */
[----:B------:R-:W3:Y:S01]  /*46c0*/  LDCU.64 UR4, c[0x4][0xe8] ;  /* 0x01001d00ff0477ac */ /* 0x000ee20008000a00 */
[----:B------:R-:W-:Y:S01]  /*46d0*/  MOV R6, UR38 ;  /* 0x0000002600067c02 */ /* 0x000fe20008000f00 */
[----:B------:R-:W-:Y:S01]  /*46e0*/  IMAD.U32 R7, RZ, RZ, UR37 ;  /* 0x00000025ff077e24 */ /* 0x000fe2000f8e00ff */
[----:B------:R1:W-:Y:S04]  /*46f0*/  STL.64 [R1], R8 ;  /* 0x0000000801007387 */ /* 0x0003e80000100a00 */
[----:B------:R1:W-:Y:S01]  /*4700*/  STL [R1+0x8], R0 ;  /* 0x0000080001007387 */ /* 0x0003e20000100800 */
[----:B---3--:R-:W-:Y:S01]  /*4710*/  MOV R4, UR4 ;  /* 0x0000000400047c02 */ /* 0x008fe20008000f00 */
[----:B------:R-:W-:-:S02]  /*4720*/  IMAD.U32 R5, RZ, RZ, UR5 ;  /* 0x00000005ff057e24 */ /* 0x000fc4000f8e00ff */
[----:B------:R-:W-:-:S07]  /*4730*/  LEPC R20, `(.L_x_100) ;  /* 0x000000001014794e */ /* 0x000fce0000000000 */
[----:B-12---:R-:W-:Y:S05]  /*4740*/  CALL.ABS.NOINC R10 ;  /* 0x000000000a007343 */ /* 0x006fea0003c00000 */
.L_x_100:
[----:B------:R1:W2:Y:S01]  /*4750*/  LDC.64 R8, c[0x4][R17] ;  /* 0x0100000011087b82 */ /* 0x0002a20000000a00 */
[----:B------:R-:W3:Y:S01]  /*4760*/  LDCU.64 UR4, c[0x4][0xe0] ;  /* 0x01001c00ff0477ac */ /* 0x000ee20008000a00 */
[----:B------:R-:W-:Y:S01]  /*4770*/  CS2R R6, SRZ ;  /* 0x0000000000067805 */ /* 0x000fe2000001ff00 */
[----:B---3--:R-:W-:Y:S01]  /*4780*/  IMAD.U32 R4, RZ, RZ, UR4 ;  /* 0x00000004ff047e24 */ /* 0x008fe2000f8e00ff */
[----:B------:R-:W-:-:S04]  /*4790*/  MOV R5, UR5 ;  /* 0x0000000500057c02 */ /* 0x000fc80008000f00 */
[----:B------:R-:W-:-:S07]  /*47a0*/  LEPC R20, `(.L_x_101) ;  /* 0x000000001014794e */ /* 0x000fce0000000000 */
[----:B-12---:R-:W-:Y:S05]  /*47b0*/  CALL.ABS.NOINC R8 ;  /* 0x0000000008007343 */ /* 0x006fea0003c00000 */
.L_x_101:
[----:B------:R1:W2:Y:S01]  /*47c0*/  LDC.64 R8, c[0x4][R17] ;  /* 0x0100000011087b82 */ /* 0x0002a20000000a00 */
[----:B------:R-:W3:Y:S01]  /*47d0*/  LDCU.64 UR4, c[0x4][0xf0] ;  /* 0x01001e00ff0477ac */ /* 0x000ee20008000a00 */
[----:B------:R-:W-:Y:S01]  /*47e0*/  CS2R R6, SRZ ;  /* 0x0000000000067805 */ /* 0x000fe2000001ff00 */
[----:B---3--:R-:W-:Y:S01]  /*47f0*/  IMAD.U32 R4, RZ, RZ, UR4 ;  /* 0x00000004ff047e24 */ /* 0x008fe2000f8e00ff */
[----:B------:R-:W-:-:S04]  /*4800*/  MOV R5, UR5 ;  /* 0x0000000500057c02 */ /* 0x000fc80008000f00 */
[----:B------:R-:W-:-:S07]  /*4810*/  LEPC R20, `(.L_x_102) ;  /* 0x000000001014794e */ /* 0x000fce0000000000 */
[----:B-12---:R-:W-:Y:S05]  /*4820*/  CALL.ABS.NOINC R8 ;  /* 0x0000000008007343 */ /* 0x006fea0003c00000 */
.L_x_102:
[----:B------:R1:W2:Y:S01]  /*4830*/  LDC.64 R8, c[0x4][R17] ;  /* 0x0100000011087b82 */ /* 0x0002a20000000a00 */
[----:B------:R-:W3:Y:S01]  /*4840*/  LDCU.64 UR4, c[0x4][0xf8] ;  /* 0x01001f00ff0477ac */ /* 0x000ee20008000a00 */
[----:B------:R-:W-:Y:S01]  /*4850*/  CS2R R6, SRZ ;  /* 0x0000000000067805 */ /* 0x000fe2000001ff00 */
[----:B---3--:R-:W-:Y:S01]  /*4860*/  IMAD.U32 R4, RZ, RZ, UR4 ;  /* 0x00000004ff047e24 */ /* 0x008fe2000f8e00ff */
[----:B------:R-:W-:-:S04]  /*4870*/  MOV R5, UR5 ;  /* 0x0000000500057c02 */ /* 0x000fc80008000f00 */
[----:B------:R-:W-:-:S07]  /*4880*/  LEPC R20, `(.L_x_103) ;  /* 0x000000001014794e */ /* 0x000fce0000000000 */
[----:B-12---:R-:W-:Y:S05]  /*4890*/  CALL.ABS.NOINC R8 ;  /* 0x0000000008007343 */ /* 0x006fea0003c00000 */
.L_x_103:
[----:B------:R-:W-:Y:S01]  /*48a0*/  HFMA2 R0, -RZ, RZ, 0, 9.5367431640625e-07 ;  /* 0x00000010ff007431 */ /* 0x000fe200000001ff */
[----:B------:R1:W2:Y:S01]  /*48b0*/  LDC.64 R8, c[0x4][R17] ;  /* 0x0100000011087b82 */ /* 0x0002a20000000a00 */
[----:B------:R-:W3:Y:S01]  /*48c0*/  LDCU.64 UR4, c[0x4][0xc8] ;  /* 0x01001900ff0477ac */ /* 0x000ee20008000a00 */
[----:B------:R-:W-:Y:S01]  /*48d0*/  MOV R6, UR38 ;  /* 0x0000002600067c02 */ /* 0x000fe20008000f00 */
[----:B------:R-:W-:Y:S01]  /*48e0*/  IMAD.U32 R7, RZ, RZ, UR37 ;  /* 0x00000025ff077e24 */ /* 0x000fe2000f8e00ff */
[----:B------:R1:W-:Y:S01]  /*48f0*/  STL [R1], R0 ;  /* 0x0000000001007387 */ /* 0x0003e20000100800 */
[----:B---3--:R-:W-:Y:S01]  /*4900*/  MOV R4, UR4 ;  /* 0x0000000400047c02 */ /* 0x008fe20008000f00 */
[----:B------:R-:W-:-:S04]  /*4910*/  IMAD.U32 R5, RZ, RZ, UR5 ;  /* 0x00000005ff057e24 */ /* 0x000fc8000f8e00ff */
[----:B------:R-:W-:-:S07]  /*4920*/  LEPC R20, `(.L_x_104) ;  /* 0x000000001014794e */ /* 0x000fce0000000000 */
[----:B-12---:R-:W-:Y:S05]  /*4930*/  CALL.ABS.NOINC R8 ;  /* 0x0000000008007343 */ /* 0x006fea0003c00000 */
.L_x_104:
[----:B------:R-:W1:Y:S01]  /*4940*/  S2R R3, SR_SWINHI ;  /* 0x0000000000037919 */ /* 0x000e620000002f00 */
[----:B------:R2:W3:Y:S01]  /*4950*/  LDC.64 R8, c[0x4][R17] ;  /* 0x0100000011087b82 */ /* 0x0004e20000000a00 */
[----:B------:R-:W4:Y:S01]  /*4960*/  LDCU.64 UR4, c[0x4][0x100] ;  /* 0x01002000ff0477ac */ /* 0x000f220008000a00 */
[----:B------:R-:W-:Y:S01]  /*4970*/  MOV R6, UR38 ;  /* 0x0000002600067c02 */ /* 0x000fe20008000f00 */
[----:B------:R-:W-:Y:S01]  /*4980*/  IMAD.U32 R7, RZ, RZ, UR37 ;  /* 0x00000025ff077e24 */ /* 0x000fe2000f8e00ff */
[----:B------:R-:W-:Y:S02]  /*4990*/  MOV R4, R16 ;  /* 0x0000001000047202 */ /* 0x000fe40000000f00 */
[----:B-1----:R-:W-:Y:S02]  /*49a0*/  MOV R5, R3 ;  /* 0x0000000300057202 */ /* 0x002fe40000000f00 */
[----:B------:R-:W-:Y:S02]  /*49b0*/  IADD3 R10, P0, PT, R4, 0xa000, RZ ;  /* 0x0000a000040a7810 */ /* 0x000fe40007f1e0ff */
[----:B----4-:R-:W-:-:S03]  /*49c0*/  MOV R4, UR4 ;  /* 0x0000000400047c02 */ /* 0x010fc60008000f00 */
[----:B------:R-:W-:Y:S02]  /*49d0*/  IMAD.X R11, RZ, RZ, R5, P0 ;  /* 0x000000ffff0b7224 */ /* 0x000fe400000e0605 */
[----:B------:R-:W-:-:S03]  /*49e0*/  IMAD.U32 R5, RZ, RZ, UR5 ;  /* 0x00000005ff057e24 */ /* 0x000fc6000f8e00ff */
[----:B------:R2:W-:Y:S04]  /*49f0*/  STL.64 [R1], R10 ;  /* 0x0000000a01007387 */ /* 0x0005e80000100a00 */
[----:B------:R-:W-:-:S07]  /*4a00*/  LEPC R20, `(.L_x_105) ;  /* 0x000000001014794e */ /* 0x000fce0000000000 */
[----:B--23--:R-:W-:Y:S05]  /*4a10*/  CALL.ABS.NOINC R8 ;  /* 0x0000000008007343 */ /* 0x00cfea0003c00000 */
.L_x_105:
[----:B------:R-:W1:Y:S01]  /*4a20*/  LDC.64 R10, c[0x4][0xd8] ;  /* 0x01003600ff0a7b82 */ /* 0x000e620000000a00 */
[----:B------:R-:W2:Y:S01]  /*4a30*/  LDCU.64 UR4, c[0x4][0xd0] ;  /* 0x01001a00ff0477ac */ /* 0x000ea20008000a00 */
[----:B------:R-:W-:Y:S02]  /*4a40*/  MOV R6, UR38 ;  /* 0x0000002600067c02 */ /* 0x000fe40008000f00 */
[----:B------:R-:W-:-:S04]  /*4a50*/  MOV R7, UR37 ;  /* 0x0000002500077c02 */ /* 0x000fc80008000f00 */
[----:B------:R3:W4:Y:S01]  /*4a60*/  LDC.64 R8, c[0x4][R17] ;  /* 0x0100000011087b82 */ /* 0x0007220000000a00 */
[----:B--2---:R-:W-:Y:S02]  /*4a70*/  IMAD.U32 R4, RZ, RZ, UR4 ;  /* 0x00000004ff047e24 */ /* 0x004fe4000f8e00ff */
[----:B------:R-:W-:Y:S01]  /*4a80*/  IMAD.U32 R5, RZ, RZ, UR5 ;  /* 0x00000005ff057e24 */ /* 0x000fe2000f8e00ff */
[----:B-1----:R3:W-:Y:S04]  /*4a90*/  STL.64 [R1], R10 ;  /* 0x0000000a01007387 */ /* 0x0027e80000100a00 */
[----:B------:R-:W-:-:S07]  /*4aa0*/  LEPC R20, `(.L_x_106) ;  /* 0x000000001014794e */ /* 0x000fce0000000000 */
[----:B---34-:R-:W-:Y:S05]  /*4ab0*/  CALL.ABS.NOINC R8 ;  /* 0x0000000008007343 */ /* 0x018fea0003c00000 */
.L_x_106:
[----:B------:R-:W-:Y:S01]  /*4ac0*/  HFMA2 R0, -RZ, RZ, 0, 2.384185791015625e-06 ;  /* 0x00000028ff007431 */ /* 0x000fe200000001ff */
        /* <DEDUP_REMOVED lines=9> */
.L_x_107:
        /* <DEDUP_REMOVED lines=10> */
.L_x_108:
[----:B------:R1:W2:Y:S01]  /*4c00*/  LDC.64 R8, c[0x4][R17] ;  /* 0x0100000011087b82 */ /* 0x0002a20000000a00 */
[----:B------:R-:W3:Y:S01]  /*4c10*/  LDCU.64 UR4, c[0x4][0xe0] ;  /* 0x01001c00ff0477ac */ /* 0x000ee20008000a00 */
[----:B------:R-:W-:Y:S01]  /*4c20*/  CS2R R6, SRZ ;  /* 0x0000000000067805 */ /* 0x000fe2000001ff00 */
[----:B---3--:R-:W-:Y:S01]  /*4c30*/  IMAD.U32 R4, RZ, RZ, UR4 ;  /* 0x00000004ff047e24 */ /* 0x008fe2000f8e00ff */
[----:B------:R-:W-:-:S04]  /*4c40*/  MOV R5, UR5 ;  /* 0x0000000500057c02 */ /* 0x000fc80008000f00 */
[----:B------:R-:W-:-:S07]  /*4c50*/  LEPC R20, `(.L_x_109) ;  /* 0x000000001014794e */ /* 0x000fce0000000000 */
[----:B-12---:R-:W-:Y:S05]  /*4c60*/  CALL.ABS.NOINC R8 ;  /* 0x0000000008007343 */ /* 0x006fea0003c00000 */
.L_x_109:
[----:B------:R-:W-:Y:S01]  /*4c70*/  HFMA2 R0, -RZ, RZ, 0, 4.76837158203125e-07 ;  /* 0x00000008ff007431 */ /* 0x000fe200000001ff */
        /* <DEDUP_REMOVED lines=9> */
.L_x_110:
[----:B------:R-:W-:Y:S01]  /*4d10*/  HFMA2 R0, -RZ, RZ, 0, 2.6226043701171875e-06 ;  /* 0x0000002cff007431 */ /* 0x000fe200000001ff */
        /* <DEDUP_REMOVED lines=9> */
.L_x_111:
[----:B------:R1:W2:Y:S01]  /*4db0*/  LDC.64 R8, c[0x4][R17] ;  /* 0x0100000011087b82 */ /* 0x0002a20000000a00 */
[----:B------:R-:W3:Y:S01]  /*4dc0*/  LDCU.64 UR4, c[0x4][0xe0] ;  /* 0x01001c00ff0477ac */ /* 0x000ee20008000a00 */
[----:B------:R-:W-:Y:S01]  /*4dd0*/  CS2R R6, SRZ ;  /* 0x0000000000067805 */ /* 0x000fe2000001ff00 */
[----:B---3--:R-:W-:Y:S01]  /*4de0*/  IMAD.U32 R4, RZ, RZ, UR4 ;  /* 0x00000004ff047e24 */ /* 0x008fe2000f8e00ff */
[----:B------:R-:W-:-:S04]  /*4df0*/  MOV R5, UR5 ;  /* 0x0000000500057c02 */ /* 0x000fc80008000f00 */
[----:B------:R-:W-:-:S07]  /*4e00*/  LEPC R20, `(.L_x_112) ;  /* 0x000000001014794e */ /* 0x000fce0000000000 */
[----:B-12---:R-:W-:Y:S05]  /*4e10*/  CALL.ABS.NOINC R8 ;  /* 0x0000000008007343 */ /* 0x006fea0003c00000 */
.L_x_112:
        /* <DEDUP_REMOVED lines=10> */
.L_x_113:
[----:B------:R-:W-:Y:S01]  /*4ec0*/  HFMA2 R0, -RZ, RZ, 0, 2.443790435791015625e-06 ;  /* 0x00000029ff007431 */ /* 0x000fe200000001ff */
        /* <DEDUP_REMOVED lines=9> */
.L_x_114:
        /* <DEDUP_REMOVED lines=10> */
.L_x_115:
        /* <DEDUP_REMOVED lines=10> */
.L_x_116:
[----:B------:R1:W2:Y:S01]  /*50a0*/  LDC.64 R8, c[0x4][R17] ;  /* 0x0100000011087b82 */ /* 0x0002a20000000a00 */
[----:B------:R-:W3:Y:S01]  /*50b0*/  LDCU.64 UR4, c[0x4][0xe0] ;  /* 0x01001c00ff0477ac */ /* 0x000ee20008000a00 */
[----:B------:R-:W-:Y:S01]  /*50c0*/  CS2R R6, SRZ ;  /* 0x0000000000067805 */ /* 0x000fe2000001ff00 */
[----:B---3--:R-:W-:Y:S01]  /*50d0*/  IMAD.U32 R4, RZ, RZ, UR4 ;  /* 0x00000004ff047e24 */ /* 0x008fe2000f8e00ff */
[----:B------:R-:W-:-:S04]  /*50e0*/  MOV R5, UR5 ;  /* 0x0000000500057c02 */ /* 0x000fc80008000f00 */
[----:B------:R-:W-:-:S07]  /*50f0*/  LEPC R20, `(.L_x_117) ;  /* 0x000000001014794e */ /* 0x000fce0000000000 */
[----:B-12---:R-:W-:Y:S05]  /*5100*/  CALL.ABS.NOINC R8 ;  /* 0x0000000008007343 */ /* 0x006fea0003c00000 */
.L_x_117:
[----:B------:R-:W-:Y:S01]  /*5110*/  HFMA2 R0, -RZ, RZ, 0, 1.9073486328125e-06 ;  /* 0x00000020ff007431 */ /* 0x000fe200000001ff */
        /* <DEDUP_REMOVED lines=9> */
.L_x_118:
        /* <DEDUP_REMOVED lines=10> */
.L_x_119:
[----:B------:R1:W2:Y:S01]  /*5250*/  LDC.64 R8, c[0x4][R17] ;  /* 0x0100000011087b82 */ /* 0x0002a20000000a00 */
[----:B------:R-:W3:Y:S01]  /*5260*/  LDCU.64 UR4, c[0x4][0xe0] ;  /* 0x01001c00ff0477ac */ /* 0x000ee20008000a00 */
[----:B------:R-:W-:Y:S01]  /*5270*/  CS2R R6, SRZ ;  /* 0x0000000000067805 */ /* 0x000fe2000001ff00 */
[----:B---3--:R-:W-:Y:S01]  /*5280*/  IMAD.U32 R4, RZ, RZ, UR4 ;  /* 0x00000004ff047e24 */ /* 0x008fe2000f8e00ff */
[----:B------:R-:W-:-:S04]  /*5290*/  MOV R5, UR5 ;  /* 0x0000000500057c02 */ /* 0x000fc80008000f00 */
[----:B------:R-:W-:-:S07]  /*52a0*/  LEPC R20, `(.L_x_120) ;  /* 0x000000001014794e */ /* 0x000fce0000000000 */
[----:B-12---:R-:W-:Y:S05]  /*52b0*/  CALL.ABS.NOINC R8 ;  /* 0x0000000008007343 */ /* 0x006fea0003c00000 */
.L_x_120:
[----:B------:R-:W-:Y:S01]  /*52c0*/  HFMA2 R0, -RZ, RZ, 0, 5.9604644775390625e-08 ;  /* 0x00000001ff007431 */ /* 0x000fe200000001ff */
        /* <DEDUP_REMOVED lines=9> */
.L_x_121:
        /* <DEDUP_REMOVED lines=10> */
.L_x_122:
        /* <DEDUP_REMOVED lines=10> */
.L_x_123:
        /* <DEDUP_REMOVED lines=10> */
.L_x_124:
[----:B------:R1:W2:Y:S01]  /*5540*/  LDC.64 R8, c[0x4][R17] ;  /* 0x0100000011087b82 */ /* 0x0002a20000000a00 */
[----:B------:R-:W3:Y:S01]  /*5550*/  LDCU.64 UR4, c[0x4][0xe0] ;  /* 0x01001c00ff0477ac */ /* 0x000ee20008000a00 */
[----:B------:R-:W-:Y:S01]  /*5560*/  CS2R R6, SRZ ;  /* 0x0000000000067805 */ /* 0x000fe2000001ff00 */
[----:B---3--:R-:W-:Y:S01]  /*5570*/  IMAD.U32 R4, RZ, RZ, UR4 ;  /* 0x00000004ff047e24 */ /* 0x008fe2000f8e00ff */
[----:B------:R-:W-:-:S04]  /*5580*/  MOV R5, UR5 ;  /* 0x0000000500057c02 */ /* 0x000fc80008000f00 */
[----:B------:R-:W-:-:S07]  /*5590*/  LEPC R20, `(.L_x_125) ;  /* 0x000000001014794e */ /* 0x000fce0000000000 */
[----:B-12---:R-:W-:Y:S05]  /*55a0*/  CALL.ABS.NOINC R8 ;  /* 0x0000000008007343 */ /* 0x006fea0003c00000 */
.L_x_125:
        /* <DEDUP_REMOVED lines=10> */
.L_x_126:
        /* <DEDUP_REMOVED lines=10> */
.L_x_127:
[----:B------:R1:W2:Y:S01]  /*56f0*/  LDC.64 R8, c[0x4][R17] ;  /* 0x0100000011087b82 */ /* 0x0002a20000000a00 */
[----:B------:R-:W3:Y:S01]  /*5700*/  LDCU.64 UR4, c[0x4][0xe0] ;  /* 0x01001c00ff0477ac */ /* 0x000ee20008000a00 */
[----:B------:R-:W-:Y:S01]  /*5710*/  CS2R R6, SRZ ;  /* 0x0000000000067805 */ /* 0x000fe2000001ff00 */
[----:B---3--:R-:W-:Y:S01]  /*5720*/  IMAD.U32 R4, RZ, RZ, UR4 ;  /* 0x00000004ff047e24 */ /* 0x008fe2000f8e00ff */
[----:B------:R-:W-:-:S04]  /*5730*/  MOV R5, UR5 ;  /* 0x0000000500057c02 */ /* 0x000fc80008000f00 */
[----:B------:R-:W-:-:S07]  /*5740*/  LEPC R20, `(.L_x_128) ;  /* 0x000000001014794e */ /* 0x000fce0000000000 */
[----:B-12---:R-:W-:Y:S05]  /*5750*/  CALL.ABS.NOINC R8 ;  /* 0x0000000008007343 */ /* 0x006fea0003c00000 */
.L_x_128:
[----:B------:R-:W-:Y:S01]  /*5760*/  HFMA2 R0, -RZ, RZ, 0, 1.1920928955078125e-07 ;  /* 0x00000002ff007431 */ /* 0x000fe200000001ff */
        /* <DEDUP_REMOVED lines=9> */
.L_x_129:
        /* <DEDUP_REMOVED lines=10> */
.L_x_130:
        /* <DEDUP_REMOVED lines=10> */
.L_x_131:
        /* <DEDUP_REMOVED lines=10> */
.L_x_132:
        /* <DEDUP_REMOVED lines=10> */
.L_x_133:
        /* <DEDUP_REMOVED lines=10> */
.L_x_134:
[----:B------:R1:W2:Y:S01]  /*5b20*/  LDC.64 R8, c[0x4][R17] ;  /* 0x0100000011087b82 */ /* 0x0002a20000000a00 */
[----:B------:R-:W3:Y:S01]  /*5b30*/  LDCU.64 UR4, c[0x4][0xe0] ;  /* 0x01001c00ff0477ac */ /* 0x000ee20008000a00 */
[----:B------:R-:W-:Y:S01]  /*5b40*/  CS2R R6, SRZ ;  /* 0x0000000000067805 */ /* 0x000fe2000001ff00 */
[----:B---3--:R-:W-:Y:S01]  /*5b50*/  IMAD.U32 R4, RZ, RZ, UR4 ;  /* 0x00000004ff047e24 */ /* 0x008fe2000f8e00ff */
[----:B------:R-:W-:-:S04]  /*5b60*/  MOV R5, UR5 ;  /* 0x0000000500057c02 */ /* 0x000fc80008000f00 */
[----:B------:R-:W-:-:S07]  /*5b70*/  LEPC R20, `(.L_x_135) ;  /* 0x000000001014794e */ /* 0x000fce0000000000 */
[----:B-12---:R-:W-:Y:S05]  /*5b80*/  CALL.ABS.NOINC R8 ;  /* 0x0000000008007343 */ /* 0x006fea0003c00000 */
.L_x_135:
        /* <DEDUP_REMOVED lines=10> */
.L_x_136:
        /* <DEDUP_REMOVED lines=10> */
.L_x_137:
[----:B------:R1:W2:Y:S01]  /*5cd0*/  LDC.64 R8, c[0x4][R17] ;  /* 0x0100000011087b82 */ /* 0x0002a20000000a00 */
[----:B------:R-:W3:Y:S01]  /*5ce0*/  LDCU.64 UR4, c[0x4][0xe0] ;  /* 0x01001c00ff0477ac */ /* 0x000ee20008000a00 */
[----:B------:R-:W-:Y:S01]  /*5cf0*/  CS2R R6, SRZ ;  /* 0x0000000000067805 */ /* 0x000fe2000001ff00 */
[----:B---3--:R-:W-:Y:S01]  /*5d00*/  IMAD.U32 R4, RZ, RZ, UR4 ;  /* 0x00000004ff047e24 */ /* 0x008fe2000f8e00ff */
[----:B------:R-:W-:-:S04]  /*5d10*/  MOV R5, UR5 ;  /* 0x0000000500057c02 */ /* 0x000fc80008000f00 */
[----:B------:R-:W-:-:S07]  /*5d20*/  LEPC R20, `(.L_x_138) ;  /* 0x000000001014794e */ /* 0x000fce0000000000 */
[----:B-12---:R-:W-:Y:S05]  /*5d30*/  CALL.ABS.NOINC R8 ;  /* 0x0000000008007343 */ /* 0x006fea0003c00000 */
.L_x_138:
[----:B------:R-:W-:Y:S01]  /*5d40*/  HFMA2 R0, -RZ, RZ, 0, 1.52587890625e-05 ;  /* 0x00000100ff007431 */ /* 0x000fe200000001ff */
        /* <DEDUP_REMOVED lines=9> */
.L_x_139:
        /* <DEDUP_REMOVED lines=10> */
.L_x_140:
        /* <DEDUP_REMOVED lines=10> */
.L_x_141:
        /* <DEDUP_REMOVED lines=10> */
.L_x_142:
[----:B------:R1:W2:Y:S01]  /*5fc0*/  LDC.64 R8, c[0x4][R17] ;  /* 0x0100000011087b82 */ /* 0x0002a20000000a00 */
[----:B------:R-:W3:Y:S01]  /*5fd0*/  LDCU.64 UR4, c[0x4][0xe0] ;  /* 0x01001c00ff0477ac */ /* 0x000ee20008000a00 */
[----:B------:R-:W-:Y:S01]  /*5fe0*/  CS2R R6, SRZ ;  /* 0x0000000000067805 */ /* 0x000fe2000001ff00 */
[----:B---3--:R-:W-:Y:S01]  /*5ff0*/  IMAD.U32 R4, RZ, RZ, UR4 ;  /* 0x00000004ff047e24 */ /* 0x008fe2000f8e00ff */
[----:B------:R-:W-:-:S04]  /*6000*/  MOV R5, UR5 ;  /* 0x0000000500057c02 */ /* 0x000fc80008000f00 */
[----:B------:R-:W-:-:S07]  /*6010*/  LEPC R20, `(.L_x_143) ;  /* 0x000000001014794e */ /* 0x000fce0000000000 */
[----:B-12---:R-:W-:Y:S05]  /*6020*/  CALL.ABS.NOINC R8 ;  /* 0x0000000008007343 */ /* 0x006fea0003c00000 */
.L_x_143:
        /* <DEDUP_REMOVED lines=10> */
.L_x_144:
        /* <DEDUP_REMOVED lines=10> */
.L_x_145:
[----:B------:R1:W2:Y:S01]  /*6170*/  LDC.64 R8, c[0x4][R17] ;  /* 0x0100000011087b82 */ /* 0x0002a20000000a00 */
[----:B------:R-:W3:Y:S01]  /*6180*/  LDCU.64 UR4, c[0x4][0xe0] ;  /* 0x01001c00ff0477ac */ /* 0x000ee20008000a00 */
[----:B------:R-:W-:Y:S01]  /*6190*/  CS2R R6, SRZ ;  /* 0x0000000000067805 */ /* 0x000fe2000001ff00 */
[----:B---3--:R-:W-:Y:S01]  /*61a0*/  IMAD.U32 R4, RZ, RZ, UR4 ;  /* 0x00000004ff047e24 */ /* 0x008fe2000f8e00ff */
[----:B------:R-:W-:-:S04]  /*61b0*/  MOV R5, UR5 ;  /* 0x0000000500057c02 */ /* 0x000fc80008000f00 */
[----:B------:R-:W-:-:S07]  /*61c0*/  LEPC R20, `(.L_x_146) ;  /* 0x000000001014794e */ /* 0x000fce0000000000 */
[----:B-12---:R-:W-:Y:S05]  /*61d0*/  CALL.ABS.NOINC R8 ;  /* 0x0000000008007343 */ /* 0x006fea0003c00000 */
.L_x_146:
[----:B------:R1:W-:Y:S01]  /*61e0*/  STL [R1], RZ ;  /* 0x000000ff01007387 */ /* 0x0003e20000100800 */
[----:B------:R1:W2:Y:S01]  /*61f0*/  LDC.64 R8, c[0x4][R17] ;  /* 0x0100000011087b82 */ /* 0x0002a20000000a00 */
[----:B------:R-:W3:Y:S01]  /*6200*/  LDCU.64 UR4, c[0x4][0xc8] ;  /* 0x01001900ff0477ac */ /* 0x000ee20008000a00 */
[----:B------:R-:W-:Y:S02]  /*6210*/  MOV R6, UR38 ;  /* 0x0000002600067c02 */ /* 0x000fe40008000f00 */
[----:B------:R-:W-:Y:S01]  /*6220*/  MOV R7, UR37 ;  /* 0x0000002500077c02 */ /* 0x000fe20008000f00 */
[----:B---3--:R-:W-:Y:S02]  /*6230*/  IMAD.U32 R4, RZ, RZ, UR4 ;  /* 0x00000004ff047e24 */ /* 0x008fe4000f8e00ff */
[----:B------:R-:W-:Y:S02]  /*6240*/  IMAD.U32 R5, RZ, RZ, UR5 ;  /* 0x00000005ff057e24 */ /* 0x000fe4000f8e00ff */
[----:B------:R-:W-:-:S07]  /*6250*/  LEPC R20, `(.L_x_147) ;  /* 0x000000001014794e */ /* 0x000fce0000000000 */
[----:B-12---:R-:W-:Y:S05]  /*6260*/  CALL.ABS.NOINC R8 ;  /* 0x0000000008007343 */ /* 0x006fea0003c00000 */
.L_x_147:
        /* <DEDUP_REMOVED lines=10> */
.L_x_148:
        /* <DEDUP_REMOVED lines=10> */
.L_x_149:
        /* <DEDUP_REMOVED lines=10> */
.L_x_150:
[----:B------:R1:W2:Y:S01]  /*6450*/  LDC.64 R8, c[0x4][R17] ;  /* 0x0100000011087b82 */ /* 0x0002a20000000a00 */
[----:B------:R-:W3:Y:S01]  /*6460*/  LDCU.64 UR4, c[0x4][0xe0] ;  /* 0x01001c00ff0477ac */ /* 0x000ee20008000a00 */
[----:B------:R-:W-:Y:S01]  /*6470*/  CS2R R6, SRZ ;  /* 0x0000000000067805 */ /* 0x000fe2000001ff00 */
[----:B---3--:R-:W-:Y:S01]  /*6480*/  IMAD.U32 R4, RZ, RZ, UR4 ;  /* 0x00000004ff047e24 */ /* 0x008fe2000f8e00ff */
[----:B------:R-:W-:-:S04]  /*6490*/  MOV R5, UR5 ;  /* 0x0000000500057c02 */ /* 0x000fc80008000f00 */
[----:B------:R-:W-:-:S07]  /*64a0*/  LEPC R20, `(.L_x_151) ;  /* 0x000000001014794e */ /* 0x000fce0000000000 */
[----:B-12---:R-:W-:Y:S05]  /*64b0*/  CALL.ABS.NOINC R8 ;  /* 0x0000000008007343 */ /* 0x006fea0003c00000 */
.L_x_151:
        /* <DEDUP_REMOVED lines=9> */
.L_x_152:
        /* <DEDUP_REMOVED lines=10> */
.L_x_153:
[----:B------:R1:W2:Y:S01]  /*65f0*/  LDC.64 R8, c[0x4][R17] ;  /* 0x0100000011087b82 */ /* 0x0002a20000000a00 */
[----:B------:R-:W3:Y:S01]  /*6600*/  LDCU.64 UR4, c[0x4][0xe0] ;  /* 0x01001c00ff0477ac */ /* 0x000ee20008000a00 */
[----:B------:R-:W-:Y:S01]  /*6610*/  CS2R R6, SRZ ;  /* 0x0000000000067805 */ /* 0x000fe2000001ff00 */
[----:B---3--:R-:W-:Y:S01]  /*6620*/  IMAD.U32 R4, RZ, RZ, UR4 ;  /* 0x00000004ff047e24 */ /* 0x008fe2000f8e00ff */
[----:B------:R-:W-:-:S04]  /*6630*/  MOV R5, UR5 ;  /* 0x0000000500057c02 */ /* 0x000fc80008000f00 */
[----:B------:R-:W-:-:S07]  /*6640*/  LEPC R20, `(.L_x_154) ;  /* 0x000000001014794e */ /* 0x000fce0000000000 */
[----:B-12---:R-:W-:Y:S05]  /*6650*/  CALL.ABS.NOINC R8 ;  /* 0x0000000008007343 */ /* 0x006fea0003c00000 */
.L_x_154:
[----:B------:R-:W-:Y:S01]  /*6660*/  HFMA2 R0, -RZ, RZ, 0, 0.00048828125 ;  /* 0x00001000ff007431 */ /* 0x000fe200000001ff */
        /* <DEDUP_REMOVED lines=9> */
.L_x_155:
        /* <DEDUP_REMOVED lines=10> */
.L_x_156:
        /* <DEDUP_REMOVED lines=10> */
.L_x_157:
        /* <DEDUP_REMOVED lines=10> */
.L_x_98:
[----:B------:R-:W-:Y:S05]  /*68e0*/  BSYNC.RECONVERGENT B6 ;  /* 0x0000000000067941 */ /* 0x000fea0003800200 */
.L_x_97:
[----:B-1----:R-:W1:Y:S01]  /*68f0*/  S2R R3, SR_SWINHI ;  /* 0x0000000000037919 */ /* 0x002e620000002f00 */
[----:B------:R-:W-:Y:S01]  /*6900*/  IMAD.SHL.U32 R26, R41, 0x2, RZ ;  /* 0x00000002291a7824 */ /* 0x000fe200078e00ff */
[----:B------:R-:W2:Y:S04]  /*6910*/  LDCU.64 UR4, c[0x0][0x880] ;  /* 0x00011000ff0477ac */ /* 0x000ea80008000a00 */
[----:B------:R-:W-:Y:S02]  /*6920*/  LOP3.LUT R26, R26, 0xfe, RZ, 0xc0, !PT ;  /* 0x000000fe1a1a7812 */ /* 0x000fe400078ec0ff */
[----:B--2---:R-:W-:-:S04]  /*6930*/  ISETP.NE.U32.AND P5, PT, RZ, UR4, PT ;  /* 0x00000004ff007c0c */ /* 0x004fc8000bfa5070 */
[----:B------:R-:W-:Y:S02]  /*6940*/  ISETP.NE.AND.EX P5, PT, RZ, UR5, PT, P5 ;  /* 0x00000005ff007c0c */ /* 0x000fe4000bfa5350 */
[----:B------:R-:W-:Y:S02]  /*6950*/  MOV R4, R16 ;  /* 0x0000001000047202 */ /* 0x000fe40000000f00 */
[----:B-1----:R-:W-:-:S03]  /*6960*/  MOV R5, R3 ;  /* 0x0000000300057202 */ /* 0x002fc60000000f00 */
[----:B------:R-:W-:-:S03]  /*6970*/  IMAD.WIDE.U32 R26, R26, 0x2, R4 ;  /* 0x000000021a1a7825 */ /* 0x000fc600078e0004 */
[C---:B------:R-:W-:Y:S02]  /*6980*/  IADD3 R9, P0, PT, R26.reuse, 0xa200, RZ ;  /* 0x0000a2001a097810 */ /* 0x040fe40007f1e0ff */
[C---:B------:R-:W-:Y:S02]  /*6990*/  IADD3 R7, P1, PT, R26.reuse, 0xa400, RZ ;  /* 0x0000a4001a077810 */ /* 0x040fe40007f3e0ff */
[C---:B------:R-:W-:Y:S01]  /*69a0*/  IADD3 R5, P2, PT, R26.reuse, 0xa600, RZ ;  /* 0x0000a6001a057810 */ /* 0x040fe20007f5e0ff */
[--C-:B------:R-:W-:Y:S01]  /*69b0*/  IMAD.X R37, RZ, RZ, R27.reuse, P0 ;  /* 0x000000ffff257224 */ /* 0x100fe200000e061b */
[----:B------:R-:W-:Y:S01]  /*69c0*/  IADD3 R3, P3, PT, R26, 0xa000, RZ ;  /* 0x0000a0001a037810 */ /* 0x000fe20007f7e0ff */
[--C-:B------:R-:W-:Y:S02]  /*69d0*/  IMAD.X R35, RZ, RZ, R27.reuse, P1 ;  /* 0x000000ffff237224 */ /* 0x100fe400008e061b */
[----:B------:R-:W-:Y:S01]  /*69e0*/  IMAD.X R33, RZ, RZ, R27, P2 ;  /* 0x000000ffff217224 */ /* 0x000fe200010e061b */
[----:B------:R-:W-:Y:S01]  /*69f0*/  SHF.R.U64 R6, R9, 0x3, R37 ;  /* 0x0000000309067819 */ /* 0x000fe20000001225 */
[----:B------:R-:W-:Y:S01]  /*6a00*/  IMAD.X R39, RZ, RZ, R27, P3 ;  /* 0x000000ffff277224 */ /* 0x000fe200018e061b */
[----:B------:R-:W-:-:S02]  /*6a10*/  SHF.R.U64 R4, R7, 0x3, R35 ;  /* 0x0000000307047819 */ /* 0x000fc40000001223 */
[----:B------:R-:W-:Y:S02]  /*6a20*/  SHF.R.U64 R0, R5, 0x3, R33 ;  /* 0x0000000305007819 */ /* 0x000fe40000001221 */
[----:B------:R-:W-:Y:S02]  /*6a30*/  SHF.R.U64 R8, R3, 0x3, R39 ;  /* 0x0000000303087819 */ /* 0x000fe40000001227 */
[----:B------:R-:W-:Y:S02]  /*6a40*/  LOP3.LUT R36, R9, 0x30, R6, 0x78, !PT ;  /* 0x0000003009247812 */ /* 0x000fe400078e7806 */
[----:B------:R-:W-:Y:S02]  /*6a50*/  LOP3.LUT R34, R7, 0x30, R4, 0x78, !PT ;  /* 0x0000003007227812 */ /* 0x000fe400078e7804 */
[----:B------:R-:W-:Y:S02]  /*6a60*/  IADD3 R9, P0, PT, R26, 0xa800, RZ ;  /* 0x0000a8001a097810 */ /* 0x000fe40007f1e0ff */
[----:B------:R-:W-:-:S02]  /*6a70*/  LOP3.LUT R32, R5, 0x30, R0, 0x78, !PT ;  /* 0x0000003005207812 */ /* 0x000fc400078e7800 */
[C---:B------:R-:W-:Y:S01]  /*6a80*/  IADD3 R7, P1, PT, R26.reuse, 0xaa00, RZ ;  /* 0x0000aa001a077810 */ /* 0x040fe20007f3e0ff */
[--C-:B------:R-:W-:Y:S01]  /*6a90*/  IMAD.X R31, RZ, RZ, R27.reuse, P0 ;  /* 0x000000ffff1f7224 */ /* 0x100fe200000e061b */
[----:B------:R-:W-:Y:S02]  /*6aa0*/  LOP3.LUT R38, R3, 0x30, R8, 0x78, !PT ;  /* 0x0000003003267812 */ /* 0x000fe400078e7808 */
[C---:B------:R-:W-:Y:S01]  /*6ab0*/  IADD3 R5, P2, PT, R26.reuse, 0xac00, RZ ;  /* 0x0000ac001a057810 */ /* 0x040fe20007f5e0ff */
[----:B------:R-:W-:Y:S01]  /*6ac0*/  IMAD.X R29, RZ, RZ, R27, P1 ;  /* 0x000000ffff1d7224 */ /* 0x000fe200008e061b */
[----:B------:R-:W-:Y:S01]  /*6ad0*/  IADD3 R3, P3, PT, R26, 0xae00, RZ ;  /* 0x0000ae001a037810 */ /* 0x000fe20007f7e0ff */
[----:B------:R1:W-:Y:S01]  /*6ae0*/  ST.E desc[UR44][R38.64], RZ ;  /* 0x000000ff26007985 */ /* 0x0003e2000c10192c */
[----:B------:R-:W-:Y:S01]  /*6af0*/  SHF.R.U64 R8, R9, 0x3, R31 ;  /* 0x0000000309087819 */ /* 0x000fe2000000121f */
[----:B------:R-:W-:Y:S01]  /*6b00*/  IMAD.X R25, RZ, RZ, R27, P2 ;  /* 0x000000ffff197224 */ /* 0x000fe200010e061b */
[----:B------:R-:W-:Y:S01]  /*6b10*/  SHF.R.U64 R6, R7, 0x3, R29 ;  /* 0x0000000307067819 */ /* 0x000fe2000000121d */
[----:B------:R-:W-:Y:S01]  /*6b20*/  IMAD.X R21, RZ, RZ, R27, P3 ;  /* 0x000000ffff157224 */ /* 0x000fe200018e061b */
[----:B------:R-:W-:Y:S01]  /*6b30*/  LOP3.LUT R30, R9, 0x30, R8, 0x78, !PT ;  /* 0x00000030091e7812 */ /* 0x000fe200078e7808 */
[----:B------:R1:W-:Y:S01]  /*6b40*/  ST.E desc[UR44][R36.64], RZ ;  /* 0x000000ff24007985 */ /* 0x0003e2000c10192c */
[----:B------:R-:W-:-:S02]  /*6b50*/  SHF.R.U64 R4, R5, 0x3, R25 ;  /* 0x0000000305047819 */ /* 0x000fc40000001219 */
[----:B------:R-:W-:Y:S01]  /*6b60*/  SHF.R.U64 R0, R3, 0x3, R21 ;  /* 0x0000000303007819 */ /* 0x000fe20000001215 */
[----:B------:R1:W-:Y:S01]  /*6b70*/  ST.E desc[UR44][R34.64], RZ ;  /* 0x000000ff22007985 */ /* 0x0003e2000c10192c */
[----:B------:R-:W-:Y:S02]  /*6b80*/  LOP3.LUT R28, R7, 0x30, R6, 0x78, !PT ;  /* 0x00000030071c7812 */ /* 0x000fe400078e7806 */
[C---:B------:R-:W-:Y:S01]  /*6b90*/  IADD3 R9, P0, PT, R26.reuse, 0xb000, RZ ;  /* 0x0000b0001a097810 */ /* 0x040fe20007f1e0ff */
[----:B------:R1:W-:Y:S01]  /*6ba0*/  ST.E desc[UR44][R32.64], RZ ;  /* 0x000000ff20007985 */ /* 0x0003e2000c10192c */
[----:B------:R-:W-:Y:S02]  /*6bb0*/  LOP3.LUT R24, R5, 0x30, R4, 0x78, !PT ;  /* 0x0000003005187812 */ /* 0x000fe400078e7804 */
[C---:B------:R-:W-:Y:S01]  /*6bc0*/  IADD3 R7, P1, PT, R26.reuse, 0xb200, RZ ;  /* 0x0000b2001a077810 */ /* 0x040fe20007f3e0ff */
[--C-:B------:R-:W-:Y:S01]  /*6bd0*/  IMAD.X R19, RZ, RZ, R27.reuse, P0 ;  /* 0x000000ffff137224 */ /* 0x100fe200000e061b */
[----:B------:R-:W-:Y:S01]  /*6be0*/  LOP3.LUT R20, R3, 0x30, R0, 0x78, !PT ;  /* 0x0000003003147812 */ /* 0x000fe200078e7800 */
[----:B------:R1:W-:Y:S01]  /*6bf0*/  ST.E desc[UR44][R30.64], RZ ;  /* 0x000000ff1e007985 */ /* 0x0003e2000c10192c */
        /* <DEDUP_REMOVED lines=35> */
[----:B------:R-:W-:Y:S02]  /*6e30*/  LOP3.LUT R50, R4, 0x30, R5, 0x78, !PT ;  /* 0x0000003004327812 */ /* 0x000fe400078e7805 */
[----:B------:R-:W-:Y:S01]  /*6e40*/  LOP3.LUT R48, R0, 0x30, R3, 0x78, !PT ;  /* 0x0000003000307812 */ /* 0x000fe200078e7803 */
[----:B------:R1:W-:Y:S04]  /*6e50*/  ST.E desc[UR44][R52.64], RZ ;  /* 0x000000ff34007985 */ /* 0x0003e8000c10192c */
[----:B------:R1:W-:Y:S04]  /*6e60*/  ST.E desc[UR44][R50.64], RZ ;  /* 0x000000ff32007985 */ /* 0x0003e8000c10192c */
[----:B------:R1:W-:Y:S01]  /*6e70*/  ST.E desc[UR44][R48.64], RZ ;  /* 0x000000ff30007985 */ /* 0x0003e2000c10192c */
[----:B------:R-:W-:Y:S05]  /*6e80*/  @!P5 BRA `(.L_x_158) ;  /* 0x0000000000c4d947 */ /* 0x000fea0003800000 */
[----:B------:R-:W2:Y:S01]  /*6e90*/  LDC R3, c[0x0][0x904] ;  /* 0x00024100ff037b82 */ /* 0x000ea20000000800 */
[----:B------:R-:W3:Y:S01]  /*6ea0*/  LDCU.64 UR4, c[0x0][0x908] ;  /* 0x00012100ff0477ac */ /* 0x000ee20008000a00 */
[----:B------:R-:W-:Y:S01]  /*6eb0*/  BSSY.RECONVERGENT B0, `(.L_x_158) ;  /* 0x000002e000007945 */ /* 0x000fe20003800200 */
[----:B---3--:R-:W-:Y:S01]  /*6ec0*/  IMAD.HI.U32 R0, R45, UR4, RZ ;  /* 0x000000042d007c27 */ /* 0x008fe2000f8e00ff */
[----:B------:R-:W3:Y:S01]  /*6ed0*/  LDCU UR4, c[0x0][0x380] ;  /* 0x00007000ff0477ac */ /* 0x000ee20008000800 */
[----:B--2---:R-:W-:-:S03]  /*6ee0*/  ISETP.NE.AND P0, PT, R3, 0x1, PT ;  /* 0x000000010300780c */ /* 0x004fc60003f05270 */
[----:B------:R-:W-:-:S04]  /*6ef0*/  SHF.R.U32.HI R0, RZ, UR5, R0 ;  /* 0x00000005ff007c19 */ /* 0x000fc80008011600 */
[----:B------:R-:W-:-:S05]  /*6f00*/  SEL R0, R45, R0, !P0 ;  /* 0x000000002d007207 */ /* 0x000fca0004000000 */
[----:B------:R-:W-:-:S04]  /*6f10*/  IMAD.MOV R0, RZ, RZ, -R0 ;  /* 0x000000ffff007224 */ /* 0x000fc800078e0a00 */
[----:B------:R-:W-:-:S04]  /*6f20*/  IMAD R3, R3, R0, R45 ;  /* 0x0000000003037224 */ /* 0x000fc800078e022d */
[----:B------:R-:W-:-:S05]  /*6f30*/  IMAD R3, R3, 0x100, R44 ;  /* 0x0000010003037824 */ /* 0x000fca00078e022c */
[----:B---3--:R-:W-:-:S13]  /*6f40*/  ISETP.GE.AND P0, PT, R3, UR4, PT ;  /* 0x0000000403007c0c */ /* 0x008fda000bf06270 */
[----:B------:R-:W-:Y:S05]  /*6f50*/  @P0 BRA `(.L_x_159) ;  /* 0x00000000008c0947 */ /* 0x000fea0003800000 */
[----:B------:R-:W2:Y:S01]  /*6f60*/  LDC R5, c[0x0][0x38c] ;  /* 0x0000e300ff057b82 */ /* 0x000ea20000000800 */
[----:B------:R-:W3:Y:S01]  /*6f70*/  LDCU UR6, c[0x0][0x890] ;  /* 0x00011200ff0677ac */ /* 0x000ee20008000800 */
[----:B------:R-:W4:Y:S01]  /*6f80*/  LDCU.64 UR4, c[0x0][0x888] ;  /* 0x00011100ff0477ac */ /* 0x000f220008000a00 */
[----:B---3--:R-:W-:Y:S01]  /*6f90*/  IMAD R3, R40, UR6, R3 ;  /* 0x0000000628037c24 */ /* 0x008fe2000f8e0203 */
[----:B--2---:R-:W-:-:S04]  /*6fa0*/  IABS R6, R5 ;  /* 0x0000000500067213 */ /* 0x004fc80000000000 */
[----:B------:R-:W2:Y:S08]  /*6fb0*/  I2F.RP R7, R6 ;  /* 0x0000000600077306 */ /* 0x000eb00000209400 */
[----:B--2---:R-:W2:Y:S02]  /*6fc0*/  MUFU.RCP R8, R7 ;  /* 0x0000000700087308 */ /* 0x004ea40000001000 */
[----:B--2---:R-:W-:-:S06]  /*6fd0*/  IADD3 R8, PT, PT, R8, 0xffffffe, RZ ;  /* 0x0ffffffe08087810 */ /* 0x004fcc0007ffe0ff */
[----:B------:R2:W3:Y:S02]  /*6fe0*/  F2I.FTZ.U32.TRUNC.NTZ R9, R8 ;  /* 0x0000000800097305 */ /* 0x0004e4000021f000 */
[----:B--2---:R-:W-:Y:S02]  /*6ff0*/  HFMA2 R8, -RZ, RZ, 0, 0 ;  /* 0x00000000ff087431 */ /* 0x004fe400000001ff */
[----:B---3--:R-:W-:-:S04]  /*7000*/  IMAD.MOV R0, RZ, RZ, -R9 ;  /* 0x000000ffff007224 */ /* 0x008fc800078e0a09 */
[----:B------:R-:W-:Y:S01]  /*7010*/  IMAD R4, R0, R6, RZ ;  /* 0x0000000600047224 */ /* 0x000fe200078e02ff */
[----:B------:R-:W-:-:S03]  /*7020*/  IABS R0, R2 ;  /* 0x0000000200007213 */ /* 0x000fc60000000000 */
[----:B------:R-:W-:-:S06]  /*7030*/  IMAD.HI.U32 R9, R9, R4, R8 ;  /* 0x0000000409097227 */ /* 0x000fcc00078e0008 */
[----:B------:R-:W-:-:S04]  /*7040*/  IMAD.HI.U32 R4, R9, R0, RZ ;  /* 0x0000000009047227 */ /* 0x000fc800078e00ff */
[----:B------:R-:W-:-:S04]  /*7050*/  IMAD.MOV R7, RZ, RZ, -R4 ;  /* 0x000000ffff077224 */ /* 0x000fc800078e0a04 */
[----:B------:R-:W-:Y:S01]  /*7060*/  IMAD R7, R6, R7, R0 ;  /* 0x0000000706077224 */ /* 0x000fe200078e0200 */
[----:B------:R-:W-:-:S04]  /*7070*/  LOP3.LUT R0, R2, R5, RZ, 0x3c, !PT ;  /* 0x0000000502007212 */ /* 0x000fc800078e3cff */
[----:B------:R-:W-:Y:S02]  /*7080*/  ISETP.GT.U32.AND P1, PT, R6, R7, PT ;  /* 0x000000070600720c */ /* 0x000fe40003f24070 */
[----:B------:R-:W-:-:S11]  /*7090*/  ISETP.GE.AND P0, PT, R0, RZ, PT ;  /* 0x000000ff0000720c */ /* 0x000fd60003f06270 */
[-C--:B------:R-:W-:Y:S01]  /*70a0*/  @!P1 IADD3 R7, PT, PT, R7, -R6.reuse, RZ ;  /* 0x8000000607079210 */ /* 0x080fe20007ffe0ff */
[----:B------:R-:W-:Y:S01]  /*70b0*/  @!P1 VIADD R4, R4, 0x1 ;  /* 0x0000000104049836 */ /* 0x000fe20000000000 */
[----:B------:R-:W-:Y:S02]  /*70c0*/  ISETP.NE.AND P1, PT, R5, RZ, PT ;  /* 0x000000ff0500720c */ /* 0x000fe40003f25270 */
[----:B------:R-:W-:Y:S02]  /*70d0*/  ISETP.GE.U32.AND P2, PT, R7, R6, PT ;  /* 0x000000060700720c */ /* 0x000fe40003f46070 */
[----:B------:R-:W2:Y:S11]  /*70e0*/  LDC.64 R6, c[0x0][0x880] ;  /* 0x00022000ff067b82 */ /* 0x000eb60000000a00 */
[----:B------:R-:W-:-:S05]  /*70f0*/  @P2 IADD3 R4, PT, PT, R4, 0x1, RZ ;  /* 0x0000000104042810 */ /* 0x000fca0007ffe0ff */
[----:B------:R-:W-:Y:S01]  /*7100*/  @!P0 IMAD.MOV R4, RZ, RZ, -R4 ;  /* 0x000000ffff048224 */ /* 0x000fe200078e0a04 */
[----:B------:R-:W-:-:S04]  /*7110*/  @!P1 LOP3.LUT R4, RZ, R5, RZ, 0x33, !PT ;  /* 0x00000005ff049212 */ /* 0x000fc800078e33ff */
[C---:B------:R-:W-:Y:S01]  /*7120*/  IADD3 R0, PT, PT, -R4.reuse, RZ, RZ ;  /* 0x000000ff04007210 */ /* 0x040fe20007ffe1ff */
[----:B----4-:R-:W-:-:S04]  /*7130*/  IMAD R3, R4, UR5, R3 ;  /* 0x0000000504037c24 */ /* 0x010fc8000f8e0203 */
[----:B------:R-:W-:-:S04]  /*7140*/  IMAD R0, R5, R0, R2 ;  /* 0x0000000005007224 */ /* 0x000fc800078e0202 */
[----:B------:R-:W-:Y:S01]  /*7150*/  IMAD R3, R0, UR4, R3 ;  /* 0x0000000400037c24 */ /* 0x000fe2000f8e0203 */
[----:B------:R-:W-:-:S03]  /*7160*/  MOV R0, 0xff800000 ;  /* 0xff80000000007802 */ /* 0x000fc60000000f00 */
[----:B--2---:R-:W-:-:S05]  /*7170*/  IMAD.WIDE R6, R3, 0x4, R6 ;  /* 0x0000000403067825 */ /* 0x004fca00078e0206 */
[----:B------:R2:W-:Y:S02]  /*7180*/  STG.E desc[UR44][R6.64], R0 ;  /* 0x0000000006007986 */ /* 0x0005e4000c10192c */
.L_x_159:
[----:B------:R-:W-:Y:S05]  /*7190*/  BSYNC.RECONVERGENT B0 ;  /* 0x0000000000007941 */ /* 0x000fea0003800200 */
.L_x_158:
[----:B------:R-:W-:-:S09]  /*71a0*/  UISETP.NE.AND UP0, UPT, UR41, URZ, UPT ;  /* 0x000000ff2900728c */ /* 0x000fd2000bf05270 */
[----:B------:R-:W-:Y:S05]  /*71b0*/  BRA.U UP0, `(.L_x_160) ;  /* 0x0000000100047547 */ /* 0x000fea000b800000 */
[----:B------:R-:W-:Y:S05]  /*71c0*/  BPT.TRAP 0x1 ;  /* 0x000000040000795c */ /* 0x000fea0000300000 */
.L_x_160:
[C---:B------:R-:W-:Y:S01]  /*71d0*/  IADD3 R17, P2, PT, R26.reuse, 0xc400, RZ ;  /* 0x0000c4001a117810 */ /* 0x040fe20007f5e0ff */
[----:B------:R3:W-:Y:S01]  /*71e0*/  SYNCS.ARRIVE.TRANS64.A1T0 RZ, [R16+URZ+0xe0b0], RZ ;  /* 0x00e0b0ff10ff79a7 */ /* 0x0007e200081000ff */
[C---:B-1----:R-:W-:Y:S01]  /*71f0*/  IADD3 R19, P1, PT, R26.reuse, 0xc200, RZ ;  /* 0x0000c2001a137810 */ /* 0x042fe20007f3e0ff */
[----:B------:R-:W-:Y:S01]  /*7200*/  UISETP.NE.AND UP0, UPT, UR41, URZ, UPT ;  /* 0x000000ff2900728c */ /* 0x000fe2000bf05270 */
[C---:B------:R-:W-:Y:S01]  /*7210*/  IADD3 R21, P0, PT, R26.reuse, 0xc000, RZ ;  /* 0x0000c0001a157810 */ /* 0x040fe20007f1e0ff */
[--C-:B------:R-:W-:Y:S01]  /*7220*/  IMAD.X R59, RZ, RZ, R27.reuse, P2 ;  /* 0x000000ffff3b7224 */ /* 0x100fe200010e061b */
        /* <DEDUP_REMOVED lines=13> */
[----:B------:R-:W-:Y:S01]  /*7300*/  IMAD.X R49, RZ, RZ, R27, P0 ;  /* 0x000000ffff317224 */ /* 0x000fe200000e061b */
[----:B------:R-:W-:Y:S01]  /*7310*/  SHF.R.U64 R18, R17, 0x3, R59 ;  /* 0x0000000311127819 */ /* 0x000fe2000000123b */
[--C-:B------:R-:W-:Y:S01]  /*7320*/  IMAD.X R39, RZ, RZ, R27.reuse, P3 ;  /* 0x000000ffff277224 */ /* 0x100fe200018e061b */
[C---:B--2---:R-:W-:Y:S01]  /*7330*/  IADD3 R7, P2, PT, R26.reuse, 0xd400, RZ ;  /* 0x0000d4001a077810 */ /* 0x044fe20007f5e0ff */
[----:B------:R-:W-:Y:S01]  /*7340*/  IMAD.X R37, RZ, RZ, R27, P4 ;  /* 0x000000ffff257224 */ /* 0x000fe200020e061b */
[----:B------:R-:W-:-:S02]  /*7350*/  IADD3 R6, P1, PT, R26, 0xd600, RZ ;  /* 0x0000d6001a067810 */ /* 0x000fc40007f3e0ff */
[----:B------:R-:W-:Y:S01]  /*7360*/  SHF.R.U64 R15, R14, 0x3, R57 ;  /* 0x000000030e0f7819 */ /* 0x000fe20000001239 */
[----:B------:R-:W-:Y:S01]  /*7370*/  IMAD.X R35, RZ, RZ, R27, P2 ;  /* 0x000000ffff237224 */ /* 0x000fe200010e061b */
[----:B------:R-:W-:Y:S01]  /*7380*/  SHF.R.U64 R24, R21, 0x3, R63 ;  /* 0x0000000315187819 */ /* 0x000fe2000000123f */
[----:B------:R-:W-:Y:S01]  /*7390*/  IMAD.X R33, RZ, RZ, R27, P1 ;  /* 0x000000ffff217224 */ /* 0x000fe200008e061b */
[----:B------:R-:W-:Y:S02]  /*73a0*/  SHF.R.U64 R20, R19, 0x3, R61 ;  /* 0x0000000313147819 */ /* 0x000fe4000000123d */
[----:B------:R-:W-:Y:S02]  /*73b0*/  LOP3.LUT R58, R17, 0x30, R18, 0x78, !PT ;  /* 0x00000030113a7812 */ /* 0x000fe400078e7812 */
[----:B------:R-:W-:Y:S02]  /*73c0*/  IADD3 R5, P0, PT, R26, 0xd800, RZ ;  /* 0x0000d8001a057810 */ /* 0x000fe40007f1e0ff */
[----:B------:R-:W-:-:S02]  /*73d0*/  SHF.R.U64 R18, R13, 0x3, R55 ;  /* 0x000000030d127819 */ /* 0x000fc40000001237 */
[C---:B------:R-:W-:Y:S01]  /*73e0*/  IADD3 R4, P3, PT, R26.reuse, 0xda00, RZ ;  /* 0x0000da001a047810 */ /* 0x040fe20007f7e0ff */
[----:B------:R-:W-:Y:S01]  /*73f0*/  IMAD.X R31, RZ, RZ, R27, P0 ;  /* 0x000000ffff1f7224 */ /* 0x000fe200000e061b */
[----:B------:R-:W-:Y:S02]  /*7400*/  IADD3 R0, P4, PT, R26, 0xde00, RZ ;  /* 0x0000de001a007810 */ /* 0x000fe40007f9e0ff */
[----:B------:R-:W-:Y:S01]  /*7410*/  LOP3.LUT R56, R14, 0x30, R15, 0x78, !PT ;  /* 0x000000300e387812 */ /* 0x000fe200078e780f */
[----:B------:R-:W-:Y:S01]  /*7420*/  IMAD.X R29, RZ, RZ, R27, P3 ;  /* 0x000000ffff1d7224 */ /* 0x000fe200018e061b */
[----:B------:R-:W-:Y:S01]  /*7430*/  SHF.R.U64 R17, R12, 0x3, R53 ;  /* 0x000000030c117819 */ /* 0x000fe20000001235 */
[----:B------:R-:W-:Y:S01]  /*7440*/  IMAD.X R25, RZ, RZ, R27, P4 ;  /* 0x000000ffff197224 */ /* 0x000fe200020e061b */
[----:B------:R-:W-:Y:S02]  /*7450*/  IADD3 R3, P2, PT, R26, 0xdc00, RZ ;  /* 0x0000dc001a037810 */ /* 0x000fe40007f5e0ff */
[----:B------:R-:W-:-:S02]  /*7460*/  LOP3.LUT R62, R21, 0x30, R24, 0x78, !PT ;  /* 0x00000030153e7812 */ /* 0x000fc400078e7818 */
[----:B------:R-:W-:Y:S01]  /*7470*/  SHF.R.U64 R14, R11, 0x3, R51 ;  /* 0x000000030b0e7819 */ /* 0x000fe20000001233 */
[----:B------:R-:W-:Y:S01]  /*7480*/  IMAD.X R27, RZ, RZ, R27, P2 ;  /* 0x000000ffff1b7224 */ /* 0x000fe200010e061b */
[----:B------:R-:W-:Y:S01]  /*7490*/  LOP3.LUT R60, R19, 0x30, R20, 0x78, !PT ;  /* 0x00000030133c7812 */ /* 0x000fe200078e7814 */
[----:B------:R3:W-:Y:S01]  /*74a0*/  ST.E desc[UR44][R62.64], RZ ;  /* 0x000000ff3e007985 */ /* 0x0007e2000c10192c */
[----:B------:R-:W-:Y:S02]  /*74b0*/  SHF.R.U64 R15, R10, 0x3, R49 ;  /* 0x000000030a0f7819 */ /* 0x000fe40000001231 */
[----:B------:R-:W-:Y:S01]  /*74c0*/  LOP3.LUT R54, R13, 0x30, R18, 0x78, !PT ;  /* 0x000000300d367812 */ /* 0x000fe200078e7812 */
[----:B------:R3:W-:Y:S01]  /*74d0*/  ST.E desc[UR44][R60.64], RZ ;  /* 0x000000ff3c007985 */ /* 0x0007e2000c10192c */
[----:B------:R-:W-:Y:S02]  /*74e0*/  LOP3.LUT R52, R12, 0x30, R17, 0x78, !PT ;  /* 0x000000300c347812 */ /* 0x000fe400078e7811 */
[----:B------:R-:W-:Y:S01]  /*74f0*/  SHF.R.U64 R13, R8, 0x3, R37 ;  /* 0x00000003080d7819 */ /* 0x000fe20000001225 */
[----:B------:R3:W-:Y:S01]  /*7500*/  ST.E desc[UR44][R58.64], RZ ;  /* 0x000000ff3a007985 */ /* 0x0007e2000c10192c */
[----:B------:R-:W-:-:S02]  /*7510*/  LOP3.LUT R50, R11, 0x30, R14, 0x78, !PT ;  /* 0x000000300b327812 */ /* 0x000fc400078e780e */
[----:B------:R-:W-:Y:S01]  /*7520*/  SHF.R.U64 R12, R9, 0x3, R39 ;  /* 0x00000003090c7819 */ /* 0x000fe20000001227 */
[----:B------:R3:W-:Y:S01]  /*7530*/  ST.E desc[UR44][R56.64], RZ ;  /* 0x000000ff38007985 */ /* 0x0007e2000c10192c */
[----:B------:R-:W-:Y:S02]  /*7540*/  LOP3.LUT R48, R10, 0x30, R15, 0x78, !PT ;  /* 0x000000300a307812 */ /* 0x000fe400078e780f */
[----:B------:R-:W-:Y:S01]  /*7550*/  SHF.R.U64 R11, R6, 0x3, R33 ;  /* 0x00000003060b7819 */ /* 0x000fe20000001221 */
[----:B------:R3:W-:Y:S01]  /*7560*/  ST.E desc[UR44][R54.64], RZ ;  /* 0x000000ff36007985 */ /* 0x0007e2000c10192c */
[----:B------:R-:W-:Y:S02]  /*7570*/  SHF.R.U64 R10, R7, 0x3, R35 ;  /* 0x00000003070a7819 */ /* 0x000fe40000001223 */
[----:B------:R-:W-:Y:S01]  /*7580*/  LOP3.LUT R36, R8, 0x30, R13, 0x78, !PT ;  /* 0x0000003008247812 */ /* 0x000fe200078e780d */
[----:B------:R3:W-:Y:S01]  /*7590*/  ST.E desc[UR44][R52.64], RZ ;  /* 0x000000ff34007985 */ /* 0x0007e2000c10192c */
[----:B------:R-:W-:-:S02]  /*75a0*/  LOP3.LUT R38, R9, 0x30, R12, 0x78, !PT ;  /* 0x0000003009267812 */ /* 0x000fc400078e780c */
[----:B------:R-:W-:Y:S01]  /*75b0*/  SHF.R.U64 R8, R5, 0x3, R31 ;  /* 0x0000000305087819 */ /* 0x000fe2000000121f */
[----:B------:R3:W-:Y:S01]  /*75c0*/  ST.E desc[UR44][R50.64], RZ ;  /* 0x000000ff32007985 */ /* 0x0007e2000c10192c */
[----:B------:R-:W-:Y:S02]  /*75d0*/  LOP3.LUT R32, R6, 0x30, R11, 0x78, !PT ;  /* 0x0000003006207812 */ /* 0x000fe400078e780b */
[----:B------:R-:W-:Y:S01]  /*75e0*/  SHF.R.U64 R9, R4, 0x3, R29 ;  /* 0x0000000304097819 */ /* 0x000fe2000000121d */
[----:B------:R3:W-:Y:S01]  /*75f0*/  ST.E desc[UR44][R48.64], RZ ;  /* 0x000000ff30007985 */ /* 0x0007e2000c10192c */
[----:B------:R-:W-:Y:S02]  /*7600*/  LOP3.LUT R34, R7, 0x30, R10, 0x78, !PT ;  /* 0x0000003007227812 */ /* 0x000fe400078e780a */
[----:B------:R-:W-:Y:S01]  /*7610*/  SHF.R.U64 R6, R3, 0x3, R27 ;  /* 0x0000000303067819 */ /* 0x000fe2000000121b */
[----:B------:R3:W-:Y:S01]  /*7620*/  ST.E desc[UR44][R38.64], RZ ;  /* 0x000000ff26007985 */ /* 0x0007e2000c10192c */
[----:B------:R-:W-:-:S02]  /*7630*/  SHF.R.U64 R7, R0, 0x3, R25 ;  /* 0x0000000300077819 */ /* 0x000fc40000001219 */
[----:B------:R-:W-:Y:S01]  /*7640*/  LOP3.LUT R30, R5, 0x30, R8, 0x78, !PT ;  /* 0x00000030051e7812 */ /* 0x000fe200078e7808 */
[----:B------:R3:W-:Y:S01]  /*7650*/  ST.E desc[UR44][R36.64], RZ ;  /* 0x000000ff24007985 */ /* 0x0007e2000c10192c */
[----:B------:R-:W-:Y:S02]  /*7660*/  LOP3.LUT R28, R4, 0x30, R9, 0x78, !PT ;  /* 0x00000030041c7812 */ /* 0x000fe400078e7809 */
[----:B------:R-:W-:Y:S01]  /*7670*/  LOP3.LUT R26, R3, 0x30, R6, 0x78, !PT ;  /* 0x00000030031a7812 */ /* 0x000fe200078e7806 */
[----:B------:R3:W-:Y:S01]  /*7680*/  ST.E desc[UR44][R34.64], RZ ;  /* 0x000000ff22007985 */ /* 0x0007e2000c10192c */
[----:B------:R-:W-:-:S03]  /*7690*/  LOP3.LUT R24, R0, 0x30, R7, 0x78, !PT ;  /* 0x0000003000187812 */ /* 0x000fc600078e7807 */
[----:B------:R3:W-:Y:S04]  /*76a0*/  ST.E desc[UR44][R32.64], RZ ;  /* 0x000000ff20007985 */ /* 0x0007e8000c10192c */
[----:B------:R3:W-:Y:S04]  /*76b0*/  ST.E desc[UR44][R30.64], RZ ;  /* 0x000000ff1e007985 */ /* 0x0007e8000c10192c */
[----:B------:R3:W-:Y:S04]  /*76c0*/  ST.E desc[UR44][R28.64], RZ ;  /* 0x000000ff1c007985 */ /* 0x0007e8000c10192c */
[----:B------:R3:W-:Y:S04]  /*76d0*/  ST.E desc[UR44][R26.64], RZ ;  /* 0x000000ff1a007985 */ /* 0x0007e8000c10192c */
[----:B------:R3:W-:Y:S01]  /*76e0*/  ST.E desc[UR44][R24.64], RZ ;  /* 0x000000ff18007985 */ /* 0x0007e2000c10192c */
[----:B------:R-:W-:Y:S01]  /*76f0*/  @!PT LDS RZ, [RZ] ;  /* 0x00000000fffff984 */ /* 0x000fe20000000800 */
[----:B------:R-:W-:Y:S01]  /*7700*/  @!PT LDS RZ, [RZ] ;  /* 0x00000000fffff984 */ /* 0x000fe20000000800 */
[----:B------:R-:W-:Y:S01]  /*7710*/  @!PT LDS RZ, [RZ] ;  /* 0x00000000fffff984 */ /* 0x000fe20000000800 */
[----:B------:R-:W-:Y:S01]  /*7720*/  @!PT LDS RZ, [RZ] ;  /* 0x00000000fffff984 */ /* 0x000fe20000000800 */
[----:B------:R1:W-:Y:S06]  /*7730*/  MEMBAR.ALL.CTA ;  /* 0x0000000000007992 */ /* 0x0003ec0000008000 */
[----:B-1----:R-:W1:Y:S01]  /*7740*/  FENCE.VIEW.ASYNC.S ;  /* 0x00000000000073c6 */ /* 0x002e620000000000 */
[----:B------:R-:W-:Y:S05]  /*7750*/  BRA.U UP0, `(.L_x_161) ;  /* 0x0000000100047547 */ /* 0x000fea000b800000 */
[----:B------:R-:W-:Y:S05]  /*7760*/  BPT.TRAP 0x1 ;  /* 0x000000040000795c */ /* 0x000fea0000300000 */
.L_x_161:
[----:B------:R-:W-:Y:S01]  /*7770*/  SHF.L.U32 R3, R43, 0x1f, RZ ;  /* 0x0000001f2b037819 */ /* 0x000fe200000006ff */
[----:B------:R-:W-:Y:S03]  /*7780*/  BSSY B0, `(.L_x_162) ;  /* 0x0000003000007945 */ /* 0x000fe60003800000 */
[----:B-1----:R-:W1:Y:S02]  /*7790*/  SYNCS.PHASECHK.TRANS64.TRYWAIT P0, [R16+URZ+0xe0c8], R3 ;  /* 0x00e0c803100075a7 */ /* 0x002e6400080011ff */
[----:B-1----:R-:W-:Y:S05]  /*77a0*/  @!P0 BRA `(.L_x_163) ;  /* 0x0000011400688947 */ /* 0x002fea0003800000 */
.L_x_415:
[----:B------:R-:W-:Y:S05]  /*77b0*/  BSYNC B0 ;  /* 0x0000000000007941 */ /* 0x000fea0003800000 */
.L_x_162:
[----:B------:R-:W-:Y:S05]  /*77c0*/  @!P5 BRA `(.L_x_164) ;  /* 0x0000000000ccd947 */ /* 0x000fea0003800000 */
[----:B-1----:R-:W1:Y:S01]  /*77d0*/  LDC R3, c[0x0][0x904] ;  /* 0x00024100ff037b82 */ /* 0x002e620000000800 */
[----:B------:R-:W2:Y:S01]  /*77e0*/  LDCU.64 UR4, c[0x0][0x908] ;  /* 0x00012100ff0477ac */ /* 0x000ea20008000a00 */
[----:B------:R-:W-:Y:S01]  /*77f0*/  BSSY.RECONVERGENT B0, `(.L_x_164) ;  /* 0x0000030000007945 */ /* 0x000fe20003800200 */
[----:B--2---:R-:W-:Y:S01]  /*7800*/  IMAD.HI.U32 R0, R45, UR4, RZ ;  /* 0x000000042d007c27 */ /* 0x004fe2000f8e00ff */
[----:B------:R-:W2:Y:S01]  /*7810*/  LDCU UR4, c[0x0][0x380] ;  /* 0x00007000ff0477ac */ /* 0x000ea20008000800 */
[----:B-1----:R-:W-:-:S03]  /*7820*/  ISETP.NE.AND P0, PT, R3, 0x1, PT ;  /* 0x000000010300780c */ /* 0x002fc60003f05270 */
[----:B------:R-:W-:-:S04]  /*7830*/  SHF.R.U32.HI R0, RZ, UR5, R0 ;  /* 0x00000005ff007c19 */ /* 0x000fc80008011600 */
[----:B------:R-:W-:-:S05]  /*7840*/  SEL R0, R45, R0, !P0 ;  /* 0x000000002d007207 */ /* 0x000fca0004000000 */
[----:B------:R-:W-:-:S04]  /*7850*/  IMAD.MOV R0, RZ, RZ, -R0 ;  /* 0x000000ffff007224 */ /* 0x000fc800078e0a00 */
[----:B------:R-:W-:-:S05]  /*7860*/  IMAD R7, R3, R0, R45 ;  /* 0x0000000003077224 */ /* 0x000fca00078e022d */
[----:B------:R-:W-:-:S05]  /*7870*/  LEA R7, R7, R44, 0x8 ;  /* 0x0000002c07077211 */ /* 0x000fca00078e40ff */
[----:B------:R-:W-:-:S05]  /*7880*/  VIADD R7, R7, 0x80 ;  /* 0x0000008007077836 */ /* 0x000fca0000000000 */
[----:B--2---:R-:W-:-:S13]  /*7890*/  ISETP.GE.AND P0, PT, R7, UR4, PT ;  /* 0x0000000407007c0c */ /* 0x004fda000bf06270 */
[----:B------:R-:W-:Y:S05]  /*78a0*/  @P0 BRA `(.L_x_165) ;  /* 0x0000000000900947 */ /* 0x000fea0003800000 */
[----:B------:R-:W1:Y:S01]  /*78b0*/  LDC R5, c[0x0][0x38c] ;  /* 0x0000e300ff057b82 */ /* 0x000e620000000800 */
[----:B------:R-:W2:Y:S01]  /*78c0*/  LDCU UR6, c[0x0][0x890] ;  /* 0x00011200ff0677ac */ /* 0x000ea20008000800 */
[----:B------:R-:W4:Y:S01]  /*78d0*/  LDCU.64 UR4, c[0x0][0x888] ;  /* 0x00011100ff0477ac */ /* 0x000f220008000a00 */
[----:B--2---:R-:W-:Y:S01]  /*78e0*/  IMAD R7, R40, UR6, R7 ;  /* 0x0000000628077c24 */ /* 0x004fe2000f8e0207 */
[----:B-1----:R-:W-:-:S04]  /*78f0*/  IABS R4, R5 ;  /* 0x0000000500047213 */ /* 0x002fc80000000000 */
[----:B------:R-:W1:Y:S08]  /*7900*/  I2F.RP R10, R4 ;  /* 0x00000004000a7306 */ /* 0x000e700000209400 */
[----:B-1----:R-:W1:Y:S02]  /*7910*/  MUFU.RCP R8, R10 ;  /* 0x0000000a00087308 */ /* 0x002e640000001000 */
[----:B-1----:R-:W-:-:S06]  /*7920*/  IADD3 R8, PT, PT, R8, 0xffffffe, RZ ;  /* 0x0ffffffe08087810 */ /* 0x002fcc0007ffe0ff */
[----:B------:R-:W1:Y:S02]  /*7930*/  F2I.FTZ.U32.TRUNC.NTZ R9, R8 ;  /* 0x0000000800097305 */ /* 0x000e64000021f000 */
[----:B-1----:R-:W-:Y:S01]  /*7940*/  IADD3 R0, PT, PT, RZ, -R9, RZ ;  /* 0x80000009ff007210 */ /* 0x002fe20007ffe0ff */
[----:B------:R-:W-:-:S04]  /*7950*/  IMAD.MOV.U32 R8, RZ, RZ, RZ ;  /* 0x000000ffff087224 */ /* 0x000fc800078e00ff */
[----:B------:R-:W-:Y:S01]  /*7960*/  IMAD R3, R0, R4, RZ ;  /* 0x0000000400037224 */ /* 0x000fe200078e02ff */
[----:B------:R-:W-:-:S03]  /*7970*/  IABS R0, R2 ;  /* 0x0000000200007213 */ /* 0x000fc60000000000 */
[----:B------:R-:W-:Y:S01]  /*7980*/  IMAD.HI.U32 R3, R9, R3, R8 ;  /* 0x0000000309037227 */ /* 0x000fe200078e0008 */
[----:B------:R-:W-:Y:S01]  /*7990*/  MOV R6, R0 ;  /* 0x0000000000067202 */ /* 0x000fe20000000f00 */
[----:B------:R-:W1:Y:S04]  /*79a0*/  LDC.64 R8, c[0x0][0x880] ;  /* 0x00022000ff087b82 */ /* 0x000e680000000a00 */
[----:B------:R-:W-:-:S04]  /*79b0*/  IMAD.HI.U32 R0, R3, R6, RZ ;  /* 0x0000000603007227 */ /* 0x000fc800078e00ff */
[----:B------:R-:W-:-:S04]  /*79c0*/  IMAD.MOV R3, RZ, RZ, -R0 ;  /* 0x000000ffff037224 */ /* 0x000fc800078e0a00 */
[----:B------:R-:W-:-:S05]  /*79d0*/  IMAD R3, R4, R3, R6 ;  /* 0x0000000304037224 */ /* 0x000fca00078e0206 */
[----:B------:R-:W-:-:S13]  /*79e0*/  ISETP.GT.U32.AND P0, PT, R4, R3, PT ;  /* 0x000000030400720c */ /* 0x000fda0003f04070 */
[-C--:B------:R-:W-:Y:S01]  /*79f0*/  @!P0 IADD3 R3, PT, PT, R3, -R4.reuse, RZ ;  /* 0x8000000403038210 */ /* 0x080fe20007ffe0ff */
[----:B------:R-:W-:Y:S01]  /*7a00*/  @!P0 VIADD R0, R0, 0x1 ;  /* 0x0000000100008836 */ /* 0x000fe20000000000 */
[----:B------:R-:W-:Y:S02]  /*7a10*/  ISETP.NE.AND P0, PT, R5, RZ, PT ;  /* 0x000000ff0500720c */ /* 0x000fe40003f05270 */
[----:B------:R-:W-:Y:S02]  /*7a20*/  ISETP.GE.U32.AND P2, PT, R3, R4, PT ;  /* 0x000000040300720c */ /* 0x000fe40003f46070 */
[----:B------:R-:W-:-:S04]  /*7a30*/  LOP3.LUT R3, R2, R5, RZ, 0x3c, !PT ;  /* 0x0000000502037212 */ /* 0x000fc800078e3cff */
[----:B------:R-:W-:-:S07]  /*7a40*/  ISETP.GE.AND P1, PT, R3, RZ, PT ;  /* 0x000000ff0300720c */ /* 0x000fce0003f26270 */
[----:B------:R-:W-:-:S06]  /*7a50*/  @P2 IADD3 R0, PT, PT, R0, 0x1, RZ ;  /* 0x0000000100002810 */ /* 0x000fcc0007ffe0ff */
[----:B------:R-:W-:Y:S01]  /*7a60*/  @!P1 IMAD.MOV R0, RZ, RZ, -R0 ;  /* 0x000000ffff009224 */ /* 0x000fe200078e0a00 */
[----:B------:R-:W-:-:S04]  /*7a70*/  @!P0 LOP3.LUT R0, RZ, R5, RZ, 0x33, !PT ;  /* 0x00000005ff008212 */ /* 0x000fc800078e33ff */
[C---:B------:R-:W-:Y:S01]  /*7a80*/  IADD3 R3, PT, PT, -R0.reuse, RZ, RZ ;  /* 0x000000ff00037210 */ /* 0x040fe20007ffe1ff */
[----:B----4-:R-:W-:Y:S02]  /*7a90*/  IMAD R7, R0, UR5, R7 ;  /* 0x0000000500077c24 */ /* 0x010fe4000f8e0207 */
[----:B------:R-:W-:Y:S02]  /*7aa0*/  IMAD.MOV.U32 R0, RZ, RZ, -0x800000 ;  /* 0xff800000ff007424 */ /* 0x000fe400078e00ff */
[----:B------:R-:W-:-:S04]  /*7ab0*/  IMAD R2, R5, R3, R2 ;  /* 0x0000000305027224 */ /* 0x000fc800078e0202 */
[----:B------:R-:W-:-:S04]  /*7ac0*/  IMAD R7, R2, UR4, R7 ;  /* 0x0000000402077c24 */ /* 0x000fc8000f8e0207 */
[----:B-1----:R-:W-:-:S05]  /*7ad0*/  IMAD.WIDE R8, R7, 0x4, R8 ;  /* 0x0000000407087825 */ /* 0x002fca00078e0208 */
[----:B------:R1:W-:Y:S02]  /*7ae0*/  STG.E desc[UR44][R8.64], R0 ;  /* 0x0000000008007986 */ /* 0x0003e4000c10192c */
.L_x_165:
[----:B------:R-:W-:Y:S05]  /*7af0*/  BSYNC.RECONVERGENT B0 ;  /* 0x0000000000007941 */ /* 0x000fea0003800200 */
.L_x_164:
[----:B------:R-:W-:Y:S01]  /*7b00*/  @!PT LDS RZ, [RZ] ;  /* 0x00000000fffff984 */ /* 0x000fe20000000800 */
[----:B------:R-:W-:Y:S01]  /*7b10*/  @!PT LDS RZ, [RZ] ;  /* 0x00000000fffff984 */ /* 0x000fe20000000800 */
[----:B------:R-:W-:Y:S01]  /*7b20*/  @!PT LDS RZ, [RZ] ;  /* 0x00000000fffff984 */ /* 0x000fe20000000800 */
[----:B------:R-:W-:Y:S01]  /*7b30*/  @!PT LDS RZ, [RZ] ;  /* 0x00000000fffff984 */ /* 0x000fe20000000800 */
[----:B------:R2:W-:Y:S06]  /*7b40*/  MEMBAR.ALL.CTA ;  /* 0x0000000000007992 */ /* 0x0005ec0000008000 */
[----:B--2---:R-:W2:Y:S01]  /*7b50*/  FENCE.VIEW.ASYNC.S ;  /* 0x00000000000073c6 */ /* 0x004ea20000000000 */
[----:B------:R-:W-:-:S09]  /*7b60*/  UISETP.NE.AND UP0, UPT, UR41, URZ, UPT ;  /* 0x000000ff2900728c */ /* 0x000fd2000bf05270 */
[----:B------:R-:W-:Y:S05]  /*7b70*/  BRA.U UP0, `(.L_x_166) ;  /* 0x0000000100047547 */ /* 0x000fea000b800000 */
[----:B------:R-:W-:Y:S05]  /*7b80*/  BPT.TRAP 0x1 ;  /* 0x000000040000795c */ /* 0x000fea0000300000 */
.L_x_166:
[----:B--2---:R2:W-:Y:S01]  /*7b90*/  SYNCS.ARRIVE.TRANS64.A1T0 RZ, [R16+URZ+0xe0b8], RZ ;  /* 0x00e0b8ff10ff79a7 */ /* 0x0045e200081000ff */
[----:B------:R-:W-:Y:S01]  /*7ba0*/  LOP3.LUT R43, R43, 0x1, RZ, 0x3c, !PT ;  /* 0x000000012b2b7812 */ /* 0x000fe200078e3cff */
[----:B------:R-:W-:Y:S06]  /*7bb0*/  BRA `(.L_x_92) ;  /* 0x0000002c001c7947 */ /* 0x000fec0003800000 */
.L_x_93:
[----:B------:R-:W-:-:S09]  /*7bc0*/  UISETP.NE.AND UP0, UPT, UR40, URZ, UPT ;  /* 0x000000ff2800728c */ /* 0x000fd2000bf05270 */
[----:B------:R-:W-:Y:S05]  /*7bd0*/  BRA.U !UP0, `(.L_x_167) ;  /* 0x0000000108047547 */ /* 0x000fea000b800000 */
[----:B------:R-:W-:Y:S05]  /*7be0*/  BPT.TRAP 0x1 ;  /* 0x000000040000795c */ /* 0x000fea0000300000 */
.L_x_167:
[----:B------:R-:W1:Y:S01]  /*7bf0*/  S2R R48, SR_CgaCtaId ;  /* 0x0000000000307919 */ /* 0x000e620000008800 */
[----:B------:R-:W-:Y:S01]  /*7c00*/  MOV R47, 0x400 ;  /* 0x00000400002f7802 */ /* 0x000fe20000000f00 */
[----:B------:R-:W-:Y:S01]  /*7c10*/  BSSY B0, `(.L_x_168) ;  /* 0x0000005000007945 */ /* 0x000fe20003800000 */
[----:B------:R-:W-:Y:S02]  /*7c20*/  SHF.L.U32 R0, R42, 0x1f, RZ ;  /* 0x0000001f2a007819 */ /* 0x000fe400000006ff */
[----:B-1----:R-:W-:-:S04]  /*7c30*/  LEA R47, R48, R47, 0x18 ;  /* 0x0000002f302f7211 */ /* 0x002fc800078ec0ff */
[----:B------:R-:W1:Y:S02]  /*7c40*/  SYNCS.PHASECHK.TRANS64.TRYWAIT P0, [R47+URZ+0xe070], R0 ;  /* 0x00e070002f0075a7 */ /* 0x000e6400080011ff */
[----:B-1----:R-:W-:Y:S05]  /*7c50*/  @!P0 BRA `(.L_x_169) ;  /* 0x0000011000508947 */ /* 0x002fea0003800000 */
.L_x_416:
[----:B------:R-:W-:Y:S05]  /*7c60*/  BSYNC B0 ;  /* 0x0000000000007941 */ /* 0x000fea0003800000 */
.L_x_168:
[----:B------:R-:W-:-:S09]  /*7c70*/  UISETP.NE.AND UP0, UPT, UR40, URZ, UPT ;  /* 0x000000ff2800728c */ /* 0x000fd2000bf05270 */
[----:B------:R-:W-:Y:S05]  /*7c80*/  BRA.U !UP0, `(.L_x_170) ;  /* 0x0000000108047547 */ /* 0x000fea000b800000 */
[----:B------:R-:W-:Y:S05]  /*7c90*/  BPT.TRAP 0x1 ;  /* 0x000000040000795c */ /* 0x000fea0000300000 */
.L_x_170:
[----:B------:R-:W-:Y:S01]  /*7ca0*/  IADD3 R23, PT, PT, R47, 0xe078, RZ ;  /* 0x0000e0782f177810 */ /* 0x000fe20007ffe0ff */
[----:B------:R-:W-:-:S03]  /*7cb0*/  UISETP.NE.AND UP0, UPT, UR39, URZ, UPT ;  /* 0x000000ff2700728c */ /* 0x000fc6000bf05270 */
[----:B-1----:R-:W-:-:S04]  /*7cc0*/  PRMT R0, R48, 0x654, R23 ;  /* 0x0000065430007816 */ /* 0x002fc80000000017 */
[----:B------:R1:W-:Y:S02]  /*7cd0*/  SYNCS.ARRIVE.TRANS64.RED.A1T0 RZ, [R0+URZ], RZ ;  /* 0x000000ff00ff79a7 */ /* 0x0003e400081004ff */
[----:B------:R-:W-:Y:S05]  /*7ce0*/  BRA.U !UP0, `(.L_x_171) ;  /* 0x0000000108047547 */ /* 0x000fea000b800000 */
[----:B------:R-:W-:Y:S05]  /*7cf0*/  BPT.TRAP 0x1 ;  /* 0x000000040000795c */ /* 0x000fea0000300000 */
.L_x_171:
[----:B------:R-:W-:Y:S01]  /*7d00*/  IMAD.U32 R3, RZ, RZ, UR42 ;  /* 0x0000002aff037e24 */ /* 0x000fe2000f8e00ff */
[----:B------:R-:W-:-:S04]  /*7d10*/  ISETP.GE.AND P0, PT, R4, 0x81, PT ;  /* 0x000000810400780c */ /* 0x000fc80003f06270 */
[----:B------:R-:W-:-:S04]  /*7d20*/  SHF.L.U32 R6, R3, 0x1f, RZ ;  /* 0x0000001f03067819 */ /* 0x000fc800000006ff */
[----:B------:R-:W2:Y:S02]  /*7d30*/  SYNCS.PHASECHK.TRANS64.TRYWAIT P1, [R47+URZ+0xe080], R6 ;  /* 0x00e080062f0075a7 */ /* 0x000ea400080211ff */
[----:B--2---:R-:W-:Y:S05]  /*7d40*/  @!P1 BRA `(.L_x_172) ;  /* 0x0000011000289947 */ /* 0x004fea0003800000 */
.L_x_417:
[----:B------:R-:W-:Y:S02]  /*7d50*/  LOP3.LUT R3, R42, 0x1, RZ, 0x3c, !PT ;  /* 0x000000012a037812 */ /* 0x000fe400078e3cff */
[----:B------:R-:W-:Y:S01]  /*7d60*/  MOV R49, R22 ;  /* 0x0000001600317202 */ /* 0x000fe20000000f00 */
[----:B------:R-:W-:Y:S06]  /*7d70*/  @!P0 BRA `(.L_x_173) ;  /* 0x0000000c004c8947 */ /* 0x000fec0003800000 */
[----:B------:R-:W-:-:S05]  /*7d80*/  VIADD R5, R4, 0x7f ;  /* 0x0000007f04057836 */ /* 0x000fca0000000000 */
[----:B-1----:R-:W-:-:S04]  /*7d90*/  SHF.R.S32.HI R0, RZ, 0x1f, R5 ;  /* 0x0000001fff007819 */ /* 0x002fc80000011405 */
[----:B------:R-:W-:-:S04]  /*7da0*/  LEA.HI R0, R0, R5, RZ, 0x7 ;  /* 0x0000000500007211 */ /* 0x000fc800078f38ff */
[----:B------:R-:W-:-:S04]  /*7db0*/  SHF.R.S32.HI R0, RZ, 0x7, R0 ;  /* 0x00000007ff007819 */ /* 0x000fc80000011400 */
[----:B------:R-:W-:-:S04]  /*7dc0*/  VIMNMX R5, PT, PT, R0, 0x2, PT ;  /* 0x0000000200057848 */ /* 0x000fc80003fe0100 */
[----:B------:R-:W-:-:S05]  /*7dd0*/  IADD3 R5, PT, PT, -R5, R22, R0 ;  /* 0x0000001605057210 */ /* 0x000fca0007ffe100 */
[----:B------:R-:W-:-:S07]  /*7de0*/  VIADD R49, R5, 0x1 ;  /* 0x0000000105317836 */ /* 0x000fce0000000000 */
.L_x_192:
[----:B------:R-:W-:Y:S05]  /*7df0*/  YIELD ;  /* 0x0000000000007946 */ /* 0x000fea0003800000 */
[----:B------:R-:W-:Y:S01]  /*7e00*/  UISETP.NE.AND UP0, UPT, UR40, URZ, UPT ;  /* 0x000000ff2800728c */ /* 0x000fe2000bf05270 */
[----:B------:R-:W-:Y:S02]  /*7e10*/  VIADD R22, R22, 0x1 ;  /* 0x0000000116167836 */ /* 0x000fe40000000000 */
[----:B------:R-:W-:-:S03]  /*7e20*/  IMAD.MOV.U32 R42, RZ, RZ, R3 ;  /* 0x000000ffff2a7224 */ /* 0x000fc600078e0003 */
[----:B------:R-:W-:-:S04]  /*7e30*/  ISETP.NE.AND P0, PT, R22, R49, PT ;  /* 0x000000311600720c */ /* 0x000fc80003f05270 */
[----:B------:R-:W-:Y:S01]  /*7e40*/  P2R R50, PR, RZ, 0x1 ;  /* 0x00000001ff327803 */ /* 0x000fe20000000000 */
[----:B-1-3--:R-:W-:Y:S08]  /*7e50*/  BRA.U !UP0, `(.L_x_174) ;  /* 0x0000000108047547 */ /* 0x00aff0000b800000 */
[----:B------:R-:W-:Y:S05]  /*7e60*/  BPT.TRAP 0x1 ;  /* 0x000000040000795c */ /* 0x000fea0000300000 */
.L_x_174:
[----:B------:R-:W-:Y:S01]  /*7e70*/  SHF.L.U32 R0, R42, 0x1f, RZ ;  /* 0x0000001f2a007819 */ /* 0x000fe200000006ff */
[----:B------:R-:W-:-:S03]  /*7e80*/  IMAD.U32 R51, R41, 0x10000, RZ ;  /* 0x0001000029337824 */ /* 0x000fc600078e00ff */
[----:B------:R-:W1:Y:S02]  /*7e90*/  SYNCS.PHASECHK.TRANS64.TRYWAIT P0, [R47+URZ+0xe070], R0 ;  /* 0x00e070002f0075a7 */ /* 0x000e6400080011ff */
[----:B------:R-:W-:Y:S01]  /*7ea0*/  LOP3.LUT R51, R51, 0x600000, RZ, 0xc0, !PT ;  /* 0x0060000033337812 */ /* 0x000fe200078ec0ff */
[----:B-1----:R-:W-:Y:S06]  /*7eb0*/  @!P0 BRA `(.L_x_175) ;  /* 0x0000010c00e08947 */ /* 0x002fec0003800000 */
.L_x_418:
[----:B------:R-:W-:Y:S05]  /*7ec0*/  WARPSYNC.ALL ;  /* 0x0000000000007948 */ /* 0x000fea0003800000 */
[----:B------:R-:W-:Y:S01]  /*7ed0*/  R2UR UR4, R51 ;  /* 0x00000000330472ca */ /* 0x000fe200000e0000 */
[----:B------:R-:W-:Y:S01]  /*7ee0*/  UISETP.NE.AND UP0, UPT, UR41, URZ, UPT ;  /* 0x000000ff2900728c */ /* 0x000fe2000bf05270 */
[----:B------:R-:W-:Y:S01]  /*7ef0*/  PLOP3.LUT P0, PT, PT, PT, PT, 0x80, 0x8 ;  /* 0x000000000008781c */ /* 0x000fe20003f0f070 */
[----:B------:R-:W-:-:S10]  /*7f00*/  IMAD.MOV.U32 R53, RZ, RZ, 0x3f800000 ;  /* 0x3f800000ff357424 */ /* 0x000fd400078e00ff */
[----:B------:R-:W3:Y:S02]  /*7f10*/  LDTM.x2 R4, tmem[UR4] ;  /* 0x00000004000479ee */ /* 0x000ee400080c0000 */
[----:B---3--:R-:W-:-:S13]  /*7f20*/  FSETP.NEU.AND P2, PT, R4, R5, PT ;  /* 0x000000050400720b */ /* 0x008fda0003f4d000 */
[----:B-1----:R-:W1:Y:S01]  /*7f30*/  @P2 LDC R0, c[0x0][0x704] ;  /* 0x0001c100ff002b82 */ /* 0x002e620000000800 */
[----:B------:R-:W-:-:S04]  /*7f40*/  @P2 FADD R5, R4, -R5 ;  /* 0x8000000504052221 */ /* 0x000fc80000000000 */
[----:B-1----:R-:W-:-:S05]  /*7f50*/  @P2 FMUL R5, R5, R0 ;  /* 0x0000000005052220 */ /* 0x002fca0000400000 */
[----:B------:R-:W-:-:S04]  /*7f60*/  @P2 FSETP.GEU.AND P1, PT, R5, -126, PT ;  /* 0xc2fc00000500280b */ /* 0x000fc80003f2e000 */
[----:B------:R-:W-:-:S13]  /*7f70*/  @P2 PLOP3.LUT P0, PT, P1, PT, PT, 0x80, 0x8 ;  /* 0x000000000008281c */ /* 0x000fda0000f0f070 */
[----:B------:R-:W-:-:S04]  /*7f80*/  @!P0 FMUL R5, R5, 0.5 ;  /* 0x3f00000005058820 */ /* 0x000fc80000400000 */
[----:B------:R-:W1:Y:S02]  /*7f90*/  @P2 MUFU.EX2 R0, R5 ;  /* 0x0000000500002308 */ /* 0x000e640000000800 */
[----:B-1----:R-:W-:-:S05]  /*7fa0*/  @!P0 FMUL R0, R0, R0 ;  /* 0x0000000000008220 */ /* 0x002fca0000400000 */
[----:B------:R-:W-:Y:S01]  /*7fb0*/  @P2 MOV R53, R0 ;  /* 0x0000000000352202 */ /* 0x000fe20000000f00 */
[----:B------:R-:W-:Y:S06]  /*7fc0*/  BRA.U UP0, `(.L_x_176) ;  /* 0x0000000100047547 */ /* 0x000fec000b800000 */
[----:B------:R-:W-:Y:S05]  /*7fd0*/  BPT.TRAP 0x1 ;  /* 0x000000040000795c */ /* 0x000fea0000300000 */
.L_x_176:
[----:B------:R-:W-:Y:S01]  /*7fe0*/  IMAD.U32 R0, RZ, RZ, UR43 ;  /* 0x0000002bff007e24 */ /* 0x000fe2000f8e00ff */
[----:B------:R-:W-:-:S04]  /*7ff0*/  FSETP.NEU.AND P1, PT, R53, 1, PT ;  /* 0x3f8000003500780b */ /* 0x000fc80003f2d000 */
[----:B------:R-:W-:-:S04]  /*8000*/  SHF.L.U32 R0, R0, 0x1f, RZ ;  /* 0x0000001f00007819 */ /* 0x000fc800000006ff */
[----:B------:R-:W1:Y:S02]  /*8010*/  SYNCS.PHASECHK.TRANS64.TRYWAIT P0, [R47+URZ+0xe090], R0 ;  /* 0x00e090002f0075a7 */ /* 0x000e6400080011ff */
[----:B-1----:R-:W-:Y:S05]  /*8020*/  @!P0 BRA `(.L_x_177) ;  /* 0x0000010c00988947 */ /* 0x002fea0003800000 */
.L_x_419:
[----:B------:R-:W-:-:S13]  /*8030*/  VOTE.ANY P1, P1 ;  /* 0x0000000000ff7806 */ /* 0x000fda0000820100 */
[----:B------:R-:W-:Y:S05]  /*8040*/  @!P1 BRA `(.L_x_178) ;  /* 0x0000000000cc9947 */ /* 0x000fea0003800000 */
[----:B-1----:R-:W-:Y:S01]  /*8050*/  SHF.R.U32.HI R0, RZ, 0x5, R41 ;  /* 0x00000005ff007819 */ /* 0x002fe20000011629 */
[----:B------:R-:W-:Y:S01]  /*8060*/  BSSY.RECONVERGENT B6, `(.L_x_179) ;  /* 0x0000018000067945 */ /* 0x000fe20003800200 */
[----:B------:R-:W-:Y:S02]  /*8070*/  LOP3.LUT R52, R51, 0x100, RZ, 0xfc, !PT ;  /* 0x0000010033347812 */ /* 0x000fe400078efcff */
[----:B------:R-:W-:Y:S02]  /*8080*/  SHF.R.U32.HI R3, RZ, 0x15, R51 ;  /* 0x00000015ff037819 */ /* 0x000fe40000011633 */
[----:B------:R-:W-:Y:S02]  /*8090*/  LOP3.LUT R0, R0, 0x3, RZ, 0xc0, !PT ;  /* 0x0000000300007812 */ /* 0x000fe400078ec0ff */
[----:B------:R-:W-:Y:S02]  /*80a0*/  R2UR UR4, R52 ;  /* 0x00000000340472ca */ /* 0x000fe400000e0000 */
[----:B------:R-:W-:-:S11]  /*80b0*/  ISETP.NE.AND P0, PT, R0, R3, PT ;  /* 0x000000030000720c */ /* 0x000fd60003f05270 */
[----:B------:R-:W1:Y:S02]  /*80c0*/  LDTM.x16 R24, tmem[UR4] ;  /* 0x00000004001879ee */ /* 0x000e640008240000 */
[----:B-1----:R-:W-:Y:S05]  /*80d0*/  @!P0 BRA `(.L_x_180) ;  /* 0x0000000000408947 */ /* 0x002fea0003800000 */
[----:B------:R-:W-:Y:S01]  /*80e0*/  MOV R14, 0x8 ;  /* 0x00000008000e7802 */ /* 0x000fe20000000f00 */
[----:B------:R-:W1:Y:S01]  /*80f0*/  LDCU.64 UR8, c[0x4][0xb0] ;  /* 0x01001600ff0877ac */ /* 0x000e620008000a00 */
[----:B------:R-:W-:Y:S02]  /*8100*/  HFMA2 R12, -RZ, RZ, 0, 5.9604644775390625e-08 ;  /* 0x00000001ff0c7431 */ /* 0x000fe400000001ff */
[----:B------:R-:W-:Y:S01]  /*8110*/  IMAD.MOV.U32 R8, RZ, RZ, 0x192 ;  /* 0x00000192ff087424 */ /* 0x000fe200078e00ff */
[----:B------:R-:W2:Y:S01]  /*8120*/  LDCU.64 UR6, c[0x4][0xb8] ;  /* 0x01001700ff0677ac */ /* 0x000ea20008000a00 */
[----:B------:R-:W3:Y:S01]  /*8130*/  LDC.64 R14, c[0x4][R14] ;  /* 0x010000000e0e7b82 */ /* 0x000ee20000000a00 */
[----:B------:R-:W-:Y:S01]  /*8140*/  IMAD.MOV.U32 R13, RZ, RZ, RZ ;  /* 0x000000ffff0d7224 */ /* 0x000fe200078e00ff */
[----:B------:R-:W4:Y:S01]  /*8150*/  LDCU.64 UR4, c[0x4][0x30] ;  /* 0x01000600ff0477ac */ /* 0x000f220008000a00 */
[----:B-1----:R-:W-:Y:S01]  /*8160*/  IMAD.U32 R4, RZ, RZ, UR8 ;  /* 0x00000008ff047e24 */ /* 0x002fe2000f8e00ff */
[----:B------:R-:W-:Y:S01]  /*8170*/  MOV R5, UR9 ;  /* 0x0000000900057c02 */ /* 0x000fe20008000f00 */
[----:B--2---:R-:W-:Y:S01]  /*8180*/  IMAD.U32 R6, RZ, RZ, UR6 ;  /* 0x00000006ff067e24 */ /* 0x004fe2000f8e00ff */
[----:B------:R-:W-:Y:S01]  /*8190*/  MOV R7, UR7 ;  /* 0x0000000700077c02 */ /* 0x000fe20008000f00 */
[----:B----4-:R-:W-:Y:S01]  /*81a0*/  IMAD.U32 R10, RZ, RZ, UR4 ;  /* 0x00000004ff0a7e24 */ /* 0x010fe2000f8e00ff */
[----:B------:R-:W-:-:S02]  /*81b0*/  MOV R11, UR5 ;  /* 0x00000005000b7c02 */ /* 0x000fc40008000f00 */
[----:B------:R-:W-:-:S07]  /*81c0*/  LEPC R20, `(.L_x_180) ;  /* 0x000000001014794e */ /* 0x000fce0000000000 */
[----:B---3--:R-:W-:Y:S05]  /*81d0*/  CALL.ABS.NOINC R14 ;  /* 0x000000000e007343 */ /* 0x008fea0003c00000 */
.L_x_180:
[----:B------:R-:W-:Y:S05]  /*81e0*/  BSYNC.RECONVERGENT B6 ;  /* 0x0000000000067941 */ /* 0x000fea0003800200 */
.L_x_179:
[----:B------:R-:W-:Y:S01]  /*81f0*/  LOP3.LUT R0, R51, 0x110, RZ, 0xfc, !PT ;  /* 0x0000011033007812 */ /* 0x000fe200078efcff */
[----:B------:R-:W-:Y:S05]  /*8200*/  WARPSYNC.ALL ;  /* 0x0000000000007948 */ /* 0x000fea0003800000 */
[----:B------:R-:W-:Y:S02]  /*8210*/  R2UR UR4, R0 ;  /* 0x00000000000472ca */ /* 0x000fe400000e0000 */
[----:B------:R-:W-:Y:S02]  /*8220*/  FSETP.NEU.AND P0, PT, R53, 1, PT ;  /* 0x3f8000003500780b */ /* 0x000fe40003f0d000 */
[----:B------:R-:W-:-:S09]  /*8230*/  R2UR UR5, R52 ;  /* 0x00000000340572ca */ /* 0x000fd200000e0000 */
[----:B--2---:R-:W1:Y:S01]  /*8240*/  LDTM.x16 R4, tmem[UR4] ;  /* 0x00000004000479ee */ /* 0x004e620008240000 */
[----:B------:R-:W-:Y:S01]  /*8250*/  R2UR UR4, R0 ;  /* 0x00000000000472ca */ /* 0x000fe200000e0000 */
[C---:B------:R-:W-:Y:S02]  /*8260*/  @P0 FMUL2 R24, R53.reuse.F32, R24.F32x2.HI_LO ;  /* 0x000000183518024a */ /* 0x040fe40000040000 */
[C---:B------:R-:W-:Y:S02]  /*8270*/  @P0 FMUL2 R26, R53.reuse.F32, R26.F32x2.HI_LO ;  /* 0x0000001a351a024a */ /* 0x040fe40000040000 */
[C---:B------:R-:W-:Y:S02]  /*8280*/  @P0 FMUL2 R28, R53.reuse.F32, R28.F32x2.HI_LO ;  /* 0x0000001c351c024a */ /* 0x040fe40000040000 */
[C---:B------:R-:W-:Y:S02]  /*8290*/  @P0 FMUL2 R30, R53.reuse.F32, R30.F32x2.HI_LO ;  /* 0x0000001e351e024a */ /* 0x040fe40000040000 */
[----:B------:R-:W-:-:S02]  /*82a0*/  @P0 FMUL2 R32, R53.F32, R32.F32x2.HI_LO ;  /* 0x000000203520024a */ /* 0x000fc40000040000 */
[C---:B------:R-:W-:Y:S02]  /*82b0*/  @P0 FMUL2 R34, R53.reuse.F32, R34.F32x2.HI_LO ;  /* 0x000000223522024a */ /* 0x040fe40000040000 */
[C---:B------:R-:W-:Y:S02]  /*82c0*/  @P0 FMUL2 R36, R53.reuse.F32, R36.F32x2.HI_LO ;  /* 0x000000243524024a */ /* 0x040fe40000040000 */
[----:B------:R-:W-:-:S04]  /*82d0*/  @P0 FMUL2 R38, R53.F32, R38.F32x2.HI_LO ;  /* 0x000000263526024a */ /* 0x000fc80000040000 */
[----:B------:R3:W-:Y:S01]  /*82e0*/  STTM.x16 tmem[UR5], R24 ;  /* 0x00000018000079ed */ /* 0x0007e20008240005 */
[C---:B-1----:R-:W-:Y:S02]  /*82f0*/  @P0 FMUL2 R4, R53.reuse.F32, R4.F32x2.HI_LO ;  /* 0x000000043504024a */ /* 0x042fe40000040000 */
[C---:B------:R-:W-:Y:S02]  /*8300*/  @P0 FMUL2 R6, R53.reuse.F32, R6.F32x2.HI_LO ;  /* 0x000000063506024a */ /* 0x040fe40000040000 */
[C---:B------:R-:W-:Y:S02]  /*8310*/  @P0 FMUL2 R8, R53.reuse.F32, R8.F32x2.HI_LO ;  /* 0x000000083508024a */ /* 0x040fe40000040000 */
[C---:B------:R-:W-:Y:S02]  /*8320*/  @P0 FMUL2 R10, R53.reuse.F32, R10.F32x2.HI_LO ;  /* 0x0000000a350a024a */ /* 0x040fe40000040000 */
[C---:B------:R-:W-:Y:S02]  /*8330*/  @P0 FMUL2 R12, R53.reuse.F32, R12.F32x2.HI_LO ;  /* 0x0000000c350c024a */ /* 0x040fe40000040000 */
[----:B------:R-:W-:-:S02]  /*8340*/  @P0 FMUL2 R14, R53.F32, R14.F32x2.HI_LO ;  /* 0x0000000e350e024a */ /* 0x000fc40000040000 */
[C---:B------:R-:W-:Y:S02]  /*8350*/  @P0 FMUL2 R16, R53.reuse.F32, R16.F32x2.HI_LO ;  /* 0x000000103510024a */ /* 0x040fe40000040000 */
[----:B------:R-:W-:-:S04]  /*8360*/  @P0 FMUL2 R18, R53.F32, R18.F32x2.HI_LO ;  /* 0x000000123512024a */ /* 0x000fc80000040000 */
[----:B------:R3:W-:Y:S02]  /*8370*/  STTM.x16 tmem[UR4], R4 ;  /* 0x00000004000079ed */ /* 0x0007e40008240004 */
.L_x_178:
[----:B------:R-:W-:-:S09]  /*8380*/  UISETP.NE.AND UP0, UPT, UR39, URZ, UPT ;  /* 0x000000ff2700728c */ /* 0x000fd2000bf05270 */
[----:B------:R-:W-:Y:S05]  /*8390*/  BRA.U !UP0, `(.L_x_181) ;  /* 0x0000000108047547 */ /* 0x000fea000b800000 */
[----:B------:R-:W-:Y:S05]  /*83a0*/  BPT.TRAP 0x1 ;  /* 0x000000040000795c */ /* 0x000fea0000300000 */
.L_x_181:
[----:B------:R-:W-:Y:S01]  /*83b0*/  IADD3 R3, PT, PT, R47, 0xe088, RZ ;  /* 0x0000e0882f037810 */ /* 0x000fe20007ffe0ff */
[----:B------:R-:W-:Y:S02]  /*83c0*/  UISETP.NE.AND UP0, UPT, UR41, URZ, UPT ;  /* 0x000000ff2900728c */ /* 0x000fe4000bf05270 */
[----:B------:R-:W-:Y:S01]  /*83d0*/  ULOP3.LUT UR42, UR42, 0x1, URZ, 0x3c, !UPT ;  /* 0x000000012a2a7892 */ /* 0x000fe2000f8e3cff */
[----:B-1----:R-:W-:-:S04]  /*83e0*/  PRMT R0, R48, 0x654, R3 ;  /* 0x0000065430007816 */ /* 0x002fc80000000003 */
[----:B------:R1:W-:Y:S01]  /*83f0*/  SYNCS.ARRIVE.TRANS64.RED.A1T0 RZ, [R0+URZ], RZ ;  /* 0x000000ff00ff79a7 */ /* 0x0003e200081004ff */
[----:B------:R-:W4:Y:S01]  /*8400*/  FENCE.VIEW.ASYNC.T ;  /* 0x00000000000073c6 */ /* 0x000f220000000200 */
[----:B------:R-:W-:Y:S05]  /*8410*/  BRA.U UP0, `(.L_x_182) ;  /* 0x0000000100087547 */ /* 0x000fea000b800000 */
[----:B------:R-:W-:Y:S05]  /*8420*/  BPT.TRAP 0x1 ;  /* 0x000000040000795c */ /* 0x000fea0000300000 */
[----:B------:R-:W-:Y:S05]  /*8430*/  BPT.TRAP 0x1 ;  /* 0x000000040000795c */ /* 0x000fea0000300000 */
.L_x_182:
[----:B------:R-:W-:Y:S01]  /*8440*/  IADD3 R3, PT, PT, R47, 0xe0a0, RZ ;  /* 0x0000e0a02f037810 */ /* 0x000fe20007ffe0ff */
[----:B------:R-:W-:-:S03]  /*8450*/  UISETP.NE.AND UP0, UPT, UR39, URZ, UPT ;  /* 0x000000ff2700728c */ /* 0x000fc6000bf05270 */
[----:B-1----:R-:W-:-:S04]  /*8460*/  PRMT R0, R48, 0x654, R3 ;  /* 0x0000065430007816 */ /* 0x002fc80000000003 */
[----:B----4-:R1:W-:Y:S02]  /*8470*/  SYNCS.ARRIVE.TRANS64.RED.A1T0 RZ, [R0+URZ], RZ ;  /* 0x000000ff00ff79a7 */ /* 0x0103e400081004ff */
[----:B------:R-:W-:Y:S05]  /*8480*/  BRA.U !UP0, `(.L_x_183) ;  /* 0x0000000108047547 */ /* 0x000fea000b800000 */
[----:B------:R-:W-:Y:S05]  /*8490*/  BPT.TRAP 0x1 ;  /* 0x000000040000795c */ /* 0x000fea0000300000 */
.L_x_183:
[----:B-1----:R-:W-:Y:S01]  /*84a0*/  IMAD.U32 R0, RZ, RZ, UR42 ;  /* 0x0000002aff007e24 */ /* 0x002fe2000f8e00ff */
[----:B------:R-:W-:-:S04]  /*84b0*/  LOP3.LUT R3, R51, 0x80, RZ, 0xfc, !PT ;  /* 0x0000008033037812 */ /* 0x000fc800078efcff */
[----:B------:R-:W-:-:S04]  /*84c0*/  SHF.L.U32 R0, R0, 0x1f, RZ ;  /* 0x0000001f00007819 */ /* 0x000fc800000006ff */
[----:B------:R-:W1:Y:S02]  /*84d0*/  SYNCS.PHASECHK.TRANS64.TRYWAIT P0, [R47+URZ+0xe080], R0 ;  /* 0x00e080002f0075a7 */ /* 0x000e6400080011ff */
[----:B-1----:R-:W-:Y:S05]  /*84e0*/  @!P0 BRA `(.L_x_184) ;  /* 0x00000108007c8947 */ /* 0x002fea0003800000 */
.L_x_420:
[----:B------:R-:W-:Y:S01]  /*84f0*/  R2UR UR4, R3 ;  /* 0x00000000030472ca */ /* 0x000fe200000e0000 */
[----:B------:R-:W-:Y:S01]  /*8500*/  UISETP.NE.AND UP0, UPT, UR41, URZ, UPT ;  /* 0x000000ff2900728c */ /* 0x000fe2000bf05270 */
[----:B------:R-:W-:Y:S01]  /*8510*/  PLOP3.LUT P0, PT, PT, PT, PT, 0x80, 0x8 ;  /* 0x000000000008781c */ /* 0x000fe20003f0f070 */
[----:B------:R-:W-:-:S10]  /*8520*/  IMAD.MOV.U32 R53, RZ, RZ, 0x3f800000 ;  /* 0x3f800000ff357424 */ /* 0x000fd400078e00ff */
[----:B---3--:R-:W3:Y:S02]  /*8530*/  LDTM.x2 R4, tmem[UR4] ;  /* 0x00000004000479ee */ /* 0x008ee400080c0000 */
        /* <DEDUP_REMOVED lines=12> */
.L_x_185:
[----:B------:R-:W-:Y:S01]  /*8600*/  IMAD.U32 R0, RZ, RZ, UR43 ;  /* 0x0000002bff007e24 */ /* 0x000fe2000f8e00ff */
[----:B------:R-:W-:-:S04]  /*8610*/  FSETP.NEU.AND P1, PT, R53, 1, PT ;  /* 0x3f8000003500780b */ /* 0x000fc80003f2d000 */
[----:B------:R-:W-:-:S04]  /*8620*/  SHF.L.U32 R0, R0, 0x1f, RZ ;  /* 0x0000001f00007819 */ /* 0x000fc800000006ff */
[----:B------:R-:W1:Y:S02]  /*8630*/  SYNCS.PHASECHK.TRANS64.TRYWAIT P0, [R47+URZ+0xe098], R0 ;  /* 0x00e098002f0075a7 */ /* 0x000e6400080011ff */
[----:B-1----:R-:W-:Y:S05]  /*8640*/  @!P0 BRA `(.L_x_186) ;  /* 0x0000010800388947 */ /* 0x002fea0003800000 */
.L_x_421:
        /* <DEDUP_REMOVED lines=27> */
.L_x_189:
[----:B------:R-:W-:Y:S05]  /*8800*/  BSYNC.RECONVERGENT B6 ;  /* 0x0000000000067941 */ /* 0x000fea0003800200 */
.L_x_188:
        /* <DEDUP_REMOVED lines=25> */
.L_x_187:
[----:B------:R-:W-:-:S09]  /*89a0*/  UISETP.NE.AND UP0, UPT, UR40, URZ, UPT ;  /* 0x000000ff2800728c */ /* 0x000fd2000bf05270 */
[----:B------:R-:W-:Y:S05]  /*89b0*/  BRA.U !UP0, `(.L_x_190) ;  /* 0x0000000108047547 */ /* 0x000fea000b800000 */
[----:B------:R-:W-:Y:S05]  /*89c0*/  BPT.TRAP 0x1 ;  /* 0x000000040000795c */ /* 0x000fea0000300000 */
.L_x_190:
[----:B-1----:R-:W-:Y:S01]  /*89d0*/  PRMT R0, R48, 0x654, R23 ;  /* 0x0000065430007816 */ /* 0x002fe20000000017 */
[----:B------:R-:W-:-:S03]  /*89e0*/  UISETP.NE.AND UP0, UPT, UR41, URZ, UPT ;  /* 0x000000ff2900728c */ /* 0x000fc6000bf05270 */
[----:B------:R1:W-:Y:S01]  /*89f0*/  SYNCS.ARRIVE.TRANS64.RED.A1T0 RZ, [R0+URZ], RZ ;  /* 0x000000ff00ff79a7 */ /* 0x0003e200081004ff */
[----:B------:R-:W4:Y:S05]  /*8a00*/  FENCE.VIEW.ASYNC.T ;  /* 0x00000000000073c6 */ /* 0x000f2a0000000200 */
[----:B------:R-:W-:Y:S05]  /*8a10*/  BRA.U UP0, `(.L_x_191) ;  /* 0x0000000100087547 */ /* 0x000fea000b800000 */
[----:B------:R-:W-:Y:S05]  /*8a20*/  BPT.TRAP 0x1 ;  /* 0x000000040000795c */ /* 0x000fea0000300000 */
[----:B------:R-:W-:Y:S05]  /*8a30*/  BPT.TRAP 0x1 ;  /* 0x000000040000795c */ /* 0x000fea0000300000 */
.L_x_191:
[----:B------:R-:W-:Y:S01]  /*8a40*/  ISETP.NE.AND P0, PT, R50, RZ, PT ;  /* 0x000000ff3200720c */ /* 0x000fe20003f05270 */
[----:B------:R-:W-:Y:S01]  /*8a50*/  VIADD R3, R47, 0xe0a8 ;  /* 0x0000e0a82f037836 */ /* 0x000fe20000000000 */
[----:B------:R-:W-:-:S04]  /*8a60*/  ULOP3.LUT UR43, UR43, 0x1, URZ, 0x3c, !UPT ;  /* 0x000000012b2b7892 */ /* 0x000fc8000f8e3cff */
[----:B------:R-:W-:-:S04]  /*8a70*/  PRMT R3, R48, 0x654, R3 ;  /* 0x0000065430037816 */ /* 0x000fc80000000003 */
[----:B----4-:R4:W-:Y:S02]  /*8a80*/  SYNCS.ARRIVE.TRANS64.RED.A1T0 RZ, [R3+URZ], RZ ;  /* 0x000000ff03ff79a7 */ /* 0x0109e400081004ff */
[----:B----4-:R-:W-:Y:S01]  /*8a90*/  LOP3.LUT R3, R42, 0x1, RZ, 0x3c, !PT ;  /* 0x000000012a037812 */ /* 0x010fe200078e3cff */
[----:B------:R-:W-:Y:S06]  /*8aa0*/  @P0 BRA `(.L_x_192) ;  /* 0xfffffff000d00947 */ /* 0x000fec000383ffff */
.L_x_173:
[----:B------:R-:W-:-:S09]  /*8ab0*/  UISETP.NE.AND UP0, UPT, UR39, URZ, UPT ;  /* 0x000000ff2700728c */ /* 0x000fd2000bf05270 */
[----:B------:R-:W-:Y:S05]  /*8ac0*/  BRA.U !UP0, `(.L_x_193) ;  /* 0x0000000108047547 */ /* 0x000fea000b800000 */
[----:B------:R-:W-:Y:S05]  /*8ad0*/  BPT.TRAP 0x1 ;  /* 0x000000040000795c */ /* 0x000fea0000300000 */
.L_x_193:
[----:B---3--:R-:W-:Y:S01]  /*8ae0*/  IADD3 R31, PT, PT, R47, 0xe088, RZ ;  /* 0x0000e0882f1f7810 */ /* 0x008fe20007ffe0ff */
[----:B------:R-:W-:-:S03]  /*8af0*/  UISETP.NE.AND UP0, UPT, UR40, URZ, UPT ;  /* 0x000000ff2800728c */ /* 0x000fc6000bf05270 */
[----:B------:R-:W-:-:S04]  /*8b00*/  PRMT R4, R48, 0x654, R31 ;  /* 0x0000065430047816 */ /* 0x000fc8000000001f */
[----:B------:R3:W-:Y:S02]  /*8b10*/  SYNCS.ARRIVE.TRANS64.RED.A1T0 RZ, [R4+URZ], RZ ;  /* 0x000000ff04ff79a7 */ /* 0x0007e400081004ff */
[----:B------:R-:W-:Y:S05]  /*8b20*/  BRA.U !UP0, `(.L_x_194) ;  /* 0x0000000108047547 */ /* 0x000fea000b800000 */
[----:B------:R-:W-:Y:S05]  /*8b30*/  BPT.TRAP 0x1 ;  /* 0x000000040000795c */ /* 0x000fea0000300000 */
.L_x_194:
[----:B---3--:R-:W-:Y:S01]  /*8b40*/  SHF.L.U32 R4, R3, 0x1f, RZ ;  /* 0x0000001f03047819 */ /* 0x008fe200000006ff */
[----:B------:R-:W-:-:S03]  /*8b50*/  IMAD.U32 R27, R41, 0x10000, RZ ;  /* 0x00010000291b7824 */ /* 0x000fc600078e00ff */
[----:B------:R-:W3:Y:S02]  /*8b60*/  SYNCS.PHASECHK.TRANS64.TRYWAIT P0, [R47+URZ+0xe070], R4 ;  /* 0x00e070042f0075a7 */ /* 0x000ee400080011ff */
[----:B------:R-:W-:Y:S01]  /*8b70*/  LOP3.LUT R27, R27, 0x600000, RZ, 0xc0, !PT ;  /* 0x006000001b1b7812 */ /* 0x000fe200078ec0ff */
[----:B---3--:R-:W-:Y:S06]  /*8b80*/  @!P0 BRA `(.L_x_195) ;  /* 0x0000010000fc8947 */ /* 0x008fec0003800000 */
.L_x_422:
[----:B------:R-:W-:Y:S05]  /*8b90*/  WARPSYNC.ALL ;  /* 0x0000000000007948 */ /* 0x000fea0003800000 */
[----:B------:R-:W-:Y:S01]  /*8ba0*/  R2UR UR4, R27 ;  /* 0x000000001b0472ca */ /* 0x000fe200000e0000 */
[----:B------:R-:W-:-:S12]  /*8bb0*/  UISETP.NE.AND UP0, UPT, UR40, URZ, UPT ;  /* 0x000000ff2800728c */ /* 0x000fd8000bf05270 */
[----:B------:R-:W4:Y:S02]  /*8bc0*/  LDTM.x2 R22, tmem[UR4] ;  /* 0x00000004001679ee */ /* 0x000f2400080c0000 */
[----:B----4-:R-:W-:Y:S05]  /*8bd0*/  BRA.U !UP0, `(.L_x_196) ;  /* 0x0000000108047547 */ /* 0x010fea000b800000 */
[----:B------:R-:W-:Y:S05]  /*8be0*/  BPT.TRAP 0x1 ;  /* 0x000000040000795c */ /* 0x000fea0000300000 */
.L_x_196:
[----:B------:R4:W-:Y:S01]  /*8bf0*/  SYNCS.ARRIVE.TRANS64.RED.A1T0 RZ, [R0+URZ], RZ ;  /* 0x000000ff00ff79a7 */ /* 0x0009e200081004ff */
[----:B------:R-:W-:-:S09]  /*8c00*/  UISETP.NE.AND UP0, UPT, UR41, URZ, UPT ;  /* 0x000000ff2900728c */ /* 0x000fd2000bf05270 */
[----:B------:R-:W-:Y:S05]  /*8c10*/  BRA.U UP0, `(.L_x_197) ;  /* 0x0000000100047547 */ /* 0x000fea000b800000 */
[----:B------:R-:W-:Y:S05]  /*8c20*/  BPT.TRAP 0x1 ;  /* 0x000000040000795c */ /* 0x000fea0000300000 */
.L_x_197:
[----:B-1--4-:R-:W-:-:S04]  /*8c30*/  MOV R0, UR43 ;  /* 0x0000002b00007c02 */ /* 0x012fc80008000f00 */
[----:B------:R-:W-:-:S04]  /*8c40*/  SHF.L.U32 R0, R0, 0x1f, RZ ;  /* 0x0000001f00007819 */ /* 0x000fc800000006ff */
[----:B------:R-:W1:Y:S02]  /*8c50*/  SYNCS.PHASECHK.TRANS64.TRYWAIT P0, [R47+URZ+0xe090], R0 ;  /* 0x00e090002f0075a7 */ /* 0x000e6400080011ff */
[----:B-1----:R-:W-:Y:S05]  /*8c60*/  @!P0 BRA `(.L_x_198) ;  /* 0x0000010000d88947 */ /* 0x002fea0003800000 */
.L_x_423:
[----:B------:R-:W-:-:S09]  /*8c70*/  UISETP.NE.AND UP0, UPT, UR41, URZ, UPT ;  /* 0x000000ff2900728c */ /* 0x000fd2000bf05270 */
[----:B------:R-:W-:Y:S05]  /*8c80*/  BRA.U UP0, `(.L_x_199) ;  /* 0x0000000100047547 */ /* 0x000fea000b800000 */
[----:B------:R-:W-:Y:S05]  /*8c90*/  BPT.TRAP 0x1 ;  /* 0x000000040000795c */ /* 0x000fea0000300000 */
.L_x_199:
[----:B-1----:R-:W-:Y:S01]  /*8ca0*/  SHF.L.U32 R0, R43, 0x1f, RZ ;  /* 0x0000001f2b007819 */ /* 0x002fe200000006ff */
[----:B------:R1:W4:Y:S01]  /*8cb0*/  MUFU.RCP R3, R22 ;  /* 0x0000001600037308 */ /* 0x0003220000001000 */
[----:B------:R-:W-:Y:S02]  /*8cc0*/  BSSY B0, `(.L_x_200) ;  /* 0x0000003000007945 */ /* 0x000fe40003800000 */
[----:B------:R-:W5:Y:S02]  /*8cd0*/  SYNCS.PHASECHK.TRANS64.TRYWAIT P0, [R47+URZ+0xe0c0], R0 ;  /* 0x00e0c0002f0075a7 */ /* 0x000f6400080011ff */
[----:B-1--45:R-:W-:Y:S05]  /*8ce0*/  @!P0 BRA `(.L_x_201) ;  /* 0x0000010000cc8947 */ /* 0x032fea0003800000 */
.L_x_424:
[----:B------:R-:W-:Y:S05]  /*8cf0*/  BSYNC B0 ;  /* 0x0000000000007941 */ /* 0x000fea0003800000 */
.L_x_200:
[----:B------:R-:W4:Y:S01]  /*8d00*/  LDCU UR4, c[0x0][0x708] ;  /* 0x0000e100ff0477ac */ /* 0x000f220008000800 */
[----:B------:R-:W-:Y:S01]  /*8d10*/  FFMA R32, -R22, R3, 1 ;  /* 0x3f80000016207423 */ /* 0x000fe20000000103 */
[----:B------:R-:W2:Y:S03]  /*8d20*/  LDC R30, c[0x0][0x708] ;  /* 0x0001c200ff1e7b82 */ /* 0x000ea60000000800 */
[----:B------:R-:W-:Y:S01]  /*8d30*/  FFMA R32, R3, R32, R3 ;  /* 0x0000002003207223 */ /* 0x000fe20000000003 */
[----:B----4-:R-:W-:-:S03]  /*8d40*/  MOV R3, UR4 ;  /* 0x0000000400037c02 */ /* 0x010fc60008000f00 */
[----:B------:R-:W-:Y:S01]  /*8d50*/  FFMA R5, R32, UR4, RZ ;  /* 0x0000000420057c23 */ /* 0x000fe200080000ff */
[----:B------:R-:W4:Y:S03]  /*8d60*/  FCHK P0, R3, R22 ;  /* 0x0000001603007302 */ /* 0x000f260000000000 */
[----:B-1----:R-:W-:-:S04]  /*8d70*/  FFMA R0, -R22, R5, UR4 ;  /* 0x0000000416007e23 */ /* 0x002fc80008000105 */
[----:B------:R-:W-:Y:S01]  /*8d80*/  FFMA R32, R32, R0, R5 ;  /* 0x0000000020207223 */ /* 0x000fe20000000005 */
[----:B----4-:R-:W-:Y:S06]  /*8d90*/  @!P0 BRA `(.L_x_202) ;  /* 0x0000000000088947 */ /* 0x010fec0003800000 */
[----:B---3--:R-:W-:Y:S02]  /*8da0*/  MOV R4, 0x8dc0 ;  /* 0x00008dc000047802 */ /* 0x008fe40000000f00 */
[----:B--2---:R-:W-:Y:S05]  /*8db0*/  CALL.REL.NOINC `($__internal_3_$__cuda_sm3x_div_rn_noftz_f32_slowpath) ;  /* 0x0000010c00dc7944 */ /* 0x004fea0003c00000 */
.L_x_202:
[----:B------:R-:W-:Y:S01]  /*8dc0*/  LOP3.LUT R0, R27, 0x100, RZ, 0xfc, !PT ;  /* 0x000001001b007812 */ /* 0x000fe200078efcff */
[----:B------:R-:W-:Y:S05]  /*8dd0*/  WARPSYNC.ALL ;  /* 0x0000000000007948 */ /* 0x000fea0003800000 */
[----:B------:R-:W-:Y:S01]  /*8de0*/  R2UR UR4, R0 ;  /* 0x00000000000472ca */ /* 0x000fe200000e0000 */
[----:B------:R-:W-:Y:S01]  /*8df0*/  IMAD.SHL.U32 R26, R41, 0x20, RZ ;  /* 0x00000020291a7824 */ /* 0x000fe200078e00ff */
[----:B------:R-:W1:Y:S04]  /*8e00*/  S2R R0, SR_SWINHI ;  /* 0x0000000000007919 */ /* 0x000e680000002f00 */
[----:B------:R-:W-:-:S07]  /*8e10*/  LOP3.LUT R26, R26, 0xfe0, RZ, 0xc0, !PT ;  /* 0x00000fe01a1a7812 */ /* 0x000fce00078ec0ff */
[----:B--23--:R-:W2:Y:S01]  /*8e20*/  LDTM.x16 R4, tmem[UR4] ;  /* 0x00000004000479ee */ /* 0x00cea20008240000 */
[----:B------:R-:W-:Y:S02]  /*8e30*/  MOV R28, R47 ;  /* 0x0000002f001c7202 */ /* 0x000fe40000000f00 */
[----:B-1----:R-:W-:Y:S01]  /*8e40*/  MOV R29, R0 ;  /* 0x00000000001d7202 */ /* 0x002fe20000000f00 */
[----:B--2---:R-:W-:Y:S02]  /*8e50*/  FMUL2 R24, R32.F32, R10.F32x2.HI_LO ;  /* 0x0000000a2018724a */ /* 0x004fe40000040000 */
[----:B------:R-:W-:-:S04]  /*8e60*/  IMAD.WIDE.U32 R10, R26, 0x2, R28 ;  /* 0x000000021a0a7825 */ /* 0x000fc800078e001c */
[C---:B------:R-:W-:Y:S01]  /*8e70*/  FMUL2 R20, R32.reuse.F32, R8.F32x2.HI_LO ;  /* 0x000000082014724a */ /* 0x040fe20000040000 */
[----:B------:R-:W-:Y:S01]  /*8e80*/  SHF.R.U32.HI R29, RZ, 0x5, R41 ;  /* 0x00000005ff1d7819 */ /* 0x000fe20000011629 */
[C---:B------:R-:W-:Y:S01]  /*8e90*/  FMUL2 R4, R32.reuse.F32, R4.F32x2.HI_LO ;  /* 0x000000042004724a */ /* 0x040fe20000040000 */
[----:B------:R-:W-:Y:S01]  /*8ea0*/  SHF.R.U32.HI R28, RZ, 0x15, R27 ;  /* 0x00000015ff1c7819 */ /* 0x000fe2000001161b */
[----:B------:R-:W-:Y:S01]  /*8eb0*/  FMUL2 R6, R32.F32, R6.F32x2.HI_LO ;  /* 0x000000062006724a */ /* 0x000fe20000040000 */
[----:B------:R-:W-:Y:S01]  /*8ec0*/  IADD3 R0, P1, PT, R10, 0xa000, RZ ;  /* 0x0000a0000a007810 */ /* 0x000fe20007f3e0ff */
[----:B------:R-:W-:Y:S01]  /*8ed0*/  FMUL2 R12, R32.F32, R12.F32x2.HI_LO ;  /* 0x0000000c200c724a */ /* 0x000fe20000040000 */
[----:B------:R-:W-:Y:S01]  /*8ee0*/  IADD3 R3, P0, PT, R10, 0xa010, RZ ;  /* 0x0000a0100a037810 */ /* 0x000fe20007f1e0ff */
[C---:B------:R-:W-:Y:S01]  /*8ef0*/  FMUL2 R14, R32.reuse.F32, R14.F32x2.HI_LO ;  /* 0x0000000e200e724a */ /* 0x040fe20000040000 */
[----:B------:R-:W-:Y:S01]  /*8f00*/  F2FP.F16.F32.PACK_AB R10, R21, R20 ;  /* 0x00000014150a723e */ /* 0x000fe200000000ff */
[--C-:B------:R-:W-:Y:S01]  /*8f10*/  IMAD.X R35, RZ, RZ, R11.reuse, P1 ;  /* 0x000000ffff237224 */ /* 0x100fe200008e060b */
[----:B------:R-:W-:Y:S01]  /*8f20*/  F2FP.F16.F32.PACK_AB R8, R5, R4 ;  /* 0x000000040508723e */ /* 0x000fe200000000ff */
[----:B------:R-:W-:Y:S01]  /*8f30*/  IMAD.X R21, RZ, RZ, R11, P0 ;  /* 0x000000ffff157224 */ /* 0x000fe200000e060b */
[----:B------:R-:W-:Y:S01]  /*8f40*/  F2FP.F16.F32.PACK_AB R9, R7, R6 ;  /* 0x000000060709723e */ /* 0x000fe200000000ff */
[----:B------:R-:W-:Y:S01]  /*8f50*/  FMUL2 R16, R32.F32, R16.F32x2.HI_LO ;  /* 0x000000102010724a */ /* 0x000fe20000040000 */
[----:B------:R-:W-:Y:S01]  /*8f60*/  SHF.R.U64 R7, R0, 0x3, R35 ;  /* 0x0000000300077819 */ /* 0x000fe20000001223 */
[----:B------:R-:W-:Y:S01]  /*8f70*/  FMUL2 R18, R32.F32, R18.F32x2.HI_LO ;  /* 0x000000122012724a */ /* 0x000fe20000040000 */
[----:B------:R-:W-:-:S02]  /*8f80*/  F2FP.F16.F32.PACK_AB R4, R13, R12 ;  /* 0x0000000c0d04723e */ /* 0x000fc400000000ff */
[----:B------:R-:W-:Y:S02]  /*8f90*/  SHF.R.U64 R12, R3, 0x3, R21 ;  /* 0x00000003030c7819 */ /* 0x000fe40000001215 */
[----:B------:R-:W-:Y:S02]  /*8fa0*/  F2FP.F16.F32.PACK_AB R11, R25, R24 ;  /* 0x00000018190b723e */ /* 0x000fe400000000ff */
[----:B------:R-:W-:Y:S02]  /*8fb0*/  LOP3.LUT R34, R0, 0x30, R7, 0x78, !PT ;  /* 0x0000003000227812 */ /* 0x000fe400078e7807 */
[----:B------:R-:W-:Y:S02]  /*8fc0*/  F2FP.F16.F32.PACK_AB R5, R15, R14 ;  /* 0x0000000e0f05723e */ /* 0x000fe400000000ff */
[----:B------:R-:W-:Y:S01]  /*8fd0*/  F2FP.F16.F32.PACK_AB R6, R17, R16 ;  /* 0x000000101106723e */ /* 0x000fe200000000ff */
[----:B------:R1:W-:Y:S01]  /*8fe0*/  ST.E.128 desc[UR44][R34.64], R8 ;  /* 0x0000000822007985 */ /* 0x0003e2000c101d2c */
[----:B------:R-:W-:-:S02]  /*8ff0*/  LOP3.LUT R20, R3, 0x30, R12, 0x78, !PT ;  /* 0x0000003003147812 */ /* 0x000fc400078e780c */
[----:B------:R-:W-:Y:S02]  /*9000*/  F2FP.F16.F32.PACK_AB R7, R19, R18 ;  /* 0x000000121307723e */ /* 0x000fe400000000ff */
[----:B------:R-:W-:-:S03]  /*9010*/  LOP3.LUT R29, R29, 0x3, RZ, 0xc0, !PT ;  /* 0x000000031d1d7812 */ /* 0x000fc600078ec0ff */
[----:B------:R1:W-:Y:S01]  /*9020*/  ST.E.128 desc[UR44][R20.64], R4 ;  /* 0x0000000414007985 */ /* 0x0003e2000c101d2c */
[----:B------:R-:W-:-:S13]  /*9030*/  ISETP.NE.AND P0, PT, R29, R28, PT ;  /* 0x0000001c1d00720c */ /* 0x000fda0003f05270 */
[----:B------:R-:W-:Y:S05]  /*9040*/  @!P0 BRA `(.L_x_203) ;  /* 0x0000000000408947 */ /* 0x000fea0003800000 */
[----:B------:R-:W-:Y:S01]  /*9050*/  MOV R14, 0x8 ;  /* 0x00000008000e7802 */ /* 0x000fe20000000f00 */
[----:B------:R-:W2:Y:S01]  /*9060*/  LDCU.64 UR6, c[0x4][0xb0] ;  /* 0x01001600ff0677ac */ /* 0x000ea20008000a00 */
[----:B------:R-:W-:Y:S02]  /*9070*/  HFMA2 R12, -RZ, RZ, 0, 5.9604644775390625e-08 ;  /* 0x00000001ff0c7431 */ /* 0x000fe400000001ff */
[----:B-1----:R-:W-:Y:S01]  /*9080*/  IMAD.MOV.U32 R8, RZ, RZ, 0x192 ;  /* 0x00000192ff087424 */ /* 0x002fe200078e00ff */
[----:B------:R-:W1:Y:S01]  /*9090*/  LDCU.64 UR4, c[0x4][0xb8] ;  /* 0x01001700ff0477ac */ /* 0x000e620008000a00 */
[----:B------:R-:W3:Y:S01]  /*90a0*/  LDC.64 R14, c[0x4][R14] ;  /* 0x010000000e0e7b82 */ /* 0x000ee20000000a00 */
[----:B------:R-:W-:Y:S01]  /*90b0*/  IMAD.MOV.U32 R13, RZ, RZ, RZ ;  /* 0x000000ffff0d7224 */ /* 0x000fe200078e00ff */
[----:B------:R-:W4:Y:S01]  /*90c0*/  LDCU.64 UR8, c[0x4][0x40] ;  /* 0x01000800ff0877ac */ /* 0x000f220008000a00 */
[----:B--2---:R-:W-:Y:S01]  /*90d0*/  IMAD.U32 R4, RZ, RZ, UR6 ;  /* 0x00000006ff047e24 */ /* 0x004fe2000f8e00ff */
[----:B------:R-:W-:Y:S01]  /*90e0*/  MOV R5, UR7 ;  /* 0x0000000700057c02 */ /* 0x000fe20008000f00 */
[----:B-1----:R-:W-:Y:S01]  /*90f0*/  IMAD.U32 R6, RZ, RZ, UR4 ;  /* 0x00000004ff067e24 */ /* 0x002fe2000f8e00ff */
[----:B------:R-:W-:Y:S01]  /*9100*/  MOV R7, UR5 ;  /* 0x0000000500077c02 */ /* 0x000fe20008000f00 */
[----:B----4-:R-:W-:Y:S01]  /*9110*/  IMAD.U32 R10, RZ, RZ, UR8 ;  /* 0x00000008ff0a7e24 */ /* 0x010fe2000f8e00ff */
[----:B------:R-:W-:-:S02]  /*9120*/  MOV R11, UR9 ;  /* 0x00000009000b7c02 */ /* 0x000fc40008000f00 */
[----:B------:R-:W-:-:S07]  /*9130*/  LEPC R20, `(.L_x_203) ;  /* 0x000000001014794e */ /* 0x000fce0000000000 */
[----:B---3--:R-:W-:Y:S05]  /*9140*/  CALL.ABS.NOINC R14 ;  /* 0x000000000e007343 */ /* 0x008fea0003c00000 */
.L_x_203:
[----:B------:R-:W-:Y:S01]  /*9150*/  LOP3.LUT R0, R27, 0x110, RZ, 0xfc, !PT ;  /* 0x000001101b007812 */ /* 0x000fe200078efcff */
[----:B------:R-:W-:Y:S05]  /*9160*/  WARPSYNC.ALL ;  /* 0x0000000000007948 */ /* 0x000fea0003800000 */
[----:B------:R-:W-:Y:S02]  /*9170*/  R2UR UR4, R0 ;  /* 0x00000000000472ca */ /* 0x000fe400000e0000 */
[----:B------:R-:W2:Y:S11]  /*9180*/  S2R R0, SR_SWINHI ;  /* 0x0000000000007919 */ /* 0x000eb60000002f00 */
[----:B-1----:R-:W1:Y:S01]  /*9190*/  LDTM.x16 R4, tmem[UR4] ;  /* 0x00000004000479ee */ /* 0x002e620008240000 */
[----:B------:R-:W3:Y:S02]  /*91a0*/  LDCU.64 UR4, c[0x0][0x880] ;  /* 0x00011000ff0477ac */ /* 0x000ee40008000a00 */
[----:B---3--:R-:W-:Y:S01]  /*91b0*/  UISETP.NE.U32.AND UP0, UPT, UR4, URZ, UPT ;  /* 0x000000ff0400728c */ /* 0x008fe2000bf05070 */
[----:B------:R-:W-:-:S02]  /*91c0*/  MOV R34, R47 ;  /* 0x0000002f00227202 */ /* 0x000fc40000000f00 */
[----:B--2---:R-:W-:Y:S01]  /*91d0*/  MOV R35, R0 ;  /* 0x0000000000237202 */ /* 0x004fe20000000f00 */
[----:B------:R-:W-:Y:S01]  /*91e0*/  UISETP.NE.AND.EX UP0, UPT, UR5, URZ, UPT, UP0 ;  /* 0x000000ff0500728c */ /* 0x000fe2000bf05300 */
[----:B-1----:R-:W-:Y:S02]  /*91f0*/  FMUL2 R6, R32.F32, R6.F32x2.HI_LO ;  /* 0x000000062006724a */ /* 0x002fe40000040000 */
[----:B------:R-:W-:-:S04]  /*9200*/  IMAD.WIDE.U32 R34, R26, 0x2, R34 ;  /* 0x000000021a227825 */ /* 0x000fc800078e0022 */
[C---:B------:R-:W-:Y:S02]  /*9210*/  FMUL2 R20, R32.reuse.F32, R8.F32x2.HI_LO ;  /* 0x000000082014724a */ /* 0x040fe40000040000 */
[C---:B------:R-:W-:Y:S01]  /*9220*/  FMUL2 R4, R32.reuse.F32, R4.F32x2.HI_LO ;  /* 0x000000042004724a */ /* 0x040fe20000040000 */
[----:B------:R-:W-:Y:S01]  /*9230*/  F2FP.F16.F32.PACK_AB R9, R7, R6 ;  /* 0x000000060709723e */ /* 0x000fe200000000ff */
[----:B------:R-:W-:Y:S01]  /*9240*/  FMUL2 R24, R32.F32, R10.F32x2.HI_LO ;  /* 0x0000000a2018724a */ /* 0x000fe20000040000 */
[----:B------:R-:W-:Y:S01]  /*9250*/  IADD3 R0, P1, PT, R34, 0xa030, RZ ;  /* 0x0000a03022007810 */ /* 0x000fe20007f3e0ff */
[----:B------:R-:W-:Y:S01]  /*9260*/  FMUL2 R12, R32.F32, R12.F32x2.HI_LO ;  /* 0x0000000c200c724a */ /* 0x000fe20000040000 */
[----:B------:R-:W-:Y:S01]  /*9270*/  IADD3 R3, P0, PT, R34, 0xa020, RZ ;  /* 0x0000a02022037810 */ /* 0x000fe20007f1e0ff */
[----:B------:R-:W-:Y:S01]  /*9280*/  FMUL2 R14, R32.F32, R14.F32x2.HI_LO ;  /* 0x0000000e200e724a */ /* 0x000fe20000040000 */
[----:B------:R-:W-:Y:S01]  /*9290*/  F2FP.F16.F32.PACK_AB R8, R5, R4 ;  /* 0x000000040508723e */ /* 0x000fe200000000ff */
[----:B------:R-:W-:-:S02]  /*92a0*/  IMAD.X R33, RZ, RZ, R35, P1 ;  /* 0x000000ffff217224 */ /* 0x000fc400008e0623 */
[C---:B------:R-:W-:Y:S02]  /*92b0*/  FMUL2 R16, R32.reuse.F32, R16.F32x2.HI_LO ;  /* 0x000000102010724a */ /* 0x040fe40000040000 */
[----:B------:R-:W-:Y:S02]  /*92c0*/  IMAD.X R35, RZ, RZ, R35, P0 ;  /* 0x000000ffff237224 */ /* 0x000fe400000e0623 */
[----:B------:R-:W-:Y:S01]  /*92d0*/  FMUL2 R18, R32.F32, R18.F32x2.HI_LO ;  /* 0x000000122012724a */ /* 0x000fe20000040000 */
[----:B------:R-:W-:Y:S02]  /*92e0*/  F2FP.F16.F32.PACK_AB R10, R21, R20 ;  /* 0x00000014150a723e */ /* 0x000fe400000000ff */
[----:B------:R-:W-:Y:S02]  /*92f0*/  SHF.R.U64 R7, R0, 0x3, R33 ;  /* 0x0000000300077819 */ /* 0x000fe40000001221 */
[----:B------:R-:W-:Y:S02]  /*9300*/  SHF.R.U64 R6, R3, 0x3, R35 ;  /* 0x0000000303067819 */ /* 0x000fe40000001223 */
[----:B------:R-:W-:-:S02]  /*9310*/  F2FP.F16.F32.PACK_AB R11, R25, R24 ;  /* 0x00000018190b723e */ /* 0x000fc400000000ff */
[----:B------:R-:W-:Y:S02]  /*9320*/  LOP3.LUT R34, R3, 0x30, R6, 0x78, !PT ;  /* 0x0000003003227812 */ /* 0x000fe400078e7806 */
[----:B------:R-:W-:Y:S02]  /*9330*/  LOP3.LUT R32, R0, 0x30, R7, 0x78, !PT ;  /* 0x0000003000207812 */ /* 0x000fe400078e7807 */
[----:B------:R-:W-:Y:S01]  /*9340*/  F2FP.F16.F32.PACK_AB R4, R13, R12 ;  /* 0x0000000c0d04723e */ /* 0x000fe200000000ff */
[----:B------:R1:W-:Y:S01]  /*9350*/  ST.E.128 desc[UR44][R34.64], R8 ;  /* 0x0000000822007985 */ /* 0x0003e2000c101d2c */
[----:B------:R-:W-:Y:S02]  /*9360*/  F2FP.F16.F32.PACK_AB R5, R15, R14 ;  /* 0x0000000e0f05723e */ /* 0x000fe400000000ff */
[----:B------:R-:W-:Y:S02]  /*9370*/  F2FP.F16.F32.PACK_AB R6, R17, R16 ;  /* 0x000000101106723e */ /* 0x000fe400000000ff */
[----:B------:R-:W-:-:S05]  /*9380*/  F2FP.F16.F32.PACK_AB R7, R19, R18 ;  /* 0x000000121307723e */ /* 0x000fca00000000ff */
[----:B------:R1:W-:Y:S01]  /*9390*/  ST.E.128 desc[UR44][R32.64], R4 ;  /* 0x0000000420007985 */ /* 0x0003e2000c101d2c */
[----:B------:R-:W-:Y:S01]  /*93a0*/  @!PT LDS RZ, [RZ] ;  /* 0x00000000fffff984 */ /* 0x000fe20000000800 */
[----:B------:R-:W-:Y:S01]  /*93b0*/  @!PT LDS RZ, [RZ] ;  /* 0x00000000fffff984 */ /* 0x000fe20000000800 */
[----:B------:R-:W-:Y:S01]  /*93c0*/  @!PT LDS RZ, [RZ] ;  /* 0x00000000fffff984 */ /* 0x000fe20000000800 */
[----:B------:R-:W-:Y:S01]  /*93d0*/  @!PT LDS RZ, [RZ] ;  /* 0x00000000fffff984 */ /* 0x000fe20000000800 */
[----:B------:R2:W-:Y:S06]  /*93e0*/  MEMBAR.ALL.CTA ;  /* 0x0000000000007992 */ /* 0x0005ec0000008000 */
[----:B--2---:R-:W2:Y:S01]  /*93f0*/  FENCE.VIEW.ASYNC.S ;  /* 0x00000000000073c6 */ /* 0x004ea20000000000 */
[----:B------:R-:W-:Y:S05]  /*9400*/  BRA.U !UP0, `(.L_x_204) ;  /* 0x0000000508347547 */ /* 0x000fea000b800000 */
[C---:B------:R-:W-:Y:S01]  /*9410*/  FSETP.GEU.AND P0, PT, R22.reuse, 1.175494350822287508e-38, PT ;  /* 0x008000001600780b */ /* 0x040fe20003f0e000 */
[----:B-1----:R-:W1:Y:S01]  /*9420*/  LDC R4, c[0x0][0x904] ;  /* 0x00024100ff047b82 */ /* 0x002e620000000800 */
[----:B------:R-:W-:Y:S01]  /*9430*/  MOV R3, 0x3e055027 ;  /* 0x3e05502700037802 */ /* 0x000fe20000000f00 */
[----:B------:R-:W3:Y:S01]  /*9440*/  LDCU.64 UR4, c[0x0][0x908] ;  /* 0x00012100ff0477ac */ /* 0x000ee20008000a00 */
[----:B------:R-:W-:Y:S01]  /*9450*/  FSEL R8, RZ, -23, P0 ;  /* 0xc1b80000ff087808 */ /* 0x000fe20000000000 */
[----:B------:R-:W-:Y:S08]  /*9460*/  BSSY.RECONVERGENT B0, `(.L_x_204) ;  /* 0x0000047000007945 */ /* 0x000ff00003800200 */
[----:B------:R-:W-:-:S05]  /*9470*/  @!P0 FMUL R22, R22, 8388608 ;  /* 0x4b00000016168820 */ /* 0x000fca0000400000 */
[C---:B------:R-:W-:Y:S02]  /*9480*/  IADD3 R5, PT, PT, R22.reuse, -0x3f2aaaab, RZ ;  /* 0xc0d5555516057810 */ /* 0x040fe40007ffe0ff */
[----:B------:R-:W-:Y:S01]  /*9490*/  ISETP.GT.U32.AND P1, PT, R22, 0x7f7fffff, PT ;  /* 0x7f7fffff1600780c */ /* 0x000fe20003f24070 */
[----:B---3--:R-:W-:Y:S01]  /*94a0*/  IMAD.HI.U32 R0, R45, UR4, RZ ;  /* 0x000000042d007c27 */ /* 0x008fe2000f8e00ff */
[----:B------:R-:W-:Y:S01]  /*94b0*/  LOP3.LUT R5, R5, 0xff800000, RZ, 0xc0, !PT ;  /* 0xff80000005057812 */ /* 0x000fe200078ec0ff */
[----:B------:R-:W3:Y:S01]  /*94c0*/  LDCU UR4, c[0x0][0x380] ;  /* 0x00007000ff0477ac */ /* 0x000ee20008000800 */
[----:B-1----:R-:W-:Y:S02]  /*94d0*/  ISETP.NE.AND P0, PT, R4, 0x1, PT ;  /* 0x000000010400780c */ /* 0x002fe40003f05270 */
[-C--:B------:R-:W-:Y:S02]  /*94e0*/  IADD3 R6, PT, PT, R22, -R5.reuse, RZ ;  /* 0x8000000516067210 */ /* 0x080fe40007ffe0ff */
[----:B------:R-:W-:Y:S01]  /*94f0*/  SHF.R.U32.HI R0, RZ, UR5, R0 ;  /* 0x00000005ff007c19 */ /* 0x000fe20008011600 */
[----:B------:R-:W1:Y:S01]  /*9500*/  LDCU UR5, c[0x0][0x700] ;  /* 0x0000e000ff0577ac */ /* 0x000e620008000800 */
[----:B------:R-:W-:Y:S01]  /*9510*/  I2FP.F32.S32 R5, R5 ;  /* 0x0000000500057245 */ /* 0x000fe20000201400 */
[----:B------:R-:W-:Y:S01]  /*9520*/  FADD R6, R6, -1 ;  /* 0xbf80000006067421 */ /* 0x000fe20000000000 */
[----:B------:R-:W-:-:S03]  /*9530*/  SEL R0, R45, R0, !P0 ;  /* 0x000000002d007207 */ /* 0x000fc60004000000 */
[----:B------:R-:W-:Y:S01]  /*9540*/  FFMA R3, R6, -R3, 0.14084610342979431152 ;  /* 0x3e1039f606037423 */ /* 0x000fe20000000803 */
[----:B------:R-:W-:Y:S01]  /*9550*/  IADD3 R0, PT, PT, -R0, RZ, RZ ;  /* 0x000000ff00007210 */ /* 0x000fe20007ffe1ff */
[----:B------:R-:W-:Y:S02]  /*9560*/  FFMA R5, R5, 1.1920928955078125e-07, R8 ;  /* 0x3400000005057823 */ /* 0x000fe40000000008 */
[----:B------:R-:W-:Y:S02]  /*9570*/  FFMA R3, R6, R3, -0.12148627638816833496 ;  /* 0xbdf8cdcc06037423 */ /* 0x000fe40000000003 */
[----:B------:R-:W-:Y:S02]  /*9580*/  IMAD R7, R4, R0, R45 ;  /* 0x0000000004077224 */ /* 0x000fe400078e022d */
[----:B------:R-:W-:-:S04]  /*9590*/  FFMA R3, R6, R3, 0.13980610668659210205 ;  /* 0x3e0f295506037423 */ /* 0x000fc80000000003 */
[----:B------:R-:W-:-:S04]  /*95a0*/  FFMA R3, R6, R3, -0.16684235632419586182 ;  /* 0xbe2ad8b906037423 */ /* 0x000fc80000000003 */
[----:B------:R-:W-:-:S04]  /*95b0*/  FFMA R3, R6, R3, 0.20012299716472625732 ;  /* 0x3e4ced0b06037423 */ /* 0x000fc80000000003 */
[----:B------:R-:W-:-:S04]  /*95c0*/  FFMA R3, R6, R3, -0.24999669194221496582 ;  /* 0xbe7fff2206037423 */ /* 0x000fc80000000003 */
[----:B------:R-:W-:-:S04]  /*95d0*/  FFMA R3, R6, R3, 0.33333182334899902344 ;  /* 0x3eaaaa7806037423 */ /* 0x000fc80000000003 */
[----:B------:R-:W-:-:S04]  /*95e0*/  FFMA R3, R6, R3, -0.5 ;  /* 0xbf00000006037423 */ /* 0x000fc80000000003 */
[----:B------:R-:W-:-:S04]  /*95f0*/  FMUL R3, R6, R3 ;  /* 0x0000000306037220 */ /* 0x000fc80000400000 */
[----:B------:R-:W-:Y:S01]  /*9600*/  FFMA R6, R6, R3, R6 ;  /* 0x0000000306067223 */ /* 0x000fe20000000006 */
[----:B------:R-:W-:-:S03]  /*9610*/  MOV R3, 0x7f800000 ;  /* 0x7f80000000037802 */ /* 0x000fc60000000f00 */
[----:B------:R-:W-:Y:S02]  /*9620*/  FFMA R5, R5, 0.69314718246459960938, R6 ;  /* 0x3f31721805057823 */ /* 0x000fe40000000006 */
[C---:B------:R-:W-:Y:S01]  /*9630*/  @P1 FFMA R5, R22.reuse, R3, +INF ;  /* 0x7f80000016051423 */ /* 0x040fe20000000003 */
[----:B------:R-:W-:Y:S02]  /*9640*/  LEA R3, R7, R44, 0x8 ;  /* 0x0000002c07037211 */ /* 0x000fe400078e40ff */
[----:B------:R-:W-:Y:S02]  /*9650*/  FSETP.NEU.AND P1, PT, R22, RZ, PT ;  /* 0x000000ff1600720b */ /* 0x000fe40003f2d000 */
[----:B---3--:R-:W-:Y:S02]  /*9660*/  ISETP.GE.AND P0, PT, R3, UR4, PT ;  /* 0x0000000403007c0c */ /* 0x008fe4000bf06270 */
[----:B------:R-:W-:-:S05]  /*9670*/  FSEL R0, R5, -INF , P1 ;  /* 0xff80000005007808 */ /* 0x000fca0000800000 */
[----:B-1----:R-:W-:-:S06]  /*9680*/  FFMA R23, R23, UR5, R0 ;  /* 0x0000000517177c23 */ /* 0x002fcc0008000000 */
[----:B------:R-:W-:Y:S05]  /*9690*/  @P0 BRA `(.L_x_205) ;  /* 0x00000000008c0947 */ /* 0x000fea0003800000 */
[----:B------:R-:W1:Y:S01]  /*96a0*/  LDC R7, c[0x0][0x38c] ;  /* 0x0000e300ff077b82 */ /* 0x000e620000000800 */
[----:B------:R-:W3:Y:S01]  /*96b0*/  LDCU UR6, c[0x0][0x890] ;  /* 0x00011200ff0677ac */ /* 0x000ee20008000800 */
[----:B------:R-:W4:Y:S01]  /*96c0*/  LDCU.64 UR4, c[0x0][0x888] ;  /* 0x00011100ff0477ac */ /* 0x000f220008000a00 */
[----:B---3--:R-:W-:Y:S01]  /*96d0*/  IMAD R3, R40, UR6, R3 ;  /* 0x0000000628037c24 */ /* 0x008fe2000f8e0203 */
[----:B-1----:R-:W-:-:S04]  /*96e0*/  IABS R5, R7 ;  /* 0x0000000700057213 */ /* 0x002fc80000000000 */
[----:B------:R-:W1:Y:S08]  /*96f0*/  I2F.RP R10, R5 ;  /* 0x00000005000a7306 */ /* 0x000e700000209400 */
[----:B-1----:R-:W1:Y:S02]  /*9700*/  MUFU.RCP R8, R10 ;  /* 0x0000000a00087308 */ /* 0x002e640000001000 */
[----:B-1----:R-:W-:-:S06]  /*9710*/  IADD3 R8, PT, PT, R8, 0xffffffe, RZ ;  /* 0x0ffffffe08087810 */ /* 0x002fcc0007ffe0ff */
[----:B------:R1:W3:Y:S02]  /*9720*/  F2I.FTZ.U32.TRUNC.NTZ R9, R8 ;  /* 0x0000000800097305 */ /* 0x0002e4000021f000 */
[----:B-1----:R-:W-:Y:S02]  /*9730*/  HFMA2 R8, -RZ, RZ, 0, 0 ;  /* 0x00000000ff087431 */ /* 0x002fe400000001ff */
[----:B---3--:R-:W-:-:S04]  /*9740*/  IMAD.MOV R0, RZ, RZ, -R9 ;  /* 0x000000ffff007224 */ /* 0x008fc800078e0a09 */
[----:B------:R-:W-:Y:S01]  /*9750*/  IMAD R4, R0, R5, RZ ;  /* 0x0000000500047224 */ /* 0x000fe200078e02ff */
[----:B------:R-:W-:-:S03]  /*9760*/  IABS R0, R2 ;  /* 0x0000000200007213 */ /* 0x000fc60000000000 */
[----:B------:R-:W-:-:S04]  /*9770*/  IMAD.HI.U32 R9, R9, R4, R8 ;  /* 0x0000000409097227 */ /* 0x000fc800078e0008 */
[----:B------:R-:W-:-:S04]  /*9780*/  IMAD.MOV.U32 R6, RZ, RZ, R0 ;  /* 0x000000ffff067224 */ /* 0x000fc800078e0000 */
[----:B------:R-:W-:Y:S02]  /*9790*/  IMAD.HI.U32 R4, R9, R6, RZ ;  /* 0x0000000609047227 */ /* 0x000fe400078e00ff */
[----:B------:R-:W1:Y:S03]  /*97a0*/  LDC.64 R8, c[0x0][0x880] ;  /* 0x00022000ff087b82 */ /* 0x000e660000000a00 */
[----:B------:R-:W-:-:S05]  /*97b0*/  IADD3 R0, PT, PT, -R4, RZ, RZ ;  /* 0x000000ff04007210 */ /* 0x000fca0007ffe1ff */
[----:B------:R-:W-:-:S05]  /*97c0*/  IMAD R0, R5, R0, R6 ;  /* 0x0000000005007224 */ /* 0x000fca00078e0206 */
[----:B------:R-:W-:-:S13]  /*97d0*/  ISETP.GT.U32.AND P0, PT, R5, R0, PT ;  /* 0x000000000500720c */ /* 0x000fda0003f04070 */
[----:B------:R-:W-:Y:S01]  /*97e0*/  @!P0 IMAD.IADD R0, R0, 0x1, -R5 ;  /* 0x0000000100008824 */ /* 0x000fe200078e0a05 */
[----:B------:R-:W-:Y:S02]  /*97f0*/  @!P0 IADD3 R4, PT, PT, R4, 0x1, RZ ;  /* 0x0000000104048810 */ /* 0x000fe40007ffe0ff */
[----:B------:R-:W-:Y:S02]  /*9800*/  ISETP.NE.AND P0, PT, R7, RZ, PT ;  /* 0x000000ff0700720c */ /* 0x000fe40003f05270 */
[----:B------:R-:W-:Y:S02]  /*9810*/  ISETP.GE.U32.AND P2, PT, R0, R5, PT ;  /* 0x000000050000720c */ /* 0x000fe40003f46070 */
[----:B------:R-:W-:-:S04]  /*9820*/  LOP3.LUT R0, R2, R7, RZ, 0x3c, !PT ;  /* 0x0000000702007212 */ /* 0x000fc800078e3cff */
[----:B------:R-:W-:-:S07]  /*9830*/  ISETP.GE.AND P1, PT, R0, RZ, PT ;  /* 0x000000ff0000720c */ /* 0x000fce0003f26270 */
[----:B------:R-:W-:-:S06]  /*9840*/  @P2 VIADD R4, R4, 0x1 ;  /* 0x0000000104042836 */ /* 0x000fcc0000000000 */
[----:B------:R-:W-:Y:S02]  /*9850*/  @!P1 IADD3 R4, PT, PT, -R4, RZ, RZ ;  /* 0x000000ff04049210 */ /* 0x000fe40007ffe1ff */
[----:B------:R-:W-:-:S04]  /*9860*/  @!P0 LOP3.LUT R4, RZ, R7, RZ, 0x33, !PT ;  /* 0x00000007ff048212 */ /* 0x000fc800078e33ff */
[C---:B------:R-:W-:Y:S01]  /*9870*/  IADD3 R0, PT, PT, -R4.reuse, RZ, RZ ;  /* 0x000000ff04007210 */ /* 0x040fe20007ffe1ff */
[----:B----4-:R-:W-:-:S04]  /*9880*/  IMAD R3, R4, UR5, R3 ;  /* 0x0000000504037c24 */ /* 0x010fc8000f8e0203 */
[----:B------:R-:W-:-:S04]  /*9890*/  IMAD R0, R7, R0, R2 ;  /* 0x0000000007007224 */ /* 0x000fc800078e0202 */
[----:B------:R-:W-:-:S04]  /*98a0*/  IMAD R3, R0, UR4, R3 ;  /* 0x0000000400037c24 */ /* 0x000fc8000f8e0203 */
[----:B-1----:R-:W-:-:S05]  /*98b0*/  IMAD.WIDE R8, R3, 0x4, R8 ;  /* 0x0000000403087825 */ /* 0x002fca00078e0208 */
[----:B------:R1:W-:Y:S02]  /*98c0*/  STG.E desc[UR44][R8.64], R23 ;  /* 0x0000001708007986 */ /* 0x0003e4000c10192c */
.L_x_205:
[----:B------:R-:W-:Y:S05]  /*98d0*/  BSYNC.RECONVERGENT B0 ;  /* 0x0000000000007941 */ /* 0x000fea0003800200 */
.L_x_204:
[----:B------:R-:W-:Y:S01]  /*98e0*/  UISETP.NE.AND UP0, UPT, UR41, URZ, UPT ;  /* 0x000000ff2900728c */ /* 0x000fe2000bf05270 */
[----:B------:R-:W-:-:S08]  /*98f0*/  NOP ;  /* 0x0000000000007918 */ /* 0x000fd00000000000 */
[----:B------:R-:W-:Y:S05]  /*9900*/  BRA.U UP0, `(.L_x_206) ;  /* 0x0000000100087547 */ /* 0x000fea000b800000 */
[----:B------:R-:W-:Y:S05]  /*9910*/  BPT.TRAP 0x1 ;  /* 0x000000040000795c */ /* 0x000fea0000300000 */
[----:B------:R-:W-:Y:S05]  /*9920*/  BPT.TRAP 0x1 ;  /* 0x000000040000795c */ /* 0x000fea0000300000 */
.L_x_206:
[----:B------:R-:W-:Y:S01]  /*9930*/  IADD3 R3, PT, PT, R47, 0xe0a0, RZ ;  /* 0x0000e0a02f037810 */ /* 0x000fe20007ffe0ff */
[----:B------:R-:W-:-:S03]  /*9940*/  UISETP.NE.AND UP0, UPT, UR41, URZ, UPT ;  /* 0x000000ff2900728c */ /* 0x000fc6000bf05270 */
[----:B------:R-:W-:-:S04]  /*9950*/  PRMT R0, R48, 0x654, R3 ;  /* 0x0000065430007816 */ /* 0x000fc80000000003 */
[----:B--2---:R2:W-:Y:S02]  /*9960*/  SYNCS.ARRIVE.TRANS64.RED.A1T0 RZ, [R0+URZ], RZ ;  /* 0x000000ff00ff79a7 */ /* 0x0045e400081004ff */
[----:B------:R-:W-:Y:S05]  /*9970*/  BRA.U UP0, `(.L_x_207) ;  /* 0x0000000100047547 */ /* 0x000fea000b800000 */
[----:B------:R-:W-:Y:S05]  /*9980*/  BPT.TRAP 0x1 ;  /* 0x000000040000795c */ /* 0x000fea0000300000 */
.L_x_207:
[----:B------:R3:W-:Y:S01]  /*9990*/  SYNCS.ARRIVE.TRANS64.A1T0 RZ, [R47+URZ+0xe0b0], RZ ;  /* 0x00e0b0ff2fff79a7 */ /* 0x0007e200081000ff */
[----:B------:R-:W-:-:S09]  /*99a0*/  UISETP.NE.AND UP0, UPT, UR39, URZ, UPT ;  /* 0x000000ff2700728c */ /* 0x000fd2000bf05270 */
[----:B------:R-:W-:Y:S05]  /*99b0*/  BRA.U !UP0, `(.L_x_208) ;  /* 0x0000000108047547 */ /* 0x000fea000b800000 */
[----:B------:R-:W-:Y:S05]  /*99c0*/  BPT.TRAP 0x1 ;  /* 0x000000040000795c */ /* 0x000fea0000300000 */
.L_x_208:
[----:B------:R-:W-:Y:S01]  /*99d0*/  ULOP3.LUT UR4, UR42, 0x1, URZ, 0x3c, !UPT ;  /* 0x000000012a047892 */ /* 0x000fe2000f8e3cff */
[----:B--2---:R-:W-:-:S05]  /*99e0*/  LOP3.LUT R0, R27, 0x80, RZ, 0xfc, !PT ;  /* 0x000000801b007812 */ /* 0x004fca00078efcff */
[----:B-1----:R-:W-:-:S05]  /*99f0*/  IMAD.U32 R4, RZ, RZ, UR4 ;  /* 0x00000004ff047e24 */ /* 0x002fca000f8e00ff */
[----:B------:R-:W-:-:S04]  /*9a00*/  SHF.L.U32 R4, R4, 0x1f, RZ ;  /* 0x0000001f04047819 */ /* 0x000fc800000006ff */
[----:B------:R-:W1:Y:S02]  /*9a10*/  SYNCS.PHASECHK.TRANS64.TRYWAIT P0, [R47+URZ+0xe080], R4 ;  /* 0x00e080042f0075a7 */ /* 0x000e6400080011ff */
[----:B-1----:R-:W-:Y:S05]  /*9a20*/  @!P0 BRA `(.L_x_209) ;  /* 0x000000f400908947 */ /* 0x002fea0003800000 */
.L_x_425:
[----:B------:R-:W-:Y:S01]  /*9a30*/  R2UR UR4, R0 ;  /* 0x00000000000472ca */ /* 0x000fe200000e0000 */
[----:B------:R-:W-:-:S12]  /*9a40*/  UISETP.NE.AND UP0, UPT, UR39, URZ, UPT ;  /* 0x000000ff2700728c */ /* 0x000fd8000bf05270 */
[----:B------:R-:W2:Y:S02]  /*9a50*/  LDTM.x2 R22, tmem[UR4] ;  /* 0x00000004001679ee */ /* 0x000ea400080c0000 */
[----:B--2---:R-:W-:Y:S05]  /*9a60*/  BRA.U !UP0, `(.L_x_210) ;  /* 0x0000000108047547 */ /* 0x004fea000b800000 */
[----:B------:R-:W-:Y:S05]  /*9a70*/  BPT.TRAP 0x1 ;  /* 0x000000040000795c */ /* 0x000fea0000300000 */
.L_x_210:
[----:B------:R-:W-:Y:S01]  /*9a80*/  PRMT R31, R48, 0x654, R31 ;  /* 0x00000654301f7816 */ /* 0x000fe2000000001f */
[----:B------:R-:W-:-:S03]  /*9a90*/  UISETP.NE.AND UP0, UPT, UR41, URZ, UPT ;  /* 0x000000ff2900728c */ /* 0x000fc6000bf05270 */
[----:B------:R2:W-:Y:S06]  /*9aa0*/  SYNCS.ARRIVE.TRANS64.RED.A1T0 RZ, [R31+URZ], RZ ;  /* 0x000000ff1fff79a7 */ /* 0x0005ec00081004ff */
[----:B------:R-:W-:Y:S05]  /*9ab0*/  BRA.U UP0, `(.L_x_211) ;  /* 0x0000000100047547 */ /* 0x000fea000b800000 */
[----:B------:R-:W-:Y:S05]  /*9ac0*/  BPT.TRAP 0x1 ;  /* 0x000000040000795c */ /* 0x000fea0000300000 */
.L_x_211:
[----:B------:R-:W-:-:S04]  /*9ad0*/  MOV R0, UR43 ;  /* 0x0000002b00007c02 */ /* 0x000fc80008000f00 */
[----:B------:R-:W-:-:S04]  /*9ae0*/  SHF.L.U32 R0, R0, 0x1f, RZ ;  /* 0x0000001f00007819 */ /* 0x000fc800000006ff */
[----:B------:R-:W4:Y:S02]  /*9af0*/  SYNCS.PHASECHK.TRANS64.TRYWAIT P0, [R47+URZ+0xe098], R0 ;  /* 0x00e098002f0075a7 */ /* 0x000f2400080011ff */
[----:B----4-:R-:W-:Y:S05]  /*9b00*/  @!P0 BRA `(.L_x_212) ;  /* 0x000000f4006c8947 */ /* 0x010fea0003800000 */
.L_x_426:
[----:B------:R-:W-:-:S09]  /*9b10*/  UISETP.NE.AND UP0, UPT, UR41, URZ, UPT ;  /* 0x000000ff2900728c */ /* 0x000fd2000bf05270 */
[----:B------:R-:W-:Y:S05]  /*9b20*/  BRA.U UP0, `(.L_x_213) ;  /* 0x0000000100047547 */ /* 0x000fea000b800000 */
[----:B------:R-:W-:Y:S05]  /*9b30*/  BPT.TRAP 0x1 ;  /* 0x000000040000795c */ /* 0x000fea0000300000 */
.L_x_213:
[----:B----4-:R-:W-:Y:S01]  /*9b40*/  SHF.L.U32 R0, R43, 0x1f, RZ ;  /* 0x0000001f2b007819 */ /* 0x010fe200000006ff */
[----:B------:R4:W1:Y:S01]  /*9b50*/  MUFU.RCP R3, R22 ;  /* 0x0000001600037308 */ /* 0x0008620000001000 */
[----:B------:R-:W-:Y:S02]  /*9b60*/  BSSY B0, `(.L_x_214) ;  /* 0x0000003000007945 */ /* 0x000fe40003800000 */
[----:B------:R-:W5:Y:S02]  /*9b70*/  SYNCS.PHASECHK.TRANS64.TRYWAIT P0, [R47+URZ+0xe0c8], R0 ;  /* 0x00e0c8002f0075a7 */ /* 0x000f6400080011ff */
[----:B-1--45:R-:W-:Y:S05]  /*9b80*/  @!P0 BRA `(.L_x_215) ;  /* 0x000000f400608947 */ /* 0x032fea0003800000 */
.L_x_427:
[----:B------:R-:W-:Y:S05]  /*9b90*/  BSYNC B0 ;  /* 0x0000000000007941 */ /* 0x000fea0003800000 */
.L_x_214:
[----:B------:R-:W4:Y:S01]  /*9ba0*/  LDCU UR4, c[0x0][0x708] ;  /* 0x0000e100ff0477ac */ /* 0x000f220008000800 */
[----:B-1----:R-:W-:-:S04]  /*9bb0*/  FFMA R0, -R22, R3, 1 ;  /* 0x3f80000016007423 */ /* 0x002fc80000000103 */
[----:B------:R-:W-:Y:S01]  /*9bc0*/  FFMA R0, R3, R0, R3 ;  /* 0x0000000003007223 */ /* 0x000fe20000000003 */
[----:B----4-:R-:W-:-:S03]  /*9bd0*/  MOV R3, UR4 ;  /* 0x0000000400037c02 */ /* 0x010fc60008000f00 */
[----:B--2---:R-:W-:Y:S01]  /*9be0*/  FFMA R31, R0, UR4, RZ ;  /* 0x00000004001f7c23 */ /* 0x004fe200080000ff */
[----:B------:R-:W1:Y:S03]  /*9bf0*/  FCHK P0, R3, R22 ;  /* 0x0000001603007302 */ /* 0x000e660000000000 */
[----:B------:R-:W-:-:S04]  /*9c00*/  FFMA R4, -R22, R31, UR4 ;  /* 0x0000000416047e23 */ /* 0x000fc8000800011f */
[----:B------:R-:W-:Y:S01]  /*9c10*/  FFMA R31, R0, R4, R31 ;  /* 0x00000004001f7223 */ /* 0x000fe2000000001f */
[----:B-1----:R-:W-:Y:S06]  /*9c20*/  @!P0 BRA `(.L_x_216) ;  /* 0x00000000000c8947 */ /* 0x002fec0003800000 */
[----:B------:R-:W-:Y:S02]  /*9c30*/  MOV R4, 0x9c50 ;  /* 0x00009c5000047802 */ /* 0x000fe40000000f00 */
[----:B---3--:R-:W-:Y:S05]  /*9c40*/  CALL.REL.NOINC `($__internal_3_$__cuda_sm3x_div_rn_noftz_f32_slowpath) ;  /* 0x0000010000387944 */ /* 0x008fea0003c00000 */
[----:B------:R-:W-:-:S07]  /*9c50*/  MOV R31, R32 ;  /* 0x00000020001f7202 */ /* 0x000fce0000000f00 */
.L_x_216:
[----:B------:R-:W-:Y:S01]  /*9c60*/  LOP3.LUT R0, R27, 0x180, RZ, 0xfc, !PT ;  /* 0x000001801b007812 */ /* 0x000fe200078efcff */
[----:B------:R-:W-:Y:S05]  /*9c70*/  WARPSYNC.ALL ;  /* 0x0000000000007948 */ /* 0x000fea0003800000 */
[----:B------:R-:W-:Y:S02]  /*9c80*/  R2UR UR4, R0 ;  /* 0x00000000000472ca */ /* 0x000fe400000e0000 */
[----:B------:R-:W1:Y:S11]  /*9c90*/  S2R R0, SR_SWINHI ;  /* 0x0000000000007919 */ /* 0x000e760000002f00 */
[----:B------:R-:W2:Y:S01]  /*9ca0*/  LDTM.x16 R4, tmem[UR4] ;  /* 0x00000004000479ee */ /* 0x000ea20008240000 */
[----:B------:R-:W-:-:S02]  /*9cb0*/  MOV R32, R47 ;  /* 0x0000002f00207202 */ /* 0x000fc40000000f00 */
[----:B-1----:R-:W-:Y:S01]  /*9cc0*/  MOV R33, R0 ;  /* 0x0000000000217202 */ /* 0x002fe20000000f00 */
[----:B--2---:R-:W-:Y:S02]  /*9cd0*/  FMUL2 R6, R31.F32, R6.F32x2.HI_LO ;  /* 0x000000061f06724a */ /* 0x004fe40000040000 */
[----:B------:R-:W-:-:S04]  /*9ce0*/  IMAD.WIDE.U32 R32, R26, 0x2, R32 ;  /* 0x000000021a207825 */ /* 0x000fc800078e0020 */
[C---:B------:R-:W-:Y:S02]  /*9cf0*/  FMUL2 R20, R31.reuse.F32, R8.F32x2.HI_LO ;  /* 0x000000081f14724a */ /* 0x040fe40000040000 */
[----:B------:R-:W-:Y:S01]  /*9d00*/  FMUL2 R4, R31.F32, R4.F32x2.HI_LO ;  /* 0x000000041f04724a */ /* 0x000fe20000040000 */
[----:B------:R-:W-:Y:S01]  /*9d10*/  F2FP.F16.F32.PACK_AB R9, R7, R6 ;  /* 0x000000060709723e */ /* 0x000fe200000000ff */
[C---:B------:R-:W-:Y:S01]  /*9d20*/  FMUL2 R24, R31.reuse.F32, R10.F32x2.HI_LO ;  /* 0x0000000a1f18724a */ /* 0x040fe20000040000 */
[C---:B------:R-:W-:Y:S01]  /*9d30*/  IADD3 R0, P1, PT, R32.reuse, 0xc010, RZ ;  /* 0x0000c01020007810 */ /* 0x040fe20007f3e0ff */
[C---:B------:R-:W-:Y:S01]  /*9d40*/  FMUL2 R12, R31.reuse.F32, R12.F32x2.HI_LO ;  /* 0x0000000c1f0c724a */ /* 0x040fe20000040000 */
        /* <DEDUP_REMOVED lines=17> */
[----:B------:R-:W-:-:S02]  /*9e60*/  F2FP.F16.F32.PACK_AB R7, R19, R18 ;  /* 0x000000121307723e */ /* 0x000fc400000000ff */
[----:B------:R-:W-:-:S03]  /*9e70*/  ISETP.NE.AND P0, PT, R29, R28, PT ;  /* 0x0000001c1d00720c */ /* 0x000fc60003f05270 */
[----:B------:R1:W-:Y:S10]  /*9e80*/  ST.E.128 desc[UR44][R34.64], R4 ;  /* 0x0000000422007985 */ /* 0x0003f4000c101d2c */
[----:B------:R-:W-:Y:S05]  /*9e90*/  @!P0 BRA `(.L_x_217) ;  /* 0x0000000000408947 */ /* 0x000fea0003800000 */
[----:B------:R-:W-:Y:S01]  /*9ea0*/  MOV R14, 0x8 ;  /* 0x00000008000e7802 */ /* 0x000fe20000000f00 */
[----:B------:R-:W2:Y:S01]  /*9eb0*/  LDCU.64 UR8, c[0x4][0xb0] ;  /* 0x01001600ff0877ac */ /* 0x000ea20008000a00 */
[----:B------:R-:W-:Y:S02]  /*9ec0*/  HFMA2 R12, -RZ, RZ, 0, 5.9604644775390625e-08 ;  /* 0x00000001ff0c7431 */ /* 0x000fe400000001ff */
[----:B-1----:R-:W-:Y:S01]  /*9ed0*/  IMAD.MOV.U32 R8, RZ, RZ, 0x192 ;  /* 0x00000192ff087424 */ /* 0x002fe200078e00ff */
[----:B------:R-:W1:Y:S01]  /*9ee0*/  LDCU.64 UR6, c[0x4][0xb8] ;  /* 0x01001700ff0677ac */ /* 0x000e620008000a00 */
[----:B------:R-:W4:Y:S01]  /*9ef0*/  LDC.64 R14, c[0x4][R14] ;  /* 0x010000000e0e7b82 */ /* 0x000f220000000a00 */
[----:B------:R-:W-:Y:S01]  /*9f00*/  IMAD.MOV.U32 R13, RZ, RZ, RZ ;  /* 0x000000ffff0d7224 */ /* 0x000fe200078e00ff */
[----:B------:R-:W5:Y:S01]  /*9f10*/  LDCU.64 UR4, c[0x4][0x40] ;  /* 0x01000800ff0477ac */ /* 0x000f620008000a00 */
[----:B--2---:R-:W-:Y:S01]  /*9f20*/  IMAD.U32 R4, RZ, RZ, UR8 ;  /* 0x00000008ff047e24 */ /* 0x004fe2000f8e00ff */
[----:B------:R-:W-:Y:S01]  /*9f30*/  MOV R5, UR9 ;  /* 0x0000000900057c02 */ /* 0x000fe20008000f00 */
[----:B-1----:R-:W-:Y:S01]  /*9f40*/  IMAD.U32 R6, RZ, RZ, UR6 ;  /* 0x00000006ff067e24 */ /* 0x002fe2000f8e00ff */
[----:B------:R-:W-:Y:S01]  /*9f50*/  MOV R7, UR7 ;  /* 0x0000000700077c02 */ /* 0x000fe20008000f00 */
[----:B-----5:R-:W-:Y:S01]  /*9f60*/  IMAD.U32 R10, RZ, RZ, UR4 ;  /* 0x00000004ff0a7e24 */ /* 0x020fe2000f8e00ff */
[----:B------:R-:W-:-:S02]  /*9f70*/  MOV R11, UR5 ;  /* 0x00000005000b7c02 */ /* 0x000fc40008000f00 */
[----:B------:R-:W-:-:S07]  /*9f80*/  LEPC R20, `(.L_x_217) ;  /* 0x000000001014794e */ /* 0x000fce0000000000 */
[----:B---34-:R-:W-:Y:S05]  /*9f90*/  CALL.ABS.NOINC R14 ;  /* 0x000000000e007343 */ /* 0x018fea0003c00000 */
.L_x_217:
[----:B------:R-:W2:Y:S01]  /*9fa0*/  LDCU.64 UR4, c[0x0][0x880] ;  /* 0x00011000ff0477ac */ /* 0x000ea20008000a00 */
[----:B------:R-:W4:Y:S01]  /*9fb0*/  S2R R0, SR_SWINHI ;  /* 0x0000000000007919 */ /* 0x000f220000002f00 */
[----:B------:R-:W-:Y:S02]  /*9fc0*/  LOP3.LUT R27, R27, 0x190, RZ, 0xfc, !PT ;  /* 0x000001901b1b7812 */ /* 0x000fe400078efcff */
[----:B--2---:R-:W-:-:S04]  /*9fd0*/  ISETP.NE.U32.AND P0, PT, RZ, UR4, PT ;  /* 0x00000004ff007c0c */ /* 0x004fc8000bf05070 */
[----:B------:R-:W-:Y:S01]  /*9fe0*/  ISETP.NE.AND.EX P0, PT, RZ, UR5, PT, P0 ;  /* 0x00000005ff007c0c */ /* 0x000fe2000bf05300 */
[----:B------:R-:W-:Y:S05]  /*9ff0*/  WARPSYNC.ALL ;  /* 0x0000000000007948 */ /* 0x000fea0003800000 */
[----:B------:R-:W-:Y:S02]  /*a000*/  R2UR UR4, R27 ;  /* 0x000000001b0472ca */ /* 0x000fe400000e0000 */
[----:B------:R-:W-:Y:S02]  /*a010*/  MOV R28, R47 ;  /* 0x0000002f001c7202 */ /* 0x000fe40000000f00 */
[----:B----4-:R-:W-:-:S03]  /*a020*/  MOV R29, R0 ;  /* 0x00000000001d7202 */ /* 0x010fc60000000f00 */
[----:B------:R-:W-:-:S06]  /*a030*/  IMAD.WIDE.U32 R28, R26, 0x2, R28 ;  /* 0x000000021a1c7825 */ /* 0x000fcc00078e001c */
[----:B-1----:R-:W1:Y:S01]  /*a040*/  LDTM.x16 R4, tmem[UR4] ;  /* 0x00000004000479ee */ /* 0x002e620008240000 */
[C---:B------:R-:W-:Y:S02]  /*a050*/  IADD3 R26, P1, PT, R28.reuse, 0xc020, RZ ;  /* 0x0000c0201c1a7810 */ /* 0x040fe40007f3e0ff */
[----:B------:R-:W-:-:S03]  /*a060*/  IADD3 R3, P2, PT, R28, 0xc030, RZ ;  /* 0x0000c0301c037810 */ /* 0x000fc60007f5e0ff */
[--C-:B------:R-:W-:Y:S02]  /*a070*/  IMAD.X R27, RZ, RZ, R29.reuse, P1 ;  /* 0x000000ffff1b7224 */ /* 0x100fe400008e061d */
[----:B------:R-:W-:-:S05]  /*a080*/  IMAD.X R29, RZ, RZ, R29, P2 ;  /* 0x000000ffff1d7224 */ /* 0x000fca00010e061d */
[----:B------:R-:W-:-:S04]  /*a090*/  SHF.R.U64 R0, R3, 0x3, R29 ;  /* 0x0000000303007819 */ /* 0x000fc8000000121d */
[----:B------:R-:W-:Y:S01]  /*a0a0*/  LOP3.LUT R28, R3, 0x30, R0, 0x78, !PT ;  /* 0x00000030031c7812 */ /* 0x000fe200078e7800 */
[C---:B-1----:R-:W-:Y:S01]  /*a0b0*/  FMUL2 R20, R31.reuse.F32, R8.F32x2.HI_LO ;  /* 0x000000081f14724a */ /* 0x042fe20000040000 */
[C---:B------:R-:W-:Y:S01]  /*a0c0*/  SHF.R.U64 R9, R26.reuse, 0x3, R27 ;  /* 0x000000031a097819 */ /* 0x040fe2000000121b */
[C---:B------:R-:W-:Y:S02]  /*a0d0*/  FMUL2 R4, R31.reuse.F32, R4.F32x2.HI_LO ;  /* 0x000000041f04724a */ /* 0x040fe40000040000 */
[C---:B------:R-:W-:Y:S01]  /*a0e0*/  FMUL2 R6, R31.reuse.F32, R6.F32x2.HI_LO ;  /* 0x000000061f06724a */ /* 0x040fe20000040000 */
[----:B------:R-:W-:Y:S01]  /*a0f0*/  LOP3.LUT R26, R26, 0x30, R9, 0x78, !PT ;  /* 0x000000301a1a7812 */ /* 0x000fe200078e7809 */
[----:B------:R-:W-:Y:S01]  /*a100*/  FMUL2 R24, R31.F32, R10.F32x2.HI_LO ;  /* 0x0000000a1f18724a */ /* 0x000fe20000040000 */
[----:B------:R-:W-:Y:S01]  /*a110*/  F2FP.F16.F32.PACK_AB R8, R5, R4 ;  /* 0x000000040508723e */ /* 0x000fe200000000ff */
[----:B------:R-:W-:Y:S01]  /*a120*/  FMUL2 R12, R31.F32, R12.F32x2.HI_LO ;  /* 0x0000000c1f0c724a */ /* 0x000fe20000040000 */
[----:B------:R-:W-:Y:S01]  /*a130*/  F2FP.F16.F32.PACK_AB R9, R7, R6 ;  /* 0x000000060709723e */ /* 0x000fe200000000ff */
[----:B------:R-:W-:Y:S01]  /*a140*/  FMUL2 R14, R31.F32, R14.F32x2.HI_LO ;  /* 0x0000000e1f0e724a */ /* 0x000fe20000040000 */
[----:B------:R-:W-:Y:S01]  /*a150*/  F2FP.F16.F32.PACK_AB R10, R21, R20 ;  /* 0x00000014150a723e */ /* 0x000fe200000000ff */
[----:B------:R-:W-:Y:S01]  /*a160*/  FMUL2 R16, R31.F32, R16.F32x2.HI_LO ;  /* 0x000000101f10724a */ /* 0x000fe20000040000 */
[----:B------:R-:W-:Y:S01]  /*a170*/  F2FP.F16.F32.PACK_AB R11, R25, R24 ;  /* 0x00000018190b723e */ /* 0x000fe200000000ff */
[----:B------:R-:W-:Y:S01]  /*a180*/  FMUL2 R18, R31.F32, R18.F32x2.HI_LO ;  /* 0x000000121f12724a */ /* 0x000fe20000040000 */
[----:B------:R-:W-:-:S02]  /*a190*/  F2FP.F16.F32.PACK_AB R4, R13, R12 ;  /* 0x0000000c0d04723e */ /* 0x000fc400000000ff */
[----:B------:R-:W-:Y:S01]  /*a1a0*/  F2FP.F16.F32.PACK_AB R5, R15, R14 ;  /* 0x0000000e0f05723e */ /* 0x000fe200000000ff */
[----:B------:R1:W-:Y:S01]  /*a1b0*/  ST.E.128 desc[UR44][R26.64], R8 ;  /* 0x000000081a007985 */ /* 0x0003e2000c101d2c */
        /* <DEDUP_REMOVED lines=9> */
[----:B------:R-:W-:Y:S05]  /*a250*/  @!P0 BRA `(.L_x_218) ;  /* 0x0000000400388947 */ /* 0x000fea0003800000 */
[C---:B------:R-:W-:Y:S01]  /*a260*/  FSETP.GEU.AND P1, PT, R22.reuse, 1.175494350822287508e-38, PT ;  /* 0x008000001600780b */ /* 0x040fe20003f2e000 */
[----:B------:R-:W4:Y:S01]  /*a270*/  LDC R3, c[0x0][0x904] ;  /* 0x00024100ff037b82 */ /* 0x000f220000000800 */
[----:B------:R-:W-:Y:S01]  /*a280*/  MOV R0, 0x3e055027 ;  /* 0x3e05502700007802 */ /* 0x000fe20000000f00 */
[----:B------:R-:W5:Y:S01]  /*a290*/  LDCU.64 UR4, c[0x0][0x908] ;  /* 0x00012100ff0477ac */ /* 0x000f620008000a00 */
[----:B-1----:R-:W-:Y:S01]  /*a2a0*/  FSEL R7, RZ, -23, P1 ;  /* 0xc1b80000ff077808 */ /* 0x002fe20000800000 */
[----:B------:R-:W-:Y:S08]  /*a2b0*/  BSSY.RECONVERGENT B0, `(.L_x_218) ;  /* 0x0000048000007945 */ /* 0x000ff00003800200 */
[----:B------:R-:W-:-:S05]  /*a2c0*/  @!P1 FMUL R22, R22, 8388608 ;  /* 0x4b00000016169820 */ /* 0x000fca0000400000 */
[C---:B------:R-:W-:Y:S02]  /*a2d0*/  IADD3 R9, PT, PT, R22.reuse, -0x3f2aaaab, RZ ;  /* 0xc0d5555516097810 */ /* 0x040fe40007ffe0ff */
[C---:B------:R-:W-:Y:S02]  /*a2e0*/  FSETP.NEU.AND P1, PT, R22.reuse, RZ, PT ;  /* 0x000000ff1600720b */ /* 0x040fe40003f2d000 */
[----:B------:R-:W-:Y:S02]  /*a2f0*/  LOP3.LUT R9, R9, 0xff800000, RZ, 0xc0, !PT ;  /* 0xff80000009097812 */ /* 0x000fe400078ec0ff */
[----:B----4-:R-:W-:Y:S02]  /*a300*/  ISETP.NE.AND P0, PT, R3, 0x1, PT ;  /* 0x000000010300780c */ /* 0x010fe40003f05270 */
[-C--:B------:R-:W-:Y:S02]  /*a310*/  IADD3 R5, PT, PT, R22, -R9.reuse, RZ ;  /* 0x8000000916057210 */ /* 0x080fe40007ffe0ff */
[----:B------:R-:W-:-:S03]  /*a320*/  I2FP.F32.S32 R6, R9 ;  /* 0x0000000900067245 */ /* 0x000fc60000201400 */
[----:B------:R-:W-:Y:S02]  /*a330*/  FADD R5, R5, -1 ;  /* 0xbf80000005057421 */ /* 0x000fe40000000000 */
[----:B------:R-:W-:Y:S02]  /*a340*/  FFMA R6, R6, 1.1920928955078125e-07, R7 ;  /* 0x3400000006067823 */ /* 0x000fe40000000007 */
[----:B------:R-:W-:-:S04]  /*a350*/  FFMA R0, R5, -R0, 0.14084610342979431152 ;  /* 0x3e1039f605007423 */ /* 0x000fc80000000800 */
[----:B------:R-:W-:Y:S01]  /*a360*/  FFMA R4, R5, R0, -0.12148627638816833496 ;  /* 0xbdf8cdcc05047423 */ /* 0x000fe20000000000 */
[----:B-----5:R-:W-:Y:S01]  /*a370*/  IMAD.HI.U32 R0, R45, UR4, RZ ;  /* 0x000000042d007c27 */ /* 0x020fe2000f8e00ff */
[----:B------:R-:W1:Y:S03]  /*a380*/  LDCU UR4, c[0x0][0x380] ;  /* 0x00007000ff0477ac */ /* 0x000e660008000800 */
[C---:B------:R-:W-:Y:S01]  /*a390*/  FFMA R4, R5.reuse, R4, 0.13980610668659210205 ;  /* 0x3e0f295505047423 */ /* 0x040fe20000000004 */
[----:B------:R-:W-:Y:S01]  /*a3a0*/  SHF.R.U32.HI R0, RZ, UR5, R0 ;  /* 0x00000005ff007c19 */ /* 0x000fe20008011600 */
[----:B------:R-:W4:Y:S02]  /*a3b0*/  LDCU UR5, c[0x0][0x700] ;  /* 0x0000e000ff0577ac */ /* 0x000f240008000800 */
[----:B------:R-:W-:Y:S01]  /*a3c0*/  FFMA R4, R5, R4, -0.16684235632419586182 ;  /* 0xbe2ad8b905047423 */ /* 0x000fe20000000004 */
[----:B------:R-:W-:-:S03]  /*a3d0*/  SEL R0, R45, R0, !P0 ;  /* 0x000000002d007207 */ /* 0x000fc60004000000 */
[C---:B------:R-:W-:Y:S01]  /*a3e0*/  FFMA R4, R5.reuse, R4, 0.20012299716472625732 ;  /* 0x3e4ced0b05047423 */ /* 0x040fe20000000004 */
[----:B------:R-:W-:Y:S02]  /*a3f0*/  ISETP.GT.U32.AND P0, PT, R22, 0x7f7fffff, PT ;  /* 0x7f7fffff1600780c */ /* 0x000fe40003f04070 */
[----:B------:R-:W-:Y:S01]  /*a400*/  IADD3 R0, PT, PT, -R0, RZ, RZ ;  /* 0x000000ff00007210 */ /* 0x000fe20007ffe1ff */
[----:B------:R-:W-:-:S04]  /*a410*/  FFMA R4, R5, R4, -0.24999669194221496582 ;  /* 0xbe7fff2205047423 */ /* 0x000fc80000000004 */
[----:B------:R-:W-:Y:S01]  /*a420*/  FFMA R4, R5, R4, 0.33333182334899902344 ;  /* 0x3eaaaa7805047423 */ /* 0x000fe20000000004 */
[----:B------:R-:W-:Y:S01]  /*a430*/  IMAD R7, R3, R0, R45 ;  /* 0x0000000003077224 */ /* 0x000fe200078e022d */
[----:B------:R-:W-:Y:S02]  /*a440*/  MOV R3, 0x7f800000 ;  /* 0x7f80000000037802 */ /* 0x000fe40000000f00 */
[----:B------:R-:W-:Y:S02]  /*a450*/  FFMA R4, R5, R4, -0.5 ;  /* 0xbf00000005047423 */ /* 0x000fe40000000004 */
[----:B------:R-:W-:Y:S02]  /*a460*/  LEA R7, R7, R44, 0x8 ;  /* 0x0000002c07077211 */ /* 0x000fe400078e40ff */
[----:B------:R-:W-:-:S04]  /*a470*/  FMUL R4, R5, R4 ;  /* 0x0000000405047220 */ /* 0x000fc80000400000 */
[----:B------:R-:W-:-:S04]  /*a480*/  FFMA R5, R5, R4, R5 ;  /* 0x0000000405057223 */ /* 0x000fc80000000005 */
[----:B------:R-:W-:Y:S01]  /*a490*/  FFMA R5, R6, 0.69314718246459960938, R5 ;  /* 0x3f31721806057823 */ /* 0x000fe20000000005 */
[----:B------:R-:W-:Y:S01]  /*a4a0*/  @P0 FFMA R5, R22, R3, +INF ;  /* 0x7f80000016050423 */ /* 0x000fe20000000003 */
[----:B------:R-:W-:-:S04]  /*a4b0*/  IADD3 R3, PT, PT, R7, 0x80, RZ ;  /* 0x0000008007037810 */ /* 0x000fc80007ffe0ff */
[----:B-1----:R-:W-:Y:S02]  /*a4c0*/  ISETP.GE.AND P0, PT, R3, UR4, PT ;  /* 0x0000000403007c0c */ /* 0x002fe4000bf06270 */
[----:B------:R-:W-:-:S05]  /*a4d0*/  FSEL R0, R5, -INF , P1 ;  /* 0xff80000005007808 */ /* 0x000fca0000800000 */
[----:B----4-:R-:W-:-:S06]  /*a4e0*/  FFMA R23, R23, UR5, R0 ;  /* 0x0000000517177c23 */ /* 0x010fcc0008000000 */
[----:B------:R-:W-:Y:S05]  /*a4f0*/  @P0 BRA `(.L_x_219) ;  /* 0x00000000008c0947 */ /* 0x000fea0003800000 */
[----:B------:R-:W1:Y:S01]  /*a500*/  LDC R7, c[0x0][0x38c] ;  /* 0x0000e300ff077b82 */ /* 0x000e620000000800 */
[----:B------:R-:W4:Y:S01]  /*a510*/  LDCU UR6, c[0x0][0x890] ;  /* 0x00011200ff0677ac */ /* 0x000f220008000800 */
[----:B------:R-:W5:Y:S01]  /*a520*/  LDCU.64 UR4, c[0x0][0x888] ;  /* 0x00011100ff0477ac */ /* 0x000f620008000a00 */
[----:B----4-:R-:W-:Y:S01]  /*a530*/  IMAD R3, R40, UR6, R3 ;  /* 0x0000000628037c24 */ /* 0x010fe2000f8e0203 */
[----:B-1----:R-:W-:-:S04]  /*a540*/  IABS R5, R7 ;  /* 0x0000000700057213 */ /* 0x002fc80000000000 */
[----:B------:R-:W1:Y:S08]  /*a550*/  I2F.RP R10, R5 ;  /* 0x00000005000a7306 */ /* 0x000e700000209400 */
[----:B-1----:R-:W1:Y:S02]  /*a560*/  MUFU.RCP R8, R10 ;  /* 0x0000000a00087308 */ /* 0x002e640000001000 */
[----:B-1----:R-:W-:-:S06]  /*a570*/  IADD3 R8, PT, PT, R8, 0xffffffe, RZ ;  /* 0x0ffffffe08087810 */ /* 0x002fcc0007ffe0ff */
[----:B------:R1:W4:Y:S02]  /*a580*/  F2I.FTZ.U32.TRUNC.NTZ R9, R8 ;  /* 0x0000000800097305 */ /* 0x000324000021f000 */
[----:B-1----:R-:W-:Y:S02]  /*a590*/  HFMA2 R8, -RZ, RZ, 0, 0 ;  /* 0x00000000ff087431 */ /* 0x002fe400000001ff */
[----:B----4-:R-:W-:-:S04]  /*a5a0*/  IMAD.MOV R0, RZ, RZ, -R9 ;  /* 0x000000ffff007224 */ /* 0x010fc800078e0a09 */
        /* <DEDUP_REMOVED lines=19> */
[----:B-----5:R-:W-:-:S04]  /*a6e0*/  IMAD R3, R4, UR5, R3 ;  /* 0x0000000504037c24 */ /* 0x020fc8000f8e0203 */
[----:B------:R-:W-:-:S04]  /*a6f0*/  IMAD R0, R7, R0, R2 ;  /* 0x0000000007007224 */ /* 0x000fc800078e0202 */
[----:B------:R-:W-:-:S04]  /*a700*/  IMAD R3, R0, UR4, R3 ;  /* 0x0000000400037c24 */ /* 0x000fc8000f8e0203 */
[----:B-1----:R-:W-:-:S05]  /*a710*/  IMAD.WIDE R8, R3, 0x4, R8 ;  /* 0x0000000403087825 */ /* 0x002fca00078e0208 */
[----:B------:R1:W-:Y:S02]  /*a720*/  STG.E desc[UR44][R8.64], R23 ;  /* 0x0000001708007986 */ /* 0x0003e4000c10192c */
.L_x_219:
[----:B------:R-:W-:Y:S05]  /*a730*/  BSYNC.RECONVERGENT B0 ;  /* 0x0000000000007941 */ /* 0x000fea0003800200 */
.L_x_218:
[----:B------:R-:W-:Y:S01]  /*a740*/  UISETP.NE.AND UP0, UPT, UR41, URZ, UPT ;  /* 0x000000ff2900728c */ /* 0x000fe2000bf05270 */
[----:B------:R-:W-:-:S08]  /*a750*/  NOP ;  /* 0x0000000000007918 */ /* 0x000fd00000000000 */
[----:B------:R-:W-:Y:S05]  /*a760*/  BRA.U UP0, `(.L_x_220) ;  /* 0x0000000100087547 */ /* 0x000fea000b800000 */
[----:B------:R-:W-:Y:S05]  /*a770*/  BPT.TRAP 0x1 ;  /* 0x000000040000795c */ /* 0x000fea0000300000 */
[----:B------:R-:W-:Y:S05]  /*a780*/  BPT.TRAP 0x1 ;  /* 0x000000040000795c */ /* 0x000fea0000300000 */
.L_x_220:
[----:B------:R-:W-:Y:S01]  /*a790*/  IADD3 R3, PT, PT, R47, 0xe0a8, RZ ;  /* 0x0000e0a82f037810 */ /* 0x000fe20007ffe0ff */
[----:B------:R-:W-:-:S03]  /*a7a0*/  UISETP.NE.AND UP0, UPT, UR41, URZ, UPT ;  /* 0x000000ff2900728c */ /* 0x000fc6000bf05270 */
[----:B------:R-:W-:-:S04]  /*a7b0*/  PRMT R3, R48, 0x654, R3 ;  /* 0x0000065430037816 */ /* 0x000fc80000000003 */
[----:B--2---:R2:W-:Y:S02]  /*a7c0*/  SYNCS.ARRIVE.TRANS64.RED.A1T0 RZ, [R3+URZ], RZ ;  /* 0x000000ff03ff79a7 */ /* 0x0045e400081004ff */
[----:B------:R-:W-:Y:S05]  /*a7d0*/  BRA.U UP0, `(.L_x_221) ;  /* 0x0000000100047547 */ /* 0x000fea000b800000 */
[----:B------:R-:W-:Y:S05]  /*a7e0*/  BPT.TRAP 0x1 ;  /* 0x000000040000795c */ /* 0x000fea0000300000 */
.L_x_221:
[----:B------:R4:W-:Y:S01]  /*a7f0*/  SYNCS.ARRIVE.TRANS64.A1T0 RZ, [R47+URZ+0xe0b8], RZ ;  /* 0x00e0b8ff2fff79a7 */ /* 0x0009e200081000ff */
[----:B------:R-:W-:Y:S01]  /*a800*/  LOP3.LUT R43, R43, 0x1, RZ, 0x3c, !PT ;  /* 0x000000012b2b7812 */ /* 0x000fe200078e3cff */
[----:B------:R-:W-:Y:S01]  /*a810*/  ULOP3.LUT UR43, UR43, 0x1, URZ, 0x3c, !UPT ;  /* 0x000000012b2b7892 */ /* 0x000fe2000f8e3cff */
[----:B------:R-:W-:-:S11]  /*a820*/  IADD3 R22, PT, PT, R49, 0x2, RZ ;  /* 0x0000000231167810 */ /* 0x000fd60007ffe0ff */
.L_x_92:
[----:B------:R-:W-:Y:S05]  /*a830*/  BSYNC B7 ;  /* 0x0000000000077941 */ /* 0x000fea0003800000 */
.L_x_91:
[----:B------:R-:W5:Y:S01]  /*a840*/  LDCU UR4, c[0x0][0x900] ;  /* 0x00012000ff0477ac */ /* 0x000f620008000800 */
[----:B------:R-:W-:-:S04]  /*a850*/  IADD3 R45, PT, PT, R45, UR36, RZ ;  /* 0x000000242d2d7c10 */ /* 0x000fc8000fffe0ff */
[----:B-----5:R-:W-:-:S13]  /*a860*/  ISETP.GE.AND P0, PT, R45, UR4, PT ;  /* 0x000000042d007c0c */ /* 0x020fda000bf06270 */
[----:B------:R-:W-:Y:S05]  /*a870*/  @!P0 BRA `(.L_x_222) ;  /* 0xffffff98009c8947 */ /* 0x000fea000383ffff */
[----:B------:R-:W-:Y:S05]  /*a880*/  BSYNC B8 ;  /* 0x0000000000087941 */ /* 0x000fea0003800000 */
.L_x_90:
[----:B------:R-:W-:Y:S05]  /*a890*/  EXIT ;  /* 0x000000000000794d */ /* 0x000fea0003800000 */
.L_x_27:
[----:B------:R-:W-:-:S08]  /*a8a0*/  NOP ;  /* 0x0000000000007918 */ /* 0x000fd00000000000 */
[----:B------:R-:W1:Y:S02]  /*a8b0*/  USETMAXREG.TRY_ALLOC.CTAPOOL UP0, 0xc0 ;  /* 0x000000c0000079c8 */ /* 0x000e640008000600 */
[----:B-1----:R-:W-:Y:S05]  /*a8c0*/  BRA.U !UP0, `(.L_x_27) ;  /* 0xfffffffd08f47547 */ /* 0x002fea000b83ffff */
[----:B------:R-:W1:Y:S08]  /*a8d0*/  LDC R0, c[0x0][0x900] ;  /* 0x00024000ff007b82 */ /* 0x000e700000000800 */
[----:B------:R-:W2:Y:S01]  /*a8e0*/  S2UR UR38, SR_CgaCtaId ;  /* 0x00000000002679c3 */ /* 0x000ea20000008800 */
[----:B-1----:R-:W-:-:S13]  /*a8f0*/  ISETP.LE.AND P0, PT, R0, UR36, PT ;  /* 0x0000002400007c0c */ /* 0x002fda000bf03270 */
[----:B--2---:R-:W-:Y:S05]  /*a900*/  @P0 EXIT ;  /* 0x000000000000094d */ /* 0x004fea0003800000 */
[----:B------:R-:W-:Y:S02]  /*a910*/  UISETP.NE.AND UP0, UPT, UR50, URZ, UPT ;  /* 0x000000ff3200728c */ /* 0x000fe4000bf05270 */
[----:B------:R-:W-:Y:S01]  /*a920*/  USHF.L.U32 UR41, UR8, 0x3, URZ ;  /* 0x0000000308297899 */ /* 0x000fe200080006ff */
[----:B------:R-:W-:Y:S01]  /*a930*/  UMOV UR40, 0x400 ;  /* 0x0000040000287882 */ /* 0x000fe20000000000 */
[----:B------:R-:W-:Y:S02]  /*a940*/  USEL UR43, UR7, UR6, UP0 ;  /* 0x00000006072b7287 */ /* 0x000fe40008000000 */
[----:B------:R-:W-:Y:S02]  /*a950*/  ULEA UR40, UR38, UR40, 0x18 ;  /* 0x0000002826287291 */ /* 0x000fe4000f8ec0ff */
[----:B------:R-:W-:Y:S02]  /*a960*/  ULOP3.LUT UR9, UR41, 0x8, URZ, 0x3c, !UPT ;  /* 0x0000000829097892 */ /* 0x000fe4000f8e3cff */
[----:B------:R-:W-:-:S02]  /*a970*/  UIADD3 UR41, UPT, UPT, UR41, 0xe0d0, UR40 ;  /* 0x0000e0d029297890 */ /* 0x000fc4000fffe028 */
[----:B------:R-:W-:Y:S02]  /*a980*/  USEL UR42, UR4, UR5, UP0 ;  /* 0x00000005042a7287 */ /* 0x000fe40008000000 */
[----:B------:R-:W-:Y:S02]  /*a990*/  ULOP3.LUT UR43, UR43, 0x1, URZ, 0xc0, !UPT ;  /* 0x000000012b2b7892 */ /* 0x000fe4000f8ec0ff */
[----:B------:R-:W-:Y:S01]  /*a9a0*/  UIADD3 UR40, UPT, UPT, UR9, 0xe0d0, UR40 ;  /* 0x0000e0d009287890 */ /* 0x000fe2000fffe028 */
[----:B------:R-:W-:Y:S01]  /*a9b0*/  UMOV UR48, URZ ;  /* 0x000000ff00307c82 */ /* 0x000fe20008000000 */
[----:B------:R-:W-:Y:S01]  /*a9c0*/  UMOV UR47, 0x1 ;  /* 0x00000001002f7882 */ /* 0x000fe20000000000 */
[----:B------:R-:W-:Y:S01]  /*a9d0*/  UMOV UR46, 0x1 ;  /* 0x00000001002e7882 */ /* 0x000fe20000000000 */
[----:B------:R-:W-:-:S08]  /*a9e0*/  UMOV UR45, URZ ;  /* 0x000000ff002d7c82 */ /* 0x000fd00008000000 */
.L_x_272:
[----:B-1----:R-:W1:Y:S01]  /*a9f0*/  LDCU.64 UR6, c[0x0][0x908] ;  /* 0x00012100ff0677ac */ /* 0x002e620008000a00 */
[----:B--2---:R-:W2:Y:S01]  /*aa00*/  LDCU UR8, c[0x0][0x904] ;  /* 0x00012080ff0877ac */ /* 0x004ea20008000800 */
[----:B---3--:R-:W3:Y:S01]  /*aa10*/  LDCU.64 UR4, c[0x0][0x380] ;  /* 0x00007000ff0477ac */ /* 0x008ee20008000a00 */
[----:B-1----:R-:W-:Y:S02]  /*aa20*/  UIMAD.WIDE.U32 UR10, UR36, UR6, URZ ;  /* 0x00000006240a72a5 */ /* 0x002fe4000f8e00ff */
[----:B--2---:R-:W-:Y:S02]  /*aa30*/  UISETP.NE.AND UP0, UPT, UR8, 0x1, UPT ;  /* 0x000000010800788c */ /* 0x004fe4000bf05270 */
[----:B------:R-:W-:-:S04]  /*aa40*/  USHF.R.U32.HI UR6, URZ, UR7, UR11 ;  /* 0x00000007ff067299 */ /* 0x000fc8000801160b */
[----:B------:R-:W-:Y:S02]  /*aa50*/  USEL UR6, UR36, UR6, !UP0 ;  /* 0x0000000624067287 */ /* 0x000fe4000c000000 */
[----:B---3--:R-:W-:Y:S02]  /*aa60*/  UISETP.NE.AND UP0, UPT, UR5, URZ, UPT ;  /* 0x000000ff0500728c */ /* 0x008fe4000bf05270 */
[----:B------:R-:W-:-:S04]  /*aa70*/  UIADD3 UR6, UPT, UPT, -UR6, URZ, URZ ;  /* 0x000000ff06067290 */ /* 0x000fc8000fffe1ff */
[----:B------:R-:W-:-:S04]  /*aa80*/  UIMAD UR6, UR8, UR6, UR36 ;  /* 0x00000006080672a4 */ /* 0x000fc8000f8e0224 */
[----:B------:R-:W-:-:S04]  /*aa90*/  USHF.L.U32 UR6, UR6, 0x8, URZ ;  /* 0x0000000806067899 */ /* 0x000fc800080006ff */
[----:B------:R-:W-:-:S09]  /*aaa0*/  UISETP.GE.OR UP0, UPT, UR6, UR4, !UP0 ;  /* 0x000000040600728c */ /* 0x000fd2000c706670 */
[----:B------:R-:W-:Y:S05]  /*aab0*/  BRA.U UP0, `(.L_x_223) ;  /* 0x000000a500ac7547 */ /* 0x000fea000b800000 */
[----:B------:R-:W-:Y:S02]  /*aac0*/  UIADD3 UR4, UPT, UPT, UR5, 0x7f, URZ ;  /* 0x0000007f05047890 */ /* 0x000fe4000fffe0ff */
[----:B------:R-:W-:Y:S02]  /*aad0*/  ULOP3.LUT UP0, URZ, UR5, 0x7f, URZ, 0xc0, !UPT ;  /* 0x0000007f05ff7892 */ /* 0x000fe4000f80c0ff */
[----:B------:R-:W-:-:S04]  /*aae0*/  USHF.R.S32.HI UR5, URZ, 0x1f, UR4 ;  /* 0x0000001fff057899 */ /* 0x000fc80008011404 */
[----:B------:R-:W-:-:S05]  /*aaf0*/  ULEA.HI UR4, UR5, UR4, URZ, 0x7 ;  /* 0x0000000405047291 */ /* 0x000fca000f8f38ff */
[----:B------:R-:W-:Y:S02]  /*ab00*/  @UP0 ULEA.HI.SX32 UR53, UR4, 0xffffffff, 0x19 ;  /* 0xffffffff04350891 */ /* 0x000fe4000f8fcaff */
[----:B------:R-:W-:Y:S02]  /*ab10*/  @!UP0 USHF.R.S32.HI UR53, URZ, 0x7, UR4 ;  /* 0x00000007ff358899 */ /* 0x000fe40008011404 */
[----:B------:R-:W-:-:S09]  /*ab20*/  UISETP.NE.AND UP0, UPT, UR43, URZ, UPT ;  /* 0x000000ff2b00728c */ /* 0x000fd2000bf05270 */
[----:B------:R-:W-:Y:S05]  /*ab30*/  BRA.U UP0, `(.L_x_224) ;  /* 0x0000000100047547 */ /* 0x000fea000b800000 */
[----:B------:R-:W-:Y:S05]  /*ab40*/  BPT.TRAP 0x1 ;  /* 0x000000040000795c */ /* 0x000fea0000300000 */
.L_x_224:
[----:B------:R-:W1:Y:S01]  /*ab50*/  S2UR UR4, SR_CgaCtaId ;  /* 0x00000000000479c3 */ /* 0x000e620000008800 */
[----:B------:R-:W-:Y:S01]  /*ab60*/  UISETP.NE.AND UP0, UPT, UR50, URZ, UPT ;  /* 0x000000ff3200728c */ /* 0x000fe2000bf05270 */
[----:B------:R-:W-:Y:S02]  /*ab70*/  UMOV UR5, 0x400 ;  /* 0x0000040000057882 */ /* 0x000fe40000000000 */
[----:B-1----:R-:W-:Y:S02]  /*ab80*/  ULEA UR4, UR4, UR5, 0x18 ;  /* 0x0000000504047291 */ /* 0x002fe4000f8ec0ff */
[----:B------:R-:W-:Y:S02]  /*ab90*/  USEL UR5, UR46, UR47, UP0 ;  /* 0x0000002f2e057287 */ /* 0x000fe40008000000 */
[----:B------:R-:W-:-:S04]  /*aba0*/  UIADD3 UR6, UPT, UPT, UR4, 0xe088, URZ ;  /* 0x0000e08804067890 */ /* 0x000fc8000fffe0ff */
[----:B------:R-:W-:Y:S01]  /*abb0*/  @UP0 UIADD3 UR6, UPT, UPT, UR4, 0xe078, URZ ;  /* 0x0000e07804060890 */ /* 0x000fe2000fffe0ff */
[----:B------:R-:W-:-:S04]  /*abc0*/  MOV R3, UR5 ;  /* 0x0000000500037c02 */ /* 0x000fc80008000f00 */
[----:B------:R-:W-:-:S04]  /*abd0*/  SHF.L.U32 R3, R3, 0x1f, RZ ;  /* 0x0000001f03037819 */ /* 0x000fc800000006ff */
[----:B------:R-:W1:Y:S02]  /*abe0*/  SYNCS.PHASECHK.TRANS64.TRYWAIT P0, [UR6], R3 ;  /* 0x00000003ff0075a7 */ /* 0x000e640008001106 */
[----:B-1----:R-:W-:Y:S05]  /*abf0*/  @!P0 BRA `(.L_x_225) ;  /* 0x000000e400588947 */ /* 0x002fea0003800000 */
.L_x_429:
[----:B------:R-:W-:Y:S01]  /*ac00*/  UISETP.GE.AND UP0, UPT, UR53, 0x1, UPT ;  /* 0x000000013500788c */ /* 0x000fe2000bf06270 */
[----:B------:R-:W-:Y:S01]  /*ac10*/  HFMA2 R16, -RZ, RZ, 0, 0 ;  /* 0x00000000ff107431 */ /* 0x000fe200000001ff */
[----:B------:R-:W-:Y:S01]  /*ac20*/  MOV R17, 0xff800000 ;  /* 0xff80000000117802 */ /* 0x000fe20000000f00 */
[----:B------:R-:W-:-:S06]  /*ac30*/  UMOV UR44, URZ ;  /* 0x000000ff002c7c82 */ /* 0x000fcc0008000000 */
[----:B------:R-:W-:Y:S05]  /*ac40*/  BRA.U !UP0, `(.L_x_226) ;  /* 0x0000004508687547 */ /* 0x000fea000b800000 */
[----:B------:R-:W-:Y:S01]  /*ac50*/  MOV R16, RZ ;  /* 0x000000ff00107202 */ /* 0x000fe20000000f00 */
[----:B------:R-:W-:Y:S01]  /*ac60*/  USHF.L.U32 UR44, UR53, 0x7, URZ ;  /* 0x00000007352c7899 */ /* 0x000fe200080006ff */
[----:B------:R-:W-:Y:S01]  /*ac70*/  MOV R156, 0xff800000 ;  /* 0xff800000009c7802 */ /* 0x000fe20000000f00 */
[----:B------:R-:W2:Y:S01]  /*ac80*/  LDCU UR39, c[0x0][0x704] ;  /* 0x0000e080ff2777ac */ /* 0x000ea20008000800 */
[----:B------:R-:W3:Y:S01]  /*ac90*/  LDCU UR37, c[0x0][0x384] ;  /* 0x00007080ff2577ac */ /* 0x000ee20008000800 */
[----:B------:R-:W-:-:S08]  /*aca0*/  UIADD3 UR53, UPT, UPT, UR53, -0x1, URZ ;  /* 0xffffffff35357890 */ /* 0x000fd0000fffe0ff */
.L_x_247:
[----:B------:R-:W4:Y:S01]  /*acb0*/  S2R R2, SR_TID.X ;  /* 0x0000000000027919 */ /* 0x000f220000002100 */
[----:B------:R-:W-:Y:S01]  /*acc0*/  UISETP.NE.AND UP0, UPT, UR50, URZ, UPT ;  /* 0x000000ff3200728c */ /* 0x000fe2000bf05270 */
[----:B------:R-:W-:-:S03]  /*acd0*/  UMOV UR4, 0x20 ;  /* 0x0000002000047882 */ /* 0x000fc60000000000 */
[----:B------:R-:W-:Y:S01]  /*ace0*/  USEL UR4, UR4, 0xa0, UP0 ;  /* 0x000000a004047887 */ /* 0x000fe20008000000 */
[----:B----4-:R-:W-:-:S05]  /*acf0*/  IMAD.U32 R18, R2, 0x10000, RZ ;  /* 0x0001000002127824 */ /* 0x010fca00078e00ff */
[----:B------:R-:W-:-:S05]  /*ad00*/  LOP3.LUT R18, R18, 0x600000, RZ, 0xc0, !PT ;  /* 0x0060000012127812 */ /* 0x000fca00078ec0ff */
[----:B-1----:R-:W-:Y:S01]  /*ad10*/  VIADD R0, R18, UR4 ;  /* 0x0000000412007c36 */ /* 0x002fe20008000000 */
[----:B------:R-:W-:Y:S02]  /*ad20*/  USEL UR4, UR45, UR48, UP0 ;  /* 0x000000302d047287 */ /* 0x000fe40008000000 */
[----:B------:R-:W-:-:S03]  /*ad30*/  UISETP.GT.U32.AND UP0, UPT, UR42, 0x1, UPT ;  /* 0x000000012a00788c */ /* 0x000fc6000bf04070 */
[----:B------:R-:W1:Y:S02]  /*ad40*/  SHFL.IDX PT, R0, R0, RZ, 0x1f ;  /* 0x00001fff00007589 */ /* 0x000e6400000e0000 */
[----:B-1----:R-:W-:-:S04]  /*ad50*/  R2UR UR52, R0 ;  /* 0x00000000003472ca */ /* 0x002fc800000e0000 */
[----:B--2---:R-:W-:Y:S11]  /*ad60*/  BRA.U UP0, `(.L_x_227) ;  /* 0x0000000100047547 */ /* 0x004ff6000b800000 */
[----:B--23--:R-:W-:Y:S05]  /*ad70*/  BPT.TRAP 0x1 ;  /* 0x000000040000795c */ /* 0x00cfea0000300000 */
.L_x_227:
[----:B------:R-:W1:Y:S01]  /*ad80*/  S2UR UR51, SR_CgaCtaId ;  /* 0x00000000003379c3 */ /* 0x000e620000008800 */
[----:B------:R-:W-:Y:S01]  /*ad90*/  UISETP.NE.AND UP0, UPT, UR50, URZ, UPT ;  /* 0x000000ff3200728c */ /* 0x000fe2000bf05270 */
[----:B------:R-:W-:Y:S01]  /*ada0*/  IMAD.U32 R3, RZ, RZ, UR4 ;  /* 0x00000004ff037e24 */ /* 0x000fe2000f8e00ff */
[----:B------:R-:W-:Y:S01]  /*adb0*/  UMOV UR5, 0x400 ;  /* 0x0000040000057882 */ /* 0x000fe20000000000 */
[----:B------:R-:W-:Y:S01]  /*adc0*/  SHF.R.U32.HI R2, RZ, 0x5, R2 ;  /* 0x00000005ff027819 */ /* 0x000fe20000011602 */
[----:B------:R-:W-:Y:S01]  /*add0*/  USEL UR4, URZ, 0x80, UP0 ;  /* 0x00000080ff047887 */ /* 0x000fe20008000000 */
[----:B------:R-:W-:Y:S02]  /*ade0*/  SHF.R.U32.HI R22, RZ, 0x15, R18 ;  /* 0x00000015ff167819 */ /* 0x000fe40000011612 */
[----:B------:R-:W-:Y:S02]  /*adf0*/  SHF.L.U32 R3, R3, 0x1f, RZ ;  /* 0x0000001f03037819 */ /* 0x000fe400000006ff */
[----:B------:R-:W-:-:S02]  /*ae00*/  LOP3.LUT R19, R2, 0x3, RZ, 0xc0, !PT ;  /* 0x0000000302137812 */ /* 0x000fc400078ec0ff */
[----:B------:R-:W-:Y:S02]  /*ae10*/  LOP3.LUT R18, R18, UR4, RZ, 0xfc, !PT ;  /* 0x0000000412127c12 */ /* 0x000fe4000f8efcff */
[----:B------:R-:W-:Y:S01]  /*ae20*/  ISETP.NE.AND P0, PT, R19, R22, PT ;  /* 0x000000161300720c */ /* 0x000fe20003f05270 */
[----:B-1----:R-:W-:-:S04]  /*ae30*/  ULEA UR51, UR51, UR5, 0x18 ;  /* 0x0000000533337291 */ /* 0x002fc8000f8ec0ff */
[----:B------:R-:W-:Y:S02]  /*ae40*/  UIADD3 UR5, UPT, UPT, UR51, 0xe060, URZ ;  /* 0x0000e06033057890 */ /* 0x000fe4000fffe0ff */
[----:B------:R-:W-:-:S09]  /*ae50*/  @UP0 UIADD3 UR5, UPT, UPT, UR51, 0xe050, URZ ;  /* 0x0000e05033050890 */ /* 0x000fd2000fffe0ff */
[----:B------:R-:W1:Y:S02]  /*ae60*/  SYNCS.PHASECHK.TRANS64.TRYWAIT P1, [UR5], R3 ;  /* 0x00000003ff0075a7 */ /* 0x000e640008021105 */
[----:B-1----:R-:W-:Y:S05]  /*ae70*/  @!P1 BRA `(.L_x_228) ;  /* 0x000000e000d09947 */ /* 0x002fea0003800000 */
.L_x_431:
[----:B------:R-:W-:Y:S05]  /*ae80*/  @!P0 BRA `(.L_x_229) ;  /* 0x0000000000408947 */ /* 0x000fea0003800000 */
[----:B------:R-:W-:Y:S01]  /*ae90*/  MOV R14, 0x8 ;  /* 0x00000008000e7802 */ /* 0x000fe20000000f00 */
[----:B------:R-:W4:Y:S01]  /*aea0*/  LDCU.64 UR6, c[0x4][0xb0] ;  /* 0x01001600ff0677ac */ /* 0x000f220008000a00 */
[----:B------:R-:W-:Y:S02]  /*aeb0*/  HFMA2 R12, -RZ, RZ, 0, 5.9604644775390625e-08 ;  /* 0x00000001ff0c7431 */ /* 0x000fe400000001ff */
[----:B------:R-:W-:Y:S01]  /*aec0*/  IMAD.MOV.U32 R8, RZ, RZ, 0x192 ;  /* 0x00000192ff087424 */ /* 0x000fe200078e00ff */
[----:B------:R-:W5:Y:S01]  /*aed0*/  LDCU.64 UR4, c[0x4][0xb8] ;  /* 0x01001700ff0477ac */ /* 0x000f620008000a00 */
[----:B------:R-:W1:Y:S01]  /*aee0*/  LDC.64 R14, c[0x4][R14] ;  /* 0x010000000e0e7b82 */ /* 0x000e620000000a00 */
[----:B------:R-:W-:Y:S01]  /*aef0*/  IMAD.MOV.U32 R13, RZ, RZ, RZ ;  /* 0x000000ffff0d7224 */ /* 0x000fe200078e00ff */
[----:B------:R-:W2:Y:S01]  /*af00*/  LDCU.64 UR8, c[0x4][0x10] ;  /* 0x01000200ff0877ac */ /* 0x000ea20008000a00 */
[----:B----4-:R-:W-:Y:S01]  /*af10*/  IMAD.U32 R4, RZ, RZ, UR6 ;  /* 0x00000006ff047e24 */ /* 0x010fe2000f8e00ff */
[----:B------:R-:W-:Y:S01]  /*af20*/  MOV R5, UR7 ;  /* 0x0000000700057c02 */ /* 0x000fe20008000f00 */
[----:B-----5:R-:W-:Y:S01]  /*af30*/  IMAD.U32 R6, RZ, RZ, UR4 ;  /* 0x00000004ff067e24 */ /* 0x020fe2000f8e00ff */
[----:B------:R-:W-:Y:S01]  /*af40*/  MOV R7, UR5 ;  /* 0x0000000500077c02 */ /* 0x000fe20008000f00 */
[----:B--2---:R-:W-:Y:S01]  /*af50*/  IMAD.U32 R10, RZ, RZ, UR8 ;  /* 0x00000008ff0a7e24 */ /* 0x004fe2000f8e00ff */
[----:B------:R-:W-:-:S02]  /*af60*/  MOV R11, UR9 ;  /* 0x00000009000b7c02 */ /* 0x000fc40008000f00 */
[----:B------:R-:W-:-:S07]  /*af70*/  LEPC R20, `(.L_x_229) ;  /* 0x000000001014794e */ /* 0x000fce0000000000 */
[----:B-1-3--:R-:W-:Y:S05]  /*af80*/  CALL.ABS.NOINC R14 ;  /* 0x000000000e007343 */ /* 0x00afea0003c00000 */
.L_x_229:
[C---:B-1----:R-:W-:Y:S01]  /*af90*/  VIADD R0, R18.reuse, 0x20 ;  /* 0x0000002012007836 */ /* 0x042fe20000000000 */
[----:B------:R-:W-:Y:S05]  /*afa0*/  WARPSYNC.ALL ;  /* 0x0000000000007948 */ /* 0x000fea0003800000 */
[----:B------:R-:W-:Y:S02]  /*afb0*/  SHF.R.U32.HI R0, RZ, 0x15, R0 ;  /* 0x00000015ff007819 */ /* 0x000fe40000011600 */
[----:B------:R-:W-:Y:S02]  /*afc0*/  R2UR UR4, R18 ;  /* 0x00000000120472ca */ /* 0x000fe400000e0000 */
[----:B------:R-:W-:-:S11]  /*afd0*/  ISETP.NE.AND P0, PT, R19, R0, PT ;  /* 0x000000001300720c */ /* 0x000fd60003f05270 */
[----:B------:R-:W1:Y:S02]  /*afe0*/  LDTM.x32 R124, tmem[UR4] ;  /* 0x00000004007c79ee */ /* 0x000e6400082c0000 */
[----:B-1----:R-:W-:Y:S05]  /*aff0*/  @!P0 BRA `(.L_x_230) ;  /* 0x0000000000408947 */ /* 0x002fea0003800000 */
[----:B------:R-:W-:Y:S01]  /*b000*/  MOV R14, 0x8 ;  /* 0x00000008000e7802 */ /* 0x000fe20000000f00 */
[----:B------:R-:W1:Y:S01]  /*b010*/  LDCU.64 UR8, c[0x4][0xb0] ;  /* 0x01001600ff0877ac */ /* 0x000e620008000a00 */
[----:B------:R-:W-:Y:S02]  /*b020*/  HFMA2 R12, -RZ, RZ, 0, 5.9604644775390625e-08 ;  /* 0x00000001ff0c7431 */ /* 0x000fe400000001ff */
[----:B------:R-:W-:Y:S01]  /*b030*/  IMAD.MOV.U32 R8, RZ, RZ, 0x192 ;  /* 0x00000192ff087424 */ /* 0x000fe200078e00ff */
[----:B------:R-:W4:Y:S01]  /*b040*/  LDCU.64 UR6, c[0x4][0xb8] ;  /* 0x01001700ff0677ac */ /* 0x000f220008000a00 */
[----:B------:R-:W2:Y:S01]  /*b050*/  LDC.64 R14, c[0x4][R14] ;  /* 0x010000000e0e7b82 */ /* 0x000ea20000000a00 */
[----:B------:R-:W-:Y:S01]  /*b060*/  IMAD.MOV.U32 R13, RZ, RZ, RZ ;  /* 0x000000ffff0d7224 */ /* 0x000fe200078e00ff */
[----:B------:R-:W5:Y:S01]  /*b070*/  LDCU.64 UR4, c[0x4][0x10] ;  /* 0x01000200ff0477ac */ /* 0x000f620008000a00 */
[----:B-1----:R-:W-:Y:S01]  /*b080*/  IMAD.U32 R4, RZ, RZ, UR8 ;  /* 0x00000008ff047e24 */ /* 0x002fe2000f8e00ff */
[----:B------:R-:W-:Y:S01]  /*b090*/  MOV R5, UR9 ;  /* 0x0000000900057c02 */ /* 0x000fe20008000f00 */
[----:B----4-:R-:W-:Y:S01]  /*b0a0*/  IMAD.U32 R6, RZ, RZ, UR6 ;  /* 0x00000006ff067e24 */ /* 0x010fe2000f8e00ff */
[----:B------:R-:W-:Y:S01]  /*b0b0*/  MOV R7, UR7 ;  /* 0x0000000700077c02 */ /* 0x000fe20008000f00 */
[----:B-----5:R-:W-:Y:S01]  /*b0c0*/  IMAD.U32 R10, RZ, RZ, UR4 ;  /* 0x00000004ff0a7e24 */ /* 0x020fe2000f8e00ff */
[----:B------:R-:W-:-:S02]  /*b0d0*/  MOV R11, UR5 ;  /* 0x00000005000b7c02 */ /* 0x000fc40008000f00 */
[----:B------:R-:W-:-:S07]  /*b0e0*/  LEPC R20, `(.L_x_230) ;  /* 0x000000001014794e */ /* 0x000fce0000000000 */
[----:B--23--:R-:W-:Y:S05]  /*b0f0*/  CALL.ABS.NOINC R14 ;  /* 0x000000000e007343 */ /* 0x00cfea0003c00000 */
.L_x_230:
[C---:B------:R-:W-:Y:S01]  /*b100*/  VIADD R0, R18.reuse, 0x40 ;  /* 0x0000004012007836 */ /* 0x040fe20000000000 */
[----:B------:R-:W-:Y:S05]  /*b110*/  WARPSYNC.ALL ;  /* 0x0000000000007948 */ /* 0x000fea0003800000 */
[----:B------:R-:W-:Y:S02]  /*b120*/  SHF.R.U32.HI R0, RZ, 0x15, R0 ;  /* 0x00000015ff007819 */ /* 0x000fe40000011600 */
[----:B------:R-:W-:Y:S02]  /*b130*/  R2UR UR4, R18 ;  /* 0x00000000120472ca */ /* 0x000fe400000e0000 */
[----:B------:R-:W-:-:S11]  /*b140*/  ISETP.NE.AND P0, PT, R19, R0, PT ;  /* 0x000000001300720c */ /* 0x000fd60003f05270 */
[----:B------:R-:W1:Y:S02]  /*b150*/  LDTM.x32 R92, tmem[UR4+0x20] ;  /* 0x00002004005c79ee */ /* 0x000e6400082c0000 */
        /* <DEDUP_REMOVED lines=17> */
.L_x_231:
        /* <DEDUP_REMOVED lines=23> */
.L_x_232:
[C---:B------:R-:W-:Y:S01]  /*b3e0*/  FMNMX3 R3, R156.reuse, R124, R128, !PT ;  /* 0x0000007c9c037276 */ /* 0x040fe20007800080 */
[----:B------:R-:W-:Y:S05]  /*b3f0*/  WARPSYNC.ALL ;  /* 0x0000000000007948 */ /* 0x000fea0003800000 */
[C---:B------:R-:W-:Y:S02]  /*b400*/  FMNMX3 R0, R156.reuse, R125, R129, !PT ;  /* 0x0000007d9c007276 */ /* 0x040fe40007800081 */
[----:B------:R-:W-:Y:S02]  /*b410*/  FMNMX3 R5, R156, R126, R130, !PT ;  /* 0x0000007e9c057276 */ /* 0x000fe40007800082 */
[----:B------:R-:W-:-:S02]  /*b420*/  FMNMX3 R3, R3, R132, R136, !PT ;  /* 0x0000008403037276 */ /* 0x000fc40007800088 */
[----:B------:R-:W-:Y:S02]  /*b430*/  FMNMX3 R0, R0, R133, R137, !PT ;  /* 0x0000008500007276 */ /* 0x000fe40007800089 */
[----:B------:R-:W-:Y:S02]  /*b440*/  FMNMX3 R6, R156, R127, R131, !PT ;  /* 0x0000007f9c067276 */ /* 0x000fe40007800083 */
[----:B------:R-:W-:Y:S02]  /*b450*/  FMNMX3 R5, R5, R134, R138, !PT ;  /* 0x0000008605057276 */ /* 0x000fe4000780008a */
[----:B------:R-:W-:Y:S02]  /*b460*/  FMNMX3 R3, R3, R140, R144, !PT ;  /* 0x0000008c03037276 */ /* 0x000fe40007800090 */
[----:B------:R-:W-:Y:S02]  /*b470*/  FMNMX3 R0, R0, R141, R145, !PT ;  /* 0x0000008d00007276 */ /* 0x000fe40007800091 */
[----:B------:R-:W-:-:S02]  /*b480*/  FMNMX3 R6, R6, R135, R139, !PT ;  /* 0x0000008706067276 */ /* 0x000fc4000780008b */
[----:B------:R-:W-:Y:S02]  /*b490*/  FMNMX3 R5, R5, R142, R146, !PT ;  /* 0x0000008e05057276 */ /* 0x000fe40007800092 */
[----:B------:R-:W-:Y:S02]  /*b4a0*/  R2UR UR4, R18 ;  /* 0x00000000120472ca */ /* 0x000fe400000e0000 */
[----:B------:R-:W-:Y:S02]  /*b4b0*/  FMNMX3 R3, R3, R148, R152, !PT ;  /* 0x0000009403037276 */ /* 0x000fe40007800098 */
[----:B------:R-:W-:Y:S02]  /*b4c0*/  FMNMX3 R0, R0, R149, R153, !PT ;  /* 0x0000009500007276 */ /* 0x000fe40007800099 */
[----:B------:R-:W-:Y:S02]  /*b4d0*/  FMNMX3 R6, R6, R143, R147, !PT ;  /* 0x0000008f06067276 */ /* 0x000fe40007800093 */
[----:B------:R-:W-:-:S02]  /*b4e0*/  FMNMX3 R5, R5, R150, R154, !PT ;  /* 0x0000009605057276 */ /* 0x000fc4000780009a */
[----:B------:R-:W-:Y:S02]  /*b4f0*/  FMNMX3 R3, R3, R92, R96, !PT ;  /* 0x0000005c03037276 */ /* 0x000fe40007800060 */
[----:B------:R-:W-:Y:S01]  /*b500*/  FMNMX3 R0, R0, R93, R97, !PT ;  /* 0x0000005d00007276 */ /* 0x000fe20007800061 */
[----:B------:R-:W1:Y:S01]  /*b510*/  LDTM.x32 R60, tmem[UR4+0x60] ;  /* 0x00006004003c79ee */ /* 0x000e6200082c0000 */
[----:B------:R-:W-:Y:S02]  /*b520*/  FMNMX3 R6, R6, R151, R155, !PT ;  /* 0x0000009706067276 */ /* 0x000fe4000780009b */
[----:B------:R-:W-:Y:S02]  /*b530*/  FMNMX3 R5, R5, R94, R98, !PT ;  /* 0x0000005e05057276 */ /* 0x000fe40007800062 */
        /* <DEDUP_REMOVED lines=28> */
[----:B-1----:R-:W-:Y:S02]  /*b700*/  FMNMX3 R3, R3, R60, R64, !PT ;  /* 0x0000003c03037276 */ /* 0x002fe40007800040 */
        /* <DEDUP_REMOVED lines=15> */
[----:B------:R-:W-:Y:S02]  /*b800*/  ISETP.NE.AND P0, PT, R19, R22, PT ;  /* 0x000000161300720c */ /* 0x000fe40003f05270 */
[----:B------:R-:W-:Y:S02]  /*b810*/  FMNMX3 R17, R6, R87, R91, !PT ;  /* 0x0000005706117276 */ /* 0x000fe4000780005b */
[----:B------:R-:W-:-:S04]  /*b820*/  FMNMX3 R0, R4, R3, R0, !PT ;  /* 0x0000000304007276 */ /* 0x000fc80007800000 */
[----:B------:R-:W-:-:S04]  /*b830*/  FMNMX R17, R17, R0, !PT ;  /* 0x0000000011117209 */ /* 0x000fc80007800000 */
[----:B------:R-:W-:-:S04]  /*b840*/  FSETP.NEU.AND P1, PT, R17, -INF , PT ;  /* 0xff8000001100780b */ /* 0x000fc80003f2d000 */
[----:B------:R-:W-:Y:S01]  /*b850*/  FSEL R157, R17, RZ, P1 ;  /* 0x000000ff119d7208 */ /* 0x000fe20000800000 */
[----:B------:R-:W-:Y:S08]  /*b860*/  @!P0 BRA `(.L_x_233) ;  /* 0x0000000000408947 */ /* 0x000ff00003800000 */
        /* <DEDUP_REMOVED lines=16> */
.L_x_233:
[----:B------:R-:W-:Y:S05]  /*b970*/  WARPSYNC.ALL ;  /* 0x0000000000007948 */ /* 0x000fea0003800000 */
[----:B------:R-:W-:Y:S02]  /*b980*/  R2UR UR4, R18 ;  /* 0x00000000120472ca */ /* 0x000fe400000e0000 */
[----:B------:R-:W-:-:S11]  /*b990*/  ISETP.NE.AND P0, PT, RZ, UR43, PT ;  /* 0x0000002bff007c0c */ /* 0x000fd6000bf05270 */
[----:B------:R1:W-:Y:S02]  /*b9a0*/  STTM.x2 tmem[UR4], R156 ;  /* 0x0000009c000079ed */ /* 0x0003e400080c0004 */
[----:B------:R-:W-:Y:S05]  /*b9b0*/  @P0 BRA `(.L_x_234) ;  /* 0x0000000000040947 */ /* 0x000fea0003800000 */
[----:B--23--:R-:W-:Y:S05]  /*b9c0*/  BPT.TRAP 0x1 ;  /* 0x000000040000795c */ /* 0x00cfea0000300000 */
.L_x_234:
[----:B------:R-:W-:Y:S01]  /*b9d0*/  UISETP.NE.AND UP0, UPT, UR50, URZ, UPT ;  /* 0x000000ff3200728c */ /* 0x000fe2000bf05270 */
[----:B------:R-:W-:Y:S01]  /*b9e0*/  MOV R3, UR49 ;  /* 0x0000003100037c02 */ /* 0x000fe20008000f00 */
[----:B------:R-:W-:Y:S01]  /*b9f0*/  UIADD3 UR4, UPT, UPT, UR51, 0xe080, URZ ;  /* 0x0000e08033047890 */ /* 0x000fe2000fffe0ff */
[----:B------:R-:W-:Y:S02]  /*ba00*/  FSETP.NEU.AND P0, PT, R17, -INF , PT ;  /* 0xff8000001100780b */ /* 0x000fe40003f0d000 */
[----:B------:R-:W-:Y:S02]  /*ba10*/  SHF.L.U32 R3, R3, 0x1f, RZ ;  /* 0x0000001f03037819 */ /* 0x000fe400000006ff */
[----:B------:R-:W-:-:S04]  /*ba20*/  FSEL R0, R17, RZ, P0 ;  /* 0x000000ff11007208 */ /* 0x000fc80000000000 */
[----:B------:R-:W-:Y:S01]  /*ba30*/  @UP0 UIADD3 UR4, UPT, UPT, UR51, 0xe070, URZ ;  /* 0x0000e07033040890 */ /* 0x000fe2000fffe0ff */
[----:B--2---:R-:W-:Y:S01]  /*ba40*/  FMUL R0, R0, -UR39 ;  /* 0x8000002700007c20 */ /* 0x004fe20008400000 */
[----:B------:R-:W-:-:S03]  /*ba50*/  USEL UR51, UR46, UR47, UP0 ;  /* 0x0000002f2e337287 */ /* 0x000fc60008000000 */
[--C-:B------:R-:W-:Y:S01]  /*ba60*/  FFMA2 R18, R124.F32x2.HI_LO, UR39.F32, R0.reuse.F32 ;  /* 0x000000277c127c49 */ /* 0x100fe20009200000 */
[----:B------:R-:W-:Y:S01]  /*ba70*/  ULOP3.LUT UR51, UR51, 0x1, URZ, 0x3c, !UPT ;  /* 0x0000000133337892 */ /* 0x000fe2000f8e3cff */
[--C-:B------:R-:W-:Y:S02]  /*ba80*/  FFMA2 R22, R126.F32x2.HI_LO, UR39.F32, R0.reuse.F32 ;  /* 0x000000277e167c49 */ /* 0x100fe40009200000 */
[----:B------:R-:W-:Y:S01]  /*ba90*/  SYNCS.ARRIVE.TRANS64.A1T0 RZ, [UR4], RZ ;  /* 0x000000ffffff79a7 */ /* 0x000fe20008100004 */
[----:B------:R-:W-:Y:S01]  /*baa0*/  FSETP.GEU.AND P4, PT, R18, -126, PT ;  /* 0xc2fc00001200780b */ /* 0x000fe20003f8e000 */
[--C-:B------:R-:W-:Y:S01]  /*bab0*/  FFMA2 R124, R128.F32x2.HI_LO, UR39.F32, R0.reuse.F32 ;  /* 0x00000027807c7c49 */ /* 0x100fe20009200000 */
[----:B------:R-:W-:Y:S01]  /*bac0*/  FSETP.GEU.AND P3, PT, R19, -126, PT ;  /* 0xc2fc00001300780b */ /* 0x000fe20003f6e000 */
[----:B------:R-:W-:Y:S01]  /*bad0*/  FFMA2 R126, R130.F32x2.HI_LO, UR39.F32, R0.F32 ;  /* 0x00000027827e7c49 */ /* 0x000fe20009200000 */
[----:B------:R-:W-:Y:S02]  /*bae0*/  FSETP.GEU.AND P2, PT, R22, -126, PT ;  /* 0xc2fc00001600780b */ /* 0x000fe40003f4e000 */
[----:B------:R-:W-:Y:S01]  /*baf0*/  FSETP.GEU.AND P1, PT, R23, -126, PT ;  /* 0xc2fc00001700780b */ /* 0x000fe20003f2e000 */
[----:B------:R-:W2:Y:S01]  /*bb00*/  SYNCS.PHASECHK.TRANS64.TRYWAIT P5, [UR41], R3 ;  /* 0x00000003ff0075a7 */ /* 0x000ea200080a1129 */
[----:B------:R-:W-:-:S02]  /*bb10*/  FSETP.GEU.AND P0, PT, R124, -126, PT ;  /* 0xc2fc00007c00780b */ /* 0x000fc40003f0e000 */
[----:B------:R-:W-:-:S03]  /*bb20*/  FSETP.GEU.AND P6, PT, R125, -126, PT ;  /* 0xc2fc00007d00780b */ /* 0x000fc60003fce000 */
[----:B------:R-:W-:Y:S02]  /*bb30*/  @!P4 FMUL R18, R18, 0.5 ;  /* 0x3f0000001212c820 */ /* 0x000fe40000400000 */
[----:B------:R-:W-:Y:S02]  /*bb40*/  @!P3 FMUL R19, R19, 0.5 ;  /* 0x3f0000001313b820 */ /* 0x000fe40000400000 */
[----:B------:R-:W-:Y:S02]  /*bb50*/  @!P2 FMUL R22, R22, 0.5 ;  /* 0x3f0000001616a820 */ /* 0x000fe40000400000 */
[----:B------:R-:W-:Y:S01]  /*bb60*/  @!P1 FMUL R23, R23, 0.5 ;  /* 0x3f00000017179820 */ /* 0x000fe20000400000 */
[----:B------:R-:W4:Y:S08]  /*bb70*/  MUFU.EX2 R18, R18 ;  /* 0x0000001200127308 */ /* 0x000f300000000800 */
[----:B------:R-:W1:Y:S08]  /*bb80*/  MUFU.EX2 R19, R19 ;  /* 0x0000001300137308 */ /* 0x000e700000000800 */
[----:B------:R-:W1:Y:S08]  /*bb90*/  MUFU.EX2 R22, R22 ;  /* 0x0000001600167308 */ /* 0x000e700000000800 */
[----:B------:R-:W1:Y:S02]  /*bba0*/  MUFU.EX2 R23, R23 ;  /* 0x0000001700177308 */ /* 0x000e640000000800 */
[----:B-12-4-:R-:W-:Y:S05]  /*bbb0*/  @!P5 BRA `(.L_x_235) ;  /* 0x000000d40098d947 */ /* 0x016fea0003800000 */
.L_x_432:
[----:B------:R-:W-:Y:S01]  /*bbc0*/  @!P0 FMUL R124, R124, 0.5 ;  /* 0x3f0000007c7c8820 */ /* 0x000fe20000400000 */
[--C-:B------:R-:W-:Y:S01]  /*bbd0*/  FFMA2 R128, R132.F32x2.HI_LO, UR39.F32, R0.reuse.F32 ;  /* 0x0000002784807c49 */ /* 0x100fe20009200000 */
[----:B------:R-:W-:Y:S01]  /*bbe0*/  FSETP.GEU.AND P5, PT, R126, -126, PT ;  /* 0xc2fc00007e00780b */ /* 0x000fe20003fae000 */
[----:B------:R-:W-:Y:S01]  /*bbf0*/  @!P4 FMUL R18, R18, R18 ;  /* 0x000000121212c220 */ /* 0x000fe20000400000 */
[--C-:B------:R-:W-:Y:S01]  /*bc00*/  FFMA2 R130, R134.F32x2.HI_LO, UR39.F32, R0.reuse.F32 ;  /* 0x0000002786827c49 */ /* 0x100fe20009200000 */
[----:B------:R-:W-:Y:S01]  /*bc10*/  FSETP.GEU.AND P4, PT, R127, -126, PT ;  /* 0xc2fc00007f00780b */ /* 0x000fe20003f8e000 */
[----:B------:R-:W2:Y:S01]  /*bc20*/  MUFU.EX2 R124, R124 ;  /* 0x0000007c007c7308 */ /* 0x000ea20000000800 */
[----:B------:R-:W-:Y:S01]  /*bc30*/  @!P3 FMUL R19, R19, R19 ;  /* 0x000000131313b220 */ /* 0x000fe20000400000 */
[----:B------:R-:W-:Y:S01]  /*bc40*/  FSETP.GEU.AND P3, PT, R128, -126, PT ;  /* 0xc2fc00008000780b */ /* 0x000fe20003f6e000 */
[----:B------:R-:W-:Y:S01]  /*bc50*/  @!P2 FMUL R22, R22, R22 ;  /* 0x000000161616a220 */ /* 0x000fe20000400000 */
[----:B------:R-:W-:Y:S01]  /*bc60*/  @!P1 FMUL R23, R23, R23 ;  /* 0x0000001717179220 */ /* 0x000fe20000400000 */
[----:B------:R-:W-:Y:S01]  /*bc70*/  FSETP.GEU.AND P2, PT, R129, -126, PT ;  /* 0xc2fc00008100780b */ /* 0x000fe20003f4e000 */
[----:B------:R-:W-:Y:S01]  /*bc80*/  @!P6 FMUL R125, R125, 0.5 ;  /* 0x3f0000007d7de820 */ /* 0x000fe20000400000 */
[----:B------:R-:W-:Y:S01]  /*bc90*/  FSETP.GEU.AND P1, PT, R130, -126, PT ;  /* 0xc2fc00008200780b */ /* 0x000fe20003f2e000 */
[--C-:B------:R-:W-:Y:S01]  /*bca0*/  FFMA2 R132, R136.F32x2.HI_LO, UR39.F32, R0.reuse.F32 ;  /* 0x0000002788847c49 */ /* 0x100fe20009200000 */
[----:B------:R-:W-:Y:S01]  /*bcb0*/  USHF.R.U32.HI UR4, URZ, 0x15, UR52 ;  /* 0x00000015ff047899 */ /* 0x000fe20008011634 */
[----:B------:R-:W-:Y:S01]  /*bcc0*/  @!P5 FMUL R126, R126, 0.5 ;  /* 0x3f0000007e7ed820 */ /* 0x000fe20000400000 */
[--C-:B------:R-:W-:Y:S01]  /*bcd0*/  FFMA2 R134, R138.F32x2.HI_LO, UR39.F32, R0.reuse.F32 ;  /* 0x000000278a867c49 */ /* 0x100fe20009200000 */
[----:B------:R-:W4:Y:S01]  /*bce0*/  MUFU.EX2 R125, R125 ;  /* 0x0000007d007d7308 */ /* 0x000f220000000800 */
[----:B------:R-:W-:Y:S01]  /*bcf0*/  @!P4 FMUL R127, R127, 0.5 ;  /* 0x3f0000007f7fc820 */ /* 0x000fe20000400000 */
[--C-:B------:R-:W-:Y:S01]  /*bd00*/  FFMA2 R136, R140.F32x2.HI_LO, UR39.F32, R0.reuse.F32 ;  /* 0x000000278c887c49 */ /* 0x100fe20009200000 */
[----:B-1----:R-:W-:Y:S01]  /*bd10*/  MOV R3, UR4 ;  /* 0x0000000400037c02 */ /* 0x002fe20008000f00 */
[----:B------:R-:W-:Y:S01]  /*bd20*/  @!P3 FMUL R128, R128, 0.5 ;  /* 0x3f0000008080b820 */ /* 0x000fe20000400000 */
[----:B--2---:R-:W-:Y:S01]  /*bd30*/  @!P0 FMUL R124, R124, R124 ;  /* 0x0000007c7c7c8220 */ /* 0x004fe20000400000 */
[----:B------:R-:W-:Y:S01]  /*bd40*/  FSETP.GEU.AND P0, PT, R131, -126, PT ;  /* 0xc2fc00008300780b */ /* 0x000fe20003f0e000 */
[----:B------:R-:W-:Y:S01]  /*bd50*/  @!P2 FMUL R129, R129, 0.5 ;  /* 0x3f0000008181a820 */ /* 0x000fe20000400000 */
[----:B------:R-:W-:Y:S01]  /*bd60*/  @!P1 FMUL R130, R130, 0.5 ;  /* 0x3f00000082829820 */ /* 0x000fe20000400000 */
[----:B------:R-:W1:Y:S01]  /*bd70*/  MUFU.EX2 R126, R126 ;  /* 0x0000007e007e7308 */ /* 0x000e620000000800 */
[--C-:B------:R-:W-:Y:S01]  /*bd80*/  FFMA2 R138, R142.F32x2.HI_LO, UR39.F32, R0.reuse.F32 ;  /* 0x000000278e8a7c49 */ /* 0x100fe20009200000 */
[----:B------:R-:W-:Y:S01]  /*bd90*/  UISETP.NE.AND UP0, UPT, UR50, URZ, UPT ;  /* 0x000000ff3200728c */ /* 0x000fe2000bf05270 */
[--C-:B------:R-:W-:Y:S01]  /*bda0*/  FFMA2 R140, R144.F32x2.HI_LO, UR39.F32, R0.reuse.F32 ;  /* 0x00000027908c7c49 */ /* 0x100fe20009200000 */
[----:B------:R-:W-:Y:S01]  /*bdb0*/  ULOP3.LUT UR49, UR49, 0x1, URZ, 0x3c, !UPT ;  /* 0x0000000131317892 */ /* 0x000fe2000f8e3cff */
[--C-:B------:R-:W-:Y:S01]  /*bdc0*/  FFMA2 R142, R146.F32x2.HI_LO, UR39.F32, R0.reuse.F32 ;  /* 0x00000027928e7c49 */ /* 0x100fe20009200000 */
[----:B------:R-:W-:Y:S01]  /*bdd0*/  USEL UR46, UR51, UR46, UP0 ;  /* 0x0000002e332e7287 */ /* 0x000fe20008000000 */
[--C-:B------:R-:W-:Y:S01]  /*bde0*/  FFMA2 R144, R148.F32x2.HI_LO, UR39.F32, R0.reuse.F32 ;  /* 0x0000002794907c49 */ /* 0x100fe20009200000 */
[----:B------:R-:W2:Y:S01]  /*bdf0*/  MUFU.EX2 R127, R127 ;  /* 0x0000007f007f7308 */ /* 0x000ea20000000800 */
[----:B----4-:R-:W-:Y:S01]  /*be00*/  @!P6 FMUL R125, R125, R125 ;  /* 0x0000007d7d7de220 */ /* 0x010fe20000400000 */
[----:B------:R-:W-:Y:S01]  /*be10*/  @!P0 FMUL R131, R131, 0.5 ;  /* 0x3f00000083838820 */ /* 0x000fe20000400000 */
[----:B------:R-:W-:Y:S01]  /*be20*/  FSETP.GEU.AND P6, PT, R132, -126, PT ;  /* 0xc2fc00008400780b */ /* 0x000fe20003fce000 */
[--C-:B------:R-:W-:Y:S01]  /*be30*/  FFMA2 R146, R150.F32x2.HI_LO, UR39.F32, R0.reuse.F32 ;  /* 0x0000002796927c49 */ /* 0x100fe20009200000 */
[----:B------:R-:W-:Y:S01]  /*be40*/  USEL UR47, UR47, UR51, UP0 ;  /* 0x000000332f2f7287 */ /* 0x000fe20008000000 */
[--C-:B------:R-:W-:Y:S01]  /*be50*/  FFMA2 R148, R152.F32x2.HI_LO, UR39.F32, R0.reuse.F32 ;  /* 0x0000002798947c49 */ /* 0x100fe20009200000 */
[----:B------:R-:W-:Y:S01]  /*be60*/  SYNCS.ARRIVE.TRANS64.A1T0 RZ, [UR40], RZ ;  /* 0x000000ffffff79a7 */ /* 0x000fe20008100028 */
[----:B------:R-:W4:Y:S01]  /*be70*/  MUFU.EX2 R128, R128 ;  /* 0x0000008000807308 */ /* 0x000f220000000800 */
[----:B-1----:R-:W-:Y:S01]  /*be80*/  @!P5 FMUL R126, R126, R126 ;  /* 0x0000007e7e7ed220 */ /* 0x002fe20000400000 */
[----:B------:R-:W-:Y:S01]  /*be90*/  FSETP.GEU.AND P5, PT, R133, -126, PT ;  /* 0xc2fc00008500780b */ /* 0x000fe20003fae000 */
[--C-:B------:R-:W-:Y:S01]  /*bea0*/  FFMA2 R154, R154.F32x2.HI_LO, UR39.F32, R0.reuse.F32 ;  /* 0x000000279a9a7c49 */ /* 0x100fe20009200000 */
[----:B------:R-:W-:Y:S01]  /*beb0*/  F2FP.F16.F32.PACK_AB R56, R19, R18 ;  /* 0x000000121338723e */ /* 0x000fe200000000ff */
[--C-:B------:R-:W-:Y:S01]  /*bec0*/  FFMA2 R8, R92.F32x2.HI_LO, UR39.F32, R0.reuse.F32 ;  /* 0x000000275c087c49 */ /* 0x100fe20009200000 */
[----:B------:R-:W-:Y:S01]  /*bed0*/  F2FP.F16.F32.PACK_AB R57, R23, R22 ;  /* 0x000000161739723e */ /* 0x000fe200000000ff */
[--C-:B------:R-:W-:Y:S01]  /*bee0*/  FFMA2 R6, R94.F32x2.HI_LO, UR39.F32, R0.reuse.F32 ;  /* 0x000000275e067c49 */ /* 0x100fe20009200000 */
[----:B------:R-:W1:Y:S01]  /*bef0*/  MUFU.EX2 R129, R129 ;  /* 0x0000008100817308 */ /* 0x000e620000000800 */
[----:B--2---:R-:W-:Y:S01]  /*bf00*/  @!P4 FMUL R127, R127, R127 ;  /* 0x0000007f7f7fc220 */ /* 0x004fe20000400000 */
[----:B------:R-:W-:Y:S01]  /*bf10*/  FSETP.GEU.AND P4, PT, R134, -126, PT ;  /* 0xc2fc00008600780b */ /* 0x000fe20003f8e000 */
[----:B------:R-:W-:Y:S01]  /*bf20*/  @!P6 FMUL R132, R132, 0.5 ;  /* 0x3f0000008484e820 */ /* 0x000fe20000400000 */
[--C-:B------:R-:W-:Y:S01]  /*bf30*/  FFMA2 R4, R96.F32x2.HI_LO, UR39.F32, R0.reuse.F32 ;  /* 0x0000002760047c49 */ /* 0x100fe20009200000 */
[----:B------:R-:W-:Y:S01]  /*bf40*/  F2FP.F16.F32.PACK_AB R58, R125, R124 ;  /* 0x0000007c7d3a723e */ /* 0x000fe200000000ff */
[--C-:B------:R-:W-:Y:S01]  /*bf50*/  FFMA2 R10, R98.F32x2.HI_LO, UR39.F32, R0.reuse.F32 ;  /* 0x00000027620a7c49 */ /* 0x100fe20009200000 */
[----:B------:R-:W-:Y:S01]  /*bf60*/  F2FP.F16.F32.PACK_AB R59, R127, R126 ;  /* 0x0000007e7f3b723e */ /* 0x000fe200000000ff */
[----:B------:R-:W2:Y:S01]  /*bf70*/  MUFU.EX2 R130, R130 ;  /* 0x0000008200827308 */ /* 0x000ea20000000800 */
[----:B----4-:R-:W-:Y:S01]  /*bf80*/  @!P3 FMUL R128, R128, R128 ;  /* 0x000000808080b220 */ /* 0x010fe20000400000 */
[----:B------:R-:W-:Y:S01]  /*bf90*/  FSETP.GEU.AND P3, PT, R135, -126, PT ;  /* 0xc2fc00008700780b */ /* 0x000fe20003f6e000 */
[----:B------:R-:W-:Y:S01]  /*bfa0*/  @!P5 FMUL R133, R133, 0.5 ;  /* 0x3f0000008585d820 */ /* 0x000fe20000400000 */
[----:B------:R-:W-:-:S02]  /*bfb0*/  FFMA2 R150, R122.F32x2.HI_LO, UR39.F32, R0.F32 ;  /* 0x000000277a967c49 */ /* 0x000fc40009200000 */
[--C-:B------:R-:W-:Y:S02]  /*bfc0*/  FFMA2 R24, R24.F32x2.HI_LO, UR39.F32, R0.reuse.F32 ;  /* 0x0000002718187c49 */ /* 0x100fe40009200000 */
[----:B------:R-:W4:Y:S01]  /*bfd0*/  MUFU.EX2 R131, R131 ;  /* 0x0000008300837308 */ /* 0x000f220000000800 */
[----:B-1----:R-:W-:Y:S01]  /*bfe0*/  @!P2 FMUL R129, R129, R129 ;  /* 0x000000818181a220 */ /* 0x002fe20000400000 */
[----:B------:R-:W-:Y:S01]  /*bff0*/  FSETP.GEU.AND P2, PT, R136, -126, PT ;  /* 0xc2fc00008800780b */ /* 0x000fe20003f4e000 */
[----:B------:R-:W-:Y:S01]  /*c000*/  @!P4 FMUL R134, R134, 0.5 ;  /* 0x3f0000008686c820 */ /* 0x000fe20000400000 */
[--C-:B------:R-:W-:Y:S02]  /*c010*/  FFMA2 R26, R26.F32x2.HI_LO, UR39.F32, R0.reuse.F32 ;  /* 0x000000271a1a7c49 */ /* 0x100fe40009200000 */
[--C-:B------:R-:W-:Y:S02]  /*c020*/  FFMA2 R28, R28.F32x2.HI_LO, UR39.F32, R0.reuse.F32 ;  /* 0x000000271c1c7c49 */ /* 0x100fe40009200000 */
[----:B------:R-:W-:Y:S01]  /*c030*/  @!P3 FMUL R135, R135, 0.5 ;  /* 0x3f0000008787b820 */ /* 0x000fe20000400000 */
[----:B--2---:R-:W-:Y:S01]  /*c040*/  @!P1 FMUL R130, R130, R130 ;  /* 0x0000008282829220 */ /* 0x004fe20000400000 */
[----:B------:R-:W-:Y:S01]  /*c050*/  FSETP.GEU.AND P1, PT, R137, -126, PT ;  /* 0xc2fc00008900780b */ /* 0x000fe20003f2e000 */
[----:B------:R-:W1:Y:S01]  /*c060*/  MUFU.EX2 R132, R132 ;  /* 0x0000008400847308 */ /* 0x000e620000000800 */
[----:B------:R-:W-:-:S02]  /*c070*/  FFMA2 R30, R30.F32x2.HI_LO, UR39.F32, R0.F32 ;  /* 0x000000271e1e7c49 */ /* 0x000fc40009200000 */
[--C-:B------:R-:W-:Y:S02]  /*c080*/  FFMA2 R32, R32.F32x2.HI_LO, UR39.F32, R0.reuse.F32 ;  /* 0x0000002720207c49 */ /* 0x100fe40009200000 */
[----:B------:R-:W-:Y:S01]  /*c090*/  @!P2 FMUL R136, R136, 0.5 ;  /* 0x3f0000008888a820 */ /* 0x000fe20000400000 */
[----:B----4-:R-:W-:Y:S01]  /*c0a0*/  @!P0 FMUL R131, R131, R131 ;  /* 0x0000008383838220 */ /* 0x010fe20000400000 */
[----:B------:R-:W-:Y:S01]  /*c0b0*/  FSETP.GEU.AND P0, PT, R138, -126, PT ;  /* 0xc2fc00008a00780b */ /* 0x000fe20003f0e000 */
[----:B------:R-:W2:Y:S01]  /*c0c0*/  MUFU.EX2 R133, R133 ;  /* 0x0000008500857308 */ /* 0x000ea20000000800 */
[--C-:B------:R-:W-:Y:S02]  /*c0d0*/  FFMA2 R34, R34.F32x2.HI_LO, UR39.F32, R0.reuse.F32 ;  /* 0x0000002722227c49 */ /* 0x100fe40009200000 */
[--C-:B------:R-:W-:Y:S02]  /*c0e0*/  FFMA2 R36, R36.F32x2.HI_LO, UR39.F32, R0.reuse.F32 ;  /* 0x0000002724247c49 */ /* 0x100fe40009200000 */
[----:B------:R-:W-:Y:S01]  /*c0f0*/  @!P1 FMUL R137, R137, 0.5 ;  /* 0x3f00000089899820 */ /* 0x000fe20000400000 */
[----:B------:R-:W-:-:S02]  /*c100*/  FFMA2 R38, R38.F32x2.HI_LO, UR39.F32, R0.F32 ;  /* 0x0000002726267c49 */ /* 0x000fc40009200000 */
[----:B------:R-:W4:Y:S01]  /*c110*/  MUFU.EX2 R134, R134 ;  /* 0x0000008600867308 */ /* 0x000f220000000800 */
[----:B-1----:R-:W-:Y:S01]  /*c120*/  @!P6 FMUL R132, R132, R132 ;  /* 0x000000848484e220 */ /* 0x002fe20000400000 */
[----:B------:R-:W-:Y:S01]  /*c130*/  FSETP.GEU.AND P6, PT, R139, -126, PT ;  /* 0xc2fc00008b00780b */ /* 0x000fe20003fce000 */
[--C-:B------:R-:W-:Y:S02]  /*c140*/  FFMA2 R40, R40.F32x2.HI_LO, UR39.F32, R0.reuse.F32 ;  /* 0x0000002728287c49 */ /* 0x100fe40009200000 */
[----:B------:R-:W-:Y:S01]  /*c150*/  @!P0 FMUL R138, R138, 0.5 ;  /* 0x3f0000008a8a8820 */ /* 0x000fe20000400000 */
[--C-:B------:R-:W-:Y:S02]  /*c160*/  FFMA2 R42, R42.F32x2.HI_LO, UR39.F32, R0.reuse.F32 ;  /* 0x000000272a2a7c49 */ /* 0x100fe40009200000 */
[----:B------:R-:W1:Y:S01]  /*c170*/  MUFU.EX2 R135, R135 ;  /* 0x0000008700877308 */ /* 0x000e620000000800 */
[----:B--2---:R-:W-:Y:S01]  /*c180*/  @!P5 FMUL R133, R133, R133 ;  /* 0x000000858585d220 */ /* 0x004fe20000400000 */
[----:B------:R-:W-:Y:S01]  /*c190*/  FSETP.GEU.AND P5, PT, R140, -126, PT ;  /* 0xc2fc00008c00780b */ /* 0x000fe20003fae000 */
[----:B------:R-:W-:-:S02]  /*c1a0*/  FFMA2 R44, R44.F32x2.HI_LO, UR39.F32, R0.F32 ;  /* 0x000000272c2c7c49 */ /* 0x000fc40009200000 */
[--C-:B------:R-:W-:Y:S02]  /*c1b0*/  FFMA2 R46, R46.F32x2.HI_LO, UR39.F32, R0.reuse.F32 ;  /* 0x000000272e2e7c49 */ /* 0x100fe40009200000 */
[----:B------:R-:W-:Y:S01]  /*c1c0*/  @!P6 FMUL R139, R139, 0.5 ;  /* 0x3f0000008b8be820 */ /* 0x000fe20000400000 */
[----:B------:R-:W2:Y:S01]  /*c1d0*/  MUFU.EX2 R136, R136 ;  /* 0x0000008800887308 */ /* 0x000ea20000000800 */
[----:B----4-:R-:W-:Y:S01]  /*c1e0*/  @!P4 FMUL R134, R134, R134 ;  /* 0x000000868686c220 */ /* 0x010fe20000400000 */
[----:B------:R-:W-:Y:S01]  /*c1f0*/  FSETP.GEU.AND P4, PT, R141, -126, PT ;  /* 0xc2fc00008d00780b */ /* 0x000fe20003f8e000 */
[--C-:B------:R-:W-:Y:S02]  /*c200*/  FFMA2 R48, R48.F32x2.HI_LO, UR39.F32, R0.reuse.F32 ;  /* 0x0000002730307c49 */ /* 0x100fe40009200000 */
[--C-:B------:R-:W-:Y:S02]  /*c210*/  FFMA2 R50, R50.F32x2.HI_LO, UR39.F32, R0.reuse.F32 ;  /* 0x0000002732327c49 */ /* 0x100fe40009200000 */
[----:B------:R-:W-:Y:S01]  /*c220*/  @!P5 FMUL R140, R140, 0.5 ;  /* 0x3f0000008c8cd820 */ /* 0x000fe20000400000 */
[----:B------:R-:W4:Y:S01]  /*c230*/  MUFU.EX2 R137, R137 ;  /* 0x0000008900897308 */ /* 0x000f220000000800 */
[----:B-1----:R-:W-:Y:S01]  /*c240*/  @!P3 FMUL R135, R135, R135 ;  /* 0x000000878787b220 */ /* 0x002fe20000400000 */
[----:B------:R-:W-:Y:S01]  /*c250*/  FSETP.GEU.AND P3, PT, R142, -126, PT ;  /* 0xc2fc00008e00780b */ /* 0x000fe20003f6e000 */
[----:B------:R-:W-:-:S02]  /*c260*/  FFMA2 R52, R52.F32x2.HI_LO, UR39.F32, R0.F32 ;  /* 0x0000002734347c49 */ /* 0x000fc40009200000 */
[--C-:B------:R-:W-:Y:S02]  /*c270*/  FFMA2 R54, R54.F32x2.HI_LO, UR39.F32, R0.reuse.F32 ;  /* 0x0000002736367c49 */ /* 0x100fe40009200000 */
[----:B------:R-:W-:Y:S01]  /*c280*/  @!P4 FMUL R141, R141, 0.5 ;  /* 0x3f0000008d8dc820 */ /* 0x000fe20000400000 */
[----:B------:R-:W1:Y:S01]  /*c290*/  MUFU.EX2 R138, R138 ;  /* 0x0000008a008a7308 */ /* 0x000e620000000800 */
[----:B--2---:R-:W-:Y:S01]  /*c2a0*/  @!P2 FMUL R136, R136, R136 ;  /* 0x000000888888a220 */ /* 0x004fe20000400000 */
[----:B------:R-:W-:Y:S01]  /*c2b0*/  FSETP.GEU.AND P2, PT, R143, -126, PT ;  /* 0xc2fc00008f00780b */ /* 0x000fe20003f4e000 */
[--C-:B------:R-:W-:Y:S02]  /*c2c0*/  FFMA2 R60, R60.F32x2.HI_LO, UR39.F32, R0.reuse.F32 ;  /* 0x000000273c3c7c49 */ /* 0x100fe40009200000 */
[--C-:B------:R-:W-:Y:S02]  /*c2d0*/  FFMA2 R62, R62.F32x2.HI_LO, UR39.F32, R0.reuse.F32 ;  /* 0x000000273e3e7c49 */ /* 0x100fe40009200000 */
[----:B------:R-:W-:Y:S01]  /*c2e0*/  @!P3 FMUL R142, R142, 0.5 ;  /* 0x3f0000008e8eb820 */ /* 0x000fe20000400000 */
[----:B------:R-:W2:Y:S01]  /*c2f0*/  MUFU.EX2 R139, R139 ;  /* 0x0000008b008b7308 */ /* 0x000ea20000000800 */
[----:B----4-:R-:W-:Y:S01]  /*c300*/  @!P1 FMUL R137, R137, R137 ;  /* 0x0000008989899220 */ /* 0x010fe20000400000 */
[----:B------:R-:W-:Y:S01]  /*c310*/  FSETP.GEU.AND P1, PT, R144, -126, PT ;  /* 0xc2fc00009000780b */ /* 0x000fe20003f2e000 */
[----:B------:R-:W-:-:S02]  /*c320*/  FFMA2 R64, R64.F32x2.HI_LO, UR39.F32, R0.F32 ;  /* 0x0000002740407c49 */ /* 0x000fc40009200000 */
[--C-:B------:R-:W-:Y:S02]  /*c330*/  FFMA2 R66, R66.F32x2.HI_LO, UR39.F32, R0.reuse.F32 ;  /* 0x0000002742427c49 */ /* 0x100fe40009200000 */
[----:B------:R-:W-:Y:S01]  /*c340*/  @!P2 FMUL R143, R143, 0.5 ;  /* 0x3f0000008f8fa820 */ /* 0x000fe20000400000 */
[----:B------:R-:W4:Y:S01]  /*c350*/  MUFU.EX2 R140, R140 ;  /* 0x0000008c008c7308 */ /* 0x000f220000000800 */
[----:B-1----:R-:W-:Y:S01]  /*c360*/  @!P0 FMUL R138, R138, R138 ;  /* 0x0000008a8a8a8220 */ /* 0x002fe20000400000 */
[----:B------:R-:W-:Y:S01]  /*c370*/  FSETP.GEU.AND P0, PT, R145, -126, PT ;  /* 0xc2fc00009100780b */ /* 0x000fe20003f0e000 */
[--C-:B------:R-:W-:Y:S02]  /*c380*/  FFMA2 R68, R68.F32x2.HI_LO, UR39.F32, R0.reuse.F32 ;  /* 0x0000002744447c49 */ /* 0x100fe40009200000 */
[--C-:B------:R-:W-:Y:S02]  /*c390*/  FFMA2 R70, R70.F32x2.HI_LO, UR39.F32, R0.reuse.F32 ;  /* 0x0000002746467c49 */ /* 0x100fe40009200000 */
[----:B------:R-:W-:Y:S01]  /*c3a0*/  @!P1 FMUL R144, R144, 0.5 ;  /* 0x3f00000090909820 */ /* 0x000fe20000400000 */
        /* <DEDUP_REMOVED lines=22> */
[----:B------:R-:W-:Y:S02]  /*c510*/  FFMA2 R86, R86.F32x2.HI_LO, UR39.F32, R0.F32 ;  /* 0x0000002756567c49 */ /* 0x000fe40009200000 */
[----:B------:R-:W-:Y:S01]  /*c520*/  @!P4 FMUL R148, R148, 0.5 ;  /* 0x3f0000009494c820 */ /* 0x000fe20000400000 */
[----:B------:R-:W2:Y:S01]  /*c530*/  MUFU.EX2 R145, R145 ;  /* 0x0000009100917308 */ /* 0x000ea20000000800 */
[----:B----4-:R-:W-:Y:S01]  /*c540*/  @!P2 FMUL R143, R143, R143 ;  /* 0x0000008f8f8fa220 */ /* 0x010fe20000400000 */
[----:B------:R-:W-:-:S05]  /*c550*/  FSETP.GEU.AND P2, PT, R154, -126, PT ;  /* 0xc2fc00009a00780b */ /* 0x000fca0003f4e000 */
[----:B------:R-:W-:Y:S01]  /*c560*/  @!P3 FMUL R149, R149, 0.5 ;  /* 0x3f0000009595b820 */ /* 0x000fe20000400000 */
[----:B------:R-:W4:Y:S01]  /*c570*/  MUFU.EX2 R146, R146 ;  /* 0x0000009200927308 */ /* 0x000f220000000800 */
[----:B-1----:R-:W-:Y:S01]  /*c580*/  @!P1 FMUL R144, R144, R144 ;  /* 0x0000009090909220 */ /* 0x002fe20000400000 */
[----:B------:R-:W-:-:S05]  /*c590*/  FSETP.GEU.AND P1, PT, R155, -126, PT ;  /* 0xc2fc00009b00780b */ /* 0x000fca0003f2e000 */
[----:B------:R-:W-:Y:S01]  /*c5a0*/  @!P2 FMUL R154, R154, 0.5 ;  /* 0x3f0000009a9aa820 */ /* 0x000fe20000400000 */
[----:B------:R-:W1:Y:S01]  /*c5b0*/  MUFU.EX2 R147, R147 ;  /* 0x0000009300937308 */ /* 0x000e620000000800 */
[----:B--2---:R-:W-:Y:S01]  /*c5c0*/  @!P0 FMUL R145, R145, R145 ;  /* 0x0000009191918220 */ /* 0x004fe20000400000 */
[----:B------:R-:W-:-:S05]  /*c5d0*/  FSETP.GEU.AND P0, PT, R8, -126, PT ;  /* 0xc2fc00000800780b */ /* 0x000fca0003f0e000 */
        /* <DEDUP_REMOVED lines=21> */
[----:B------:R1:W5:Y:S01]  /*c730*/  MUFU.EX2 R95, R9 ;  /* 0x00000009005f7308 */ /* 0x0003620000000800 */
[----:B--2---:R-:W-:Y:S01]  /*c740*/  @!P1 FMUL R93, R93, R93 ;  /* 0x0000005d5d5d9220 */ /* 0x004fe20000400000 */
[----:B------:R-:W-:-:S05]  /*c750*/  FSETP.GEU.AND P1, PT, R10, -126, PT ;  /* 0xc2fc00000a00780b */ /* 0x000fca0003f2e000 */
[----:B------:R-:W-:Y:S01]  /*c760*/  @!P2 FMUL R5, R5, 0.5 ;  /* 0x3f0000000505a820 */ /* 0x000fe20000400000 */
[----:B------:R-:W2:Y:S01]  /*c770*/  MUFU.EX2 R96, R6 ;  /* 0x0000000600607308 */ /* 0x000ea20000000800 */
[----:B----4-:R-:W-:Y:S01]  /*c780*/  @!P0 FMUL R94, R94, R94 ;  /* 0x0000005e5e5e8220 */ /* 0x010fe20000400000 */
[----:B------:R-:W-:-:S05]  /*c790*/  FSETP.GEU.AND P0, PT, R11, -126, PT ;  /* 0xc2fc00000b00780b */ /* 0x000fca0003f0e000 */
[----:B------:R-:W-:Y:S01]  /*c7a0*/  @!P1 FMUL R10, R10, 0.5 ;  /* 0x3f0000000a0a9820 */ /* 0x000fe20000400000 */
[----:B------:R4:W3:Y:S01]  /*c7b0*/  MUFU.EX2 R97, R7 ;  /* 0x0000000700617308 */ /* 0x0008e20000000800 */
[----:B-1----:R-:W-:Y:S02]  /*c7c0*/  FFMA2 R8, R100.F32x2.HI_LO, UR39.F32, R0.F32 ;  /* 0x0000002764087c49 */ /* 0x002fe40009200000 */
[----:B-----5:R-:W-:-:S03]  /*c7d0*/  @!P6 FMUL R95, R95, R95 ;  /* 0x0000005f5f5fe220 */ /* 0x020fc60000400000 */
[----:B------:R-:W-:Y:S01]  /*c7e0*/  FSETP.GEU.AND P6, PT, R8, -126, PT ;  /* 0xc2fc00000800780b */ /* 0x000fe20003fce000 */
[----:B------:R-:W-:Y:S01]  /*c7f0*/  @!P0 FMUL R11, R11, 0.5 ;  /* 0x3f0000000b0b8820 */ /* 0x000fe20000400000 */
[----:B------:R-:W1:Y:S01]  /*c800*/  MUFU.EX2 R98, R4 ;  /* 0x0000000400627308 */ /* 0x000e620000000800 */
[----:B--2---:R-:W-:Y:S01]  /*c810*/  @!P5 FMUL R96, R96, R96 ;  /* 0x000000606060d220 */ /* 0x004fe20000400000 */
[----:B------:R-:W-:-:S06]  /*c820*/  FSETP.GEU.AND P5, PT, R9, -126, PT ;  /* 0xc2fc00000900780b */ /* 0x000fcc0003fae000 */
[----:B------:R2:W5:Y:S01]  /*c830*/  MUFU.EX2 R99, R5 ;  /* 0x0000000500637308 */ /* 0x0005620000000800 */
[----:B----4-:R-:W-:Y:S02]  /*c840*/  FFMA2 R6, R102.F32x2.HI_LO, UR39.F32, R0.F32 ;  /* 0x0000002766067c49 */ /* 0x010fe40009200000 */
[----:B---3--:R-:W-:Y:S01]  /*c850*/  @!P4 FMUL R97, R97, R97 ;  /* 0x000000616161c220 */ /* 0x008fe20000400000 */
[----:B------:R-:W-:Y:S02]  /*c860*/  @!P6 FMUL R8, R8, 0.5 ;  /* 0x3f0000000808e820 */ /* 0x000fe40000400000 */
[----:B------:R-:W-:Y:S01]  /*c870*/  FSETP.GEU.AND P4, PT, R6, -126, PT ;  /* 0xc2fc00000600780b */ /* 0x000fe20003f8e000 */
[----:B------:R-:W-:Y:S01]  /*c880*/  @!P5 FMUL R9, R9, 0.5 ;  /* 0x3f0000000909d820 */ /* 0x000fe20000400000 */
[----:B------:R-:W3:Y:S01]  /*c890*/  MUFU.EX2 R100, R10 ;  /* 0x0000000a00647308 */ /* 0x000ee20000000800 */
[----:B-1----:R-:W-:Y:S01]  /*c8a0*/  @!P3 FMUL R98, R98, R98 ;  /* 0x000000626262b220 */ /* 0x002fe20000400000 */
[----:B------:R-:W-:-:S06]  /*c8b0*/  FSETP.GEU.AND P3, PT, R7, -126, PT ;  /* 0xc2fc00000700780b */ /* 0x000fcc0003f6e000 */
[----:B------:R1:W4:Y:S01]  /*c8c0*/  MUFU.EX2 R101, R11 ;  /* 0x0000000b00657308 */ /* 0x0003220000000800 */
[----:B--2---:R-:W-:Y:S02]  /*c8d0*/  FFMA2 R4, R104.F32x2.HI_LO, UR39.F32, R0.F32 ;  /* 0x0000002768047c49 */ /* 0x004fe40009200000 */
[----:B-----5:R-:W-:Y:S01]  /*c8e0*/  @!P2 FMUL R99, R99, R99 ;  /* 0x000000636363a220 */ /* 0x020fe20000400000 */
[----:B------:R-:W-:Y:S02]  /*c8f0*/  @!P4 FMUL R6, R6, 0.5 ;  /* 0x3f0000000606c820 */ /* 0x000fe40000400000 */
[----:B------:R-:W-:Y:S01]  /*c900*/  FSETP.GEU.AND P2, PT, R4, -126, PT ;  /* 0xc2fc00000400780b */ /* 0x000fe20003f4e000 */
[----:B------:R-:W-:Y:S01]  /*c910*/  @!P3 FMUL R7, R7, 0.5 ;  /* 0x3f0000000707b820 */ /* 0x000fe20000400000 */
[----:B------:R-:W2:Y:S01]  /*c920*/  MUFU.EX2 R102, R8 ;  /* 0x0000000800667308 */ /* 0x000ea20000000800 */
[----:B---3--:R-:W-:Y:S01]  /*c930*/  @!P1 FMUL R100, R100, R100 ;  /* 0x0000006464649220 */ /* 0x008fe20000400000 */
[----:B------:R-:W-:-:S06]  /*c940*/  FSETP.GEU.AND P1, PT, R5, -126, PT ;  /* 0xc2fc00000500780b */ /* 0x000fcc0003f2e000 */
[----:B------:R3:W5:Y:S01]  /*c950*/  MUFU.EX2 R103, R9 ;  /* 0x0000000900677308 */ /* 0x0007620000000800 */
[----:B-1----:R-:W-:Y:S02]  /*c960*/  FFMA2 R10, R106.F32x2.HI_LO, UR39.F32, R0.F32 ;  /* 0x000000276a0a7c49 */ /* 0x002fe40009200000 */
[----:B----4-:R-:W-:Y:S01]  /*c970*/  @!P0 FMUL R101, R101, R101 ;  /* 0x0000006565658220 */ /* 0x010fe20000400000 */
[----:B------:R-:W-:Y:S02]  /*c980*/  @!P2 FMUL R4, R4, 0.5 ;  /* 0x3f0000000404a820 */ /* 0x000fe40000400000 */
[----:B------:R-:W-:Y:S01]  /*c990*/  FSETP.GEU.AND P0, PT, R10, -126, PT ;  /* 0xc2fc00000a00780b */ /* 0x000fe20003f0e000 */
[----:B------:R-:W-:Y:S01]  /*c9a0*/  @!P1 FMUL R5, R5, 0.5 ;  /* 0x3f00000005059820 */ /* 0x000fe20000400000 */
[----:B------:R-:W1:Y:S01]  /*c9b0*/  MUFU.EX2 R104, R6 ;  /* 0x0000000600687308 */ /* 0x000e620000000800 */
[----:B--2---:R-:W-:Y:S01]  /*c9c0*/  @!P6 FMUL R102, R102, R102 ;  /* 0x000000666666e220 */ /* 0x004fe20000400000 */
[----:B------:R-:W-:-:S06]  /*c9d0*/  FSETP.GEU.AND P6, PT, R11, -126, PT ;  /* 0xc2fc00000b00780b */ /* 0x000fcc0003fce000 */
[----:B------:R2:W4:Y:S01]  /*c9e0*/  MUFU.EX2 R105, R7 ;  /* 0x0000000700697308 */ /* 0x0005220000000800 */
[----:B---3--:R-:W-:Y:S02]  /*c9f0*/  FFMA2 R8, R108.F32x2.HI_LO, UR39.F32, R0.F32 ;  /* 0x000000276c087c49 */ /* 0x008fe40009200000 */
[----:B------:R-:W-:Y:S01]  /*ca00*/  @!P0 FMUL R10, R10, 0.5 ;  /* 0x3f0000000a0a8820 */ /* 0x000fe20000400000 */
[----:B-----5:R-:W-:Y:S02]  /*ca10*/  @!P5 FMUL R103, R103, R103 ;  /* 0x000000676767d220 */ /* 0x020fe40000400000 */
[----:B------:R-:W-:Y:S01]  /*ca20*/  FSETP.GEU.AND P5, PT, R8, -126, PT ;  /* 0xc2fc00000800780b */ /* 0x000fe20003fae000 */
[----:B------:R-:W-:Y:S01]  /*ca30*/  @!P6 FMUL R11, R11, 0.5 ;  /* 0x3f0000000b0be820 */ /* 0x000fe20000400000 */
[----:B------:R-:W3:Y:S01]  /*ca40*/  MUFU.EX2 R106, R4 ;  /* 0x00000004006a7308 */ /* 0x000ee20000000800 */
[----:B-1----:R-:W-:Y:S01]  /*ca50*/  @!P4 FMUL R104, R104, R104 ;  /* 0x000000686868c220 */ /* 0x002fe20000400000 */
[----:B------:R-:W-:-:S06]  /*ca60*/  FSETP.GEU.AND P4, PT, R9, -126, PT ;  /* 0xc2fc00000900780b */ /* 0x000fcc0003f8e000 */
[----:B------:R1:W5:Y:S01]  /*ca70*/  MUFU.EX2 R107, R5 ;  /* 0x00000005006b7308 */ /* 0x0003620000000800 */
[----:B--2---:R-:W-:Y:S02]  /*ca80*/  FFMA2 R6, R110.F32x2.HI_LO, UR39.F32, R0.F32 ;  /* 0x000000276e067c49 */ /* 0x004fe40009200000 */
[----:B----4-:R-:W-:Y:S01]  /*ca90*/  @!P3 FMUL R105, R105, R105 ;  /* 0x000000696969b220 */ /* 0x010fe20000400000 */
[----:B------:R-:W-:Y:S02]  /*caa0*/  @!P5 FMUL R8, R8, 0.5 ;  /* 0x3f0000000808d820 */ /* 0x000fe40000400000 */
[----:B------:R-:W-:Y:S01]  /*cab0*/  FSETP.GEU.AND P3, PT, R6, -126, PT ;  /* 0xc2fc00000600780b */ /* 0x000fe20003f6e000 */
[----:B------:R-:W-:Y:S01]  /*cac0*/  @!P4 FMUL R9, R9, 0.5 ;  /* 0x3f0000000909c820 */ /* 0x000fe20000400000 */
[----:B------:R-:W2:Y:S01]  /*cad0*/  MUFU.EX2 R108, R10 ;  /* 0x0000000a006c7308 */ /* 0x000ea20000000800 */
[----:B---3--:R-:W-:Y:S01]  /*cae0*/  @!P2 FMUL R106, R106, R106 ;  /* 0x0000006a6a6aa220 */ /* 0x008fe20000400000 */
[----:B------:R-:W-:-:S06]  /*caf0*/  FSETP.GEU.AND P2, PT, R7, -126, PT ;  /* 0xc2fc00000700780b */ /* 0x000fcc0003f4e000 */
[----:B------:R3:W4:Y:S01]  /*cb00*/  MUFU.EX2 R109, R11 ;  /* 0x0000000b006d7308 */ /* 0x0007220000000800 */
[----:B-1----:R-:W-:Y:S02]  /*cb10*/  FFMA2 R4, R112.F32x2.HI_LO, UR39.F32, R0.F32 ;  /* 0x0000002770047c49 */ /* 0x002fe40009200000 */
[----:B-----5:R-:W-:Y:S01]  /*cb20*/  @!P1 FMUL R107, R107, R107 ;  /* 0x0000006b6b6b9220 */ /* 0x020fe20000400000 */
[----:B------:R-:W-:Y:S02]  /*cb30*/  @!P3 FMUL R6, R6, 0.5 ;  /* 0x3f0000000606b820 */ /* 0x000fe40000400000 */
[----:B------:R-:W-:Y:S01]  /*cb40*/  FSETP.GEU.AND P1, PT, R4, -126, PT ;  /* 0xc2fc00000400780b */ /* 0x000fe20003f2e000 */
[----:B------:R-:W-:Y:S01]  /*cb50*/  @!P2 FMUL R7, R7, 0.5 ;  /* 0x3f0000000707a820 */ /* 0x000fe20000400000 */
[----:B------:R-:W1:Y:S01]  /*cb60*/  MUFU.EX2 R110, R8 ;  /* 0x00000008006e7308 */ /* 0x000e620000000800 */
[----:B--2---:R-:W-:Y:S01]  /*cb70*/  @!P0 FMUL R108, R108, R108 ;  /* 0x0000006c6c6c8220 */ /* 0x004fe20000400000 */
[----:B------:R-:W-:-:S06]  /*cb80*/  FSETP.GEU.AND P0, PT, R5, -126, PT ;  /* 0xc2fc00000500780b */ /* 0x000fcc0003f0e000 */
[----:B------:R2:W5:Y:S01]  /*cb90*/  MUFU.EX2 R111, R9 ;  /* 0x00000009006f7308 */ /* 0x0005620000000800 */
[----:B---3--:R-:W-:Y:S02]  /*cba0*/  FFMA2 R10, R114.F32x2.HI_LO, UR39.F32, R0.F32 ;  /* 0x00000027720a7c49 */ /* 0x008fe40009200000 */
[----:B------:R-:W-:Y:S01]  /*cbb0*/  @!P1 FMUL R4, R4, 0.5 ;  /* 0x3f00000004049820 */ /* 0x000fe20000400000 */
[----:B----4-:R-:W-:Y:S02]  /*cbc0*/  @!P6 FMUL R109, R109, R109 ;  /* 0x0000006d6d6de220 */ /* 0x010fe40000400000 */
        /* <DEDUP_REMOVED lines=23> */
[----:B------:R-:W2:Y:S01]  /*cd40*/  MUFU.EX2 R118, R8 ;  /* 0x0000000800767308 */ /* 0x000ea20000000800 */
[----:B---3--:R-:W-:Y:S02]  /*cd50*/  FFMA2 R4, R120.F32x2.HI_LO, UR39.F32, R0.F32 ;  /* 0x0000002778047c49 */ /* 0x008fe40009200000 */
[----:B-----5:R-:W-:Y:S01]  /*cd60*/  @!P0 FMUL R115, R115, R115 ;  /* 0x0000007373738220 */ /* 0x020fe20000400000 */
[----:B------:R-:W-:Y:S02]  /*cd70*/  @!P2 FMUL R6, R6, 0.5 ;  /* 0x3f0000000606a820 */ /* 0x000fe40000400000 */
[----:B------:R-:W-:Y:S01]  /*cd80*/  FSETP.GEU.AND P0, PT, R4, -126, PT ;  /* 0xc2fc00000400780b */ /* 0x000fe20003f0e000 */
[----:B------:R-:W-:Y:S01]  /*cd90*/  @!P1 FMUL R7, R7, 0.5 ;  /* 0x3f00000007079820 */ /* 0x000fe20000400000 */
[----:B------:R-:W3:Y:S01]  /*cda0*/  MUFU.EX2 R116, R10 ;  /* 0x0000000a00747308 */ /* 0x000ee20000000800 */
[----:B-1----:R-:W-:Y:S01]  /*cdb0*/  @!P5 FMUL R117, R117, R117 ;  /* 0x000000757575d220 */ /* 0x002fe20000400000 */
[----:B------:R-:W-:-:S06]  /*cdc0*/  FSETP.GEU.AND P5, PT, R150, -126, PT ;  /* 0xc2fc00009600780b */ /* 0x000fcc0003fae000 */
[----:B------:R-:W1:Y:S01]  /*cdd0*/  MUFU.EX2 R119, R9 ;  /* 0x0000000900777308 */ /* 0x000e620000000800 */
[----:B--2---:R-:W-:Y:S01]  /*cde0*/  @!P4 FMUL R118, R118, R118 ;  /* 0x000000767676c220 */ /* 0x004fe20000400000 */
[----:B------:R-:W-:Y:S01]  /*cdf0*/  FSETP.GEU.AND P4, PT, R151, -126, PT ;  /* 0xc2fc00009700780b */ /* 0x000fe20003f8e000 */
[----:B------:R-:W-:-:S04]  /*ce00*/  @!P0 FMUL R4, R4, 0.5 ;  /* 0x3f00000004048820 */ /* 0x000fc80000400000 */
[----:B------:R-:W-:Y:S01]  /*ce10*/  @!P5 FMUL R150, R150, 0.5 ;  /* 0x3f0000009696d820 */ /* 0x000fe20000400000 */
[----:B------:R-:W2:Y:S01]  /*ce20*/  MUFU.EX2 R120, R6 ;  /* 0x0000000600787308 */ /* 0x000ea20000000800 */
[----:B---3--:R-:W-:Y:S01]  /*ce30*/  @!P6 FMUL R116, R116, R116 ;  /* 0x000000747474e220 */ /* 0x008fe20000400000 */
[----:B------:R-:W-:-:S05]  /*ce40*/  FSETP.GEU.AND P6, PT, R5, -126, PT ;  /* 0xc2fc00000500780b */ /* 0x000fca0003fce000 */
[----:B------:R-:W-:Y:S01]  /*ce50*/  @!P4 FMUL R151, R151, 0.5 ;  /* 0x3f0000009797c820 */ /* 0x000fe20000400000 */
[----:B------:R-:W3:Y:S01]  /*ce60*/  MUFU.EX2 R121, R7 ;  /* 0x0000000700797308 */ /* 0x000ee20000000800 */
        /* <DEDUP_REMOVED lines=33> */
[----:B------:R-:W-:-:S04]  /*d080*/  FSETP.GEU.AND P2, PT, R32, -126, PT ;  /* 0xc2fc00002000780b */ /* 0x000fc80003f4e000 */
[----:B------:R-:W-:Y:S01]  /*d090*/  F2FP.F16.F32.PACK_AB R24, R153, R152 ;  /* 0x000000989918723e */ /* 0x000fe200000000ff */
[----:B------:R-:W-:Y:S01]  /*d0a0*/  @!P3 FMUL R31, R31, 0.5 ;  /* 0x3f0000001f1fb820 */ /* 0x000fe20000400000 */
[----:B------:R-:W3:Y:S01]  /*d0b0*/  MUFU.EX2 R158, R28 ;  /* 0x0000001c009e7308 */ /* 0x000ee20000000800 */
[----:B-1----:R-:W-:Y:S01]  /*d0c0*/  @!P1 FMUL R154, R154, R154 ;  /* 0x0000009a9a9a9220 */ /* 0x002fe20000400000 */
[----:B------:R-:W-:-:S05]  /*d0d0*/  FSETP.GEU.AND P1, PT, R33, -126, PT ;  /* 0xc2fc00002100780b */ /* 0x000fca0003f2e000 */
[----:B------:R-:W-:Y:S01]  /*d0e0*/  @!P2 FMUL R32, R32, 0.5 ;  /* 0x3f0000002020a820 */ /* 0x000fe20000400000 */
[----:B------:R-:W1:Y:S01]  /*d0f0*/  MUFU.EX2 R159, R29 ;  /* 0x0000001d009f7308 */ /* 0x000e620000000800 */
[----:B--2---:R-:W-:Y:S01]  /*d100*/  @!P0 FMUL R155, R155, R155 ;  /* 0x0000009b9b9b8220 */ /* 0x004fe20000400000 */
[----:B------:R-:W-:-:S04]  /*d110*/  FSETP.GEU.AND P0, PT, R34, -126, PT ;  /* 0xc2fc00002200780b */ /* 0x000fc80003f0e000 */
[----:B------:R-:W-:Y:S01]  /*d120*/  F2FP.F16.F32.PACK_AB R25, R155, R154 ;  /* 0x0000009a9b19723e */ /* 0x000fe200000000ff */
[----:B------:R-:W-:Y:S01]  /*d130*/  @!P1 FMUL R33, R33, 0.5 ;  /* 0x3f00000021219820 */ /* 0x000fe20000400000 */
[----:B------:R-:W2:Y:S01]  /*d140*/  MUFU.EX2 R160, R30 ;  /* 0x0000001e00a07308 */ /* 0x000ea20000000800 */
[----:B---3--:R-:W-:Y:S01]  /*d150*/  @!P6 FMUL R158, R158, R158 ;  /* 0x0000009e9e9ee220 */ /* 0x008fe20000400000 */
[----:B------:R-:W-:-:S05]  /*d160*/  FSETP.GEU.AND P6, PT, R35, -126, PT ;  /* 0xc2fc00002300780b */ /* 0x000fca0003fce000 */
[----:B------:R-:W-:Y:S01]  /*d170*/  @!P0 FMUL R34, R34, 0.5 ;  /* 0x3f00000022228820 */ /* 0x000fe20000400000 */
[----:B------:R-:W3:Y:S01]  /*d180*/  MUFU.EX2 R161, R31 ;  /* 0x0000001f00a17308 */ /* 0x000ee20000000800 */
[----:B-1----:R-:W-:Y:S01]  /*d190*/  @!P5 FMUL R159, R159, R159 ;  /* 0x0000009f9f9fd220 */ /* 0x002fe20000400000 */
[----:B------:R-:W-:-:S04]  /*d1a0*/  FSETP.GEU.AND P5, PT, R36, -126, PT ;  /* 0xc2fc00002400780b */ /* 0x000fc80003fae000 */
[----:B------:R-:W-:Y:S01]  /*d1b0*/  F2FP.F16.F32.PACK_AB R26, R159, R158 ;  /* 0x0000009e9f1a723e */ /* 0x000fe200000000ff */
        /* <DEDUP_REMOVED lines=120> */
[----:B------:R-:W-:Y:S02]  /*d940*/  FSETP.GEU.AND P6, PT, R67, -126, PT ;  /* 0xc2fc00004300780b */ /* 0x000fe40003fce000 */
[----:B------:R-:W-:-:S03]  /*d950*/  F2FP.F16.F32.PACK_AB R60, R129, R128 ;  /* 0x00000080813c723e */ /* 0x000fc600000000ff */
[----:B------:R-:W-:Y:S01]  /*d960*/  @!P0 FMUL R66, R66, 0.5 ;  /* 0x3f00000042428820 */ /* 0x000fe20000400000 */
[----:B------:R-:W1:Y:S01]  /*d970*/  MUFU.EX2 R189, R63 ;  /* 0x0000003f00bd7308 */ /* 0x000e620000000800 */
[----:B--2---:R-:W-:Y:S01]  /*d980*/  @!P5 FMUL R187, R187, R187 ;  /* 0x000000bbbbbbd220 */ /* 0x004fe20000400000 */
[----:B------:R-:W-:Y:S02]  /*d990*/  FSETP.GEU.AND P5, PT, R68, -126, PT ;  /* 0xc2fc00004400780b */ /* 0x000fe40003fae000 */
[----:B------:R-:W-:Y:S02]  /*d9a0*/  F2FP.F16.F32.PACK_AB R61, R131, R130 ;  /* 0x00000082833d723e */ /* 0x000fe400000000ff */
[----:B------:R-:W-:Y:S01]  /*d9b0*/  F2FP.F16.F32.PACK_AB R40, R187, R186 ;  /* 0x000000babb28723e */ /* 0x000fe200000000ff */
[----:B------:R-:W-:Y:S01]  /*d9c0*/  @!P6 FMUL R67, R67, 0.5 ;  /* 0x3f0000004343e820 */ /* 0x000fe20000400000 */
[----:B------:R-:W2:Y:S01]  /*d9d0*/  MUFU.EX2 R42, R64 ;  /* 0x00000040002a7308 */ /* 0x000ea20000000800 */
[----:B---3--:R-:W-:Y:S01]  /*d9e0*/  @!P4 FMUL R188, R188, R188 ;  /* 0x000000bcbcbcc220 */ /* 0x008fe20000400000 */
[----:B------:R-:W-:-:S02]  /*d9f0*/  FSETP.GEU.AND P4, PT, R69, -126, PT ;  /* 0xc2fc00004500780b */ /* 0x000fc40003f8e000 */
[----:B------:R-:W-:-:S03]  /*da00*/  F2FP.F16.F32.PACK_AB R62, R133, R132 ;  /* 0x00000084853e723e */ /* 0x000fc600000000ff */
[----:B------:R-:W-:Y:S01]  /*da10*/  @!P5 FMUL R68, R68, 0.5 ;  /* 0x3f0000004444d820 */ /* 0x000fe20000400000 */
[----:B------:R-:W3:Y:S01]  /*da20*/  MUFU.EX2 R50, R65 ;  /* 0x0000004100327308 */ /* 0x000ee20000000800 */
[----:B-1----:R-:W-:Y:S01]  /*da30*/  @!P3 FMUL R189, R189, R189 ;  /* 0x000000bdbdbdb220 */ /* 0x002fe20000400000 */
[----:B------:R-:W-:Y:S02]  /*da40*/  FSETP.GEU.AND P3, PT, R70, -126, PT ;  /* 0xc2fc00004600780b */ /* 0x000fe40003f6e000 */
[----:B------:R-:W-:Y:S02]  /*da50*/  F2FP.F16.F32.PACK_AB R63, R135, R134 ;  /* 0x00000086873f723e */ /* 0x000fe400000000ff */
[----:B------:R-:W-:Y:S01]  /*da60*/  F2FP.F16.F32.PACK_AB R41, R189, R188 ;  /* 0x000000bcbd29723e */ /* 0x000fe200000000ff */
[----:B------:R-:W-:Y:S01]  /*da70*/  @!P4 FMUL R69, R69, 0.5 ;  /* 0x3f0000004545c820 */ /* 0x000fe20000400000 */
[----:B------:R-:W1:Y:S01]  /*da80*/  MUFU.EX2 R43, R66 ;  /* 0x00000042002b7308 */ /* 0x000e620000000800 */
[----:B--2---:R-:W-:Y:S01]  /*da90*/  @!P2 FMUL R42, R42, R42 ;  /* 0x0000002a2a2aa220 */ /* 0x004fe20000400000 */
[----:B------:R-:W-:-:S02]  /*daa0*/  FSETP.GEU.AND P2, PT, R71, -126, PT ;  /* 0xc2fc00004700780b */ /* 0x000fc40003f4e000 */
[----:B------:R-:W-:Y:S02]  /*dab0*/  F2FP.F16.F32.PACK_AB R64, R137, R136 ;  /* 0x000000888940723e */ /* 0x000fe400000000ff */
[----:B------:R2:W-:Y:S01]  /*dac0*/  STL [R1+0x10], R42 ;  /* 0x0000102a01007387 */ /* 0x0005e20000100800 */
[----:B------:R-:W-:Y:S01]  /*dad0*/  @!P3 FMUL R70, R70, 0.5 ;  /* 0x3f0000004646b820 */ /* 0x000fe20000400000 */
[----:B------:R-:W4:Y:S01]  /*dae0*/  MUFU.EX2 R49, R67 ;  /* 0x0000004300317308 */ /* 0x000f220000000800 */
[----:B---3--:R-:W-:Y:S01]  /*daf0*/  @!P1 FMUL R50, R50, R50 ;  /* 0x0000003232329220 */ /* 0x008fe20000400000 */
[----:B------:R-:W-:Y:S02]  /*db00*/  FSETP.GEU.AND P1, PT, R72, -126, PT ;  /* 0xc2fc00004800780b */ /* 0x000fe40003f2e000 */
[----:B------:R-:W-:Y:S02]  /*db10*/  F2FP.F16.F32.PACK_AB R65, R139, R138 ;  /* 0x0000008a8b41723e */ /* 0x000fe400000000ff */
[----:B------:R-:W-:Y:S01]  /*db20*/  STL [R1+0x14], R50 ;  /* 0x0000143201007387 */ /* 0x000fe20000100800 */
[----:B------:R-:W-:Y:S01]  /*db30*/  @!P2 FMUL R71, R71, 0.5 ;  /* 0x3f0000004747a820 */ /* 0x000fe20000400000 */
[----:B------:R-:W3:Y:S01]  /*db40*/  MUFU.EX2 R44, R68 ;  /* 0x00000044002c7308 */ /* 0x000ee20000000800 */
[----:B-1----:R-:W-:Y:S01]  /*db50*/  @!P0 FMUL R43, R43, R43 ;  /* 0x0000002b2b2b8220 */ /* 0x002fe20000400000 */
[----:B------:R-:W-:-:S02]  /*db60*/  FSETP.GEU.AND P0, PT, R73, -126, PT ;  /* 0xc2fc00004900780b */ /* 0x000fc40003f0e000 */
[----:B------:R-:W-:Y:S02]  /*db70*/  F2FP.F16.F32.PACK_AB R66, R141, R140 ;  /* 0x0000008c8d42723e */ /* 0x000fe400000000ff */
[----:B------:R1:W-:Y:S01]  /*db80*/  STL [R1+0x18], R43 ;  /* 0x0000182b01007387 */ /* 0x0003e20000100800 */
[----:B------:R-:W-:Y:S01]  /*db90*/  @!P1 FMUL R72, R72, 0.5 ;  /* 0x3f00000048489820 */ /* 0x000fe20000400000 */
[----:B------:R-:W5:Y:S01]  /*dba0*/  MUFU.EX2 R48, R69 ;  /* 0x0000004500307308 */ /* 0x000f620000000800 */
[----:B----4-:R-:W-:Y:S01]  /*dbb0*/  @!P6 FMUL R49, R49, R49 ;  /* 0x000000313131e220 */ /* 0x010fe20000400000 */
[----:B------:R-:W-:Y:S02]  /*dbc0*/  FSETP.GEU.AND P6, PT, R74, -126, PT ;  /* 0xc2fc00004a00780b */ /* 0x000fe40003fce000 */
[----:B------:R-:W-:Y:S02]  /*dbd0*/  F2FP.F16.F32.PACK_AB R67, R143, R142 ;  /* 0x0000008e8f43723e */ /* 0x000fe400000000ff */
[----:B------:R-:W-:Y:S01]  /*dbe0*/  STL [R1+0x1c], R49 ;  /* 0x00001c3101007387 */ /* 0x000fe20000100800 */
[----:B------:R-:W-:Y:S01]  /*dbf0*/  @!P0 FMUL R73, R73, 0.5 ;  /* 0x3f00000049498820 */ /* 0x000fe20000400000 */
[----:B------:R-:W4:Y:S01]  /*dc00*/  MUFU.EX2 R45, R70 ;  /* 0x00000046002d7308 */ /* 0x000f220000000800 */
[----:B---3--:R-:W-:Y:S01]  /*dc10*/  @!P5 FMUL R44, R44, R44 ;  /* 0x0000002c2c2cd220 */ /* 0x008fe20000400000 */
[----:B------:R-:W-:-:S02]  /*dc20*/  FSETP.GEU.AND P5, PT, R75, -126, PT ;  /* 0xc2fc00004b00780b */ /* 0x000fc40003fae000 */
[----:B--2---:R-:W-:Y:S02]  /*dc30*/  F2FP.F16.F32.PACK_AB R42, R50, R42 ;  /* 0x0000002a322a723e */ /* 0x004fe400000000ff */
[----:B------:R2:W-:Y:S01]  /*dc40*/  STL [R1+0x20], R44 ;  /* 0x0000202c01007387 */ /* 0x0005e20000100800 */
[----:B------:R-:W-:Y:S01]  /*dc50*/  @!P6 FMUL R74, R74, 0.5 ;  /* 0x3f0000004a4ae820 */ /* 0x000fe20000400000 */
[----:B------:R-:W3:Y:S01]  /*dc60*/  MUFU.EX2 R47, R71 ;  /* 0x00000047002f7308 */ /* 0x000ee20000000800 */
[----:B-----5:R-:W-:Y:S01]  /*dc70*/  @!P4 FMUL R48, R48, R48 ;  /* 0x000000303030c220 */ /* 0x020fe20000400000 */
[----:B------:R-:W-:Y:S02]  /*dc80*/  FSETP.GEU.AND P4, PT, R76, -126, PT ;  /* 0xc2fc00004c00780b */ /* 0x000fe40003f8e000 */
[----:B------:R-:W-:Y:S02]  /*dc90*/  F2FP.F16.F32.PACK_AB R68, R145, R144 ;  /* 0x000000909144723e */ /* 0x000fe400000000ff */
[----:B------:R-:W-:Y:S01]  /*dca0*/  STL [R1+0x24], R48 ;  /* 0x0000243001007387 */ /* 0x000fe20000100800 */
[----:B------:R-:W-:Y:S01]  /*dcb0*/  @!P5 FMUL R75, R75, 0.5 ;  /* 0x3f0000004b4bd820 */ /* 0x000fe20000400000 */
[----:B------:R-:W5:Y:S01]  /*dcc0*/  MUFU.EX2 R5, R72 ;  /* 0x0000004800057308 */ /* 0x000f620000000800 */
[----:B----4-:R-:W-:Y:S01]  /*dcd0*/  @!P3 FMUL R45, R45, R45 ;  /* 0x0000002d2d2db220 */ /* 0x010fe20000400000 */
[----:B------:R-:W-:-:S02]  /*dce0*/  FSETP.GEU.AND P3, PT, R77, -126, PT ;  /* 0xc2fc00004d00780b */ /* 0x000fc40003f6e000 */
[----:B-1----:R-:W-:Y:S02]  /*dcf0*/  F2FP.F16.F32.PACK_AB R43, R49, R43 ;  /* 0x0000002b312b723e */ /* 0x002fe400000000ff */
        /* <DEDUP_REMOVED lines=9> */
[----:B-----5:R-:W-:Y:S01]  /*dd90*/  @!P1 FMUL R5, R5, R5 ;  /* 0x0000000505059220 */ /* 0x020fe20000400000 */
[----:B------:R-:W-:-:S02]  /*dda0*/  FSETP.GEU.AND P1, PT, R79, -126, PT ;  /* 0xc2fc00004f00780b */ /* 0x000fc40003f2e000 */
[----:B--2---:R-:W-:Y:S02]  /*ddb0*/  F2FP.F16.F32.PACK_AB R44, R48, R44 ;  /* 0x0000002c302c723e */ /* 0x004fe400000000ff */
[----:B------:R-:W-:Y:S01]  /*ddc0*/  STL [R1+0x30], R5 ;  /* 0x0000300501007387 */ /* 0x000fe20000100800 */
[----:B------:R-:W-:Y:S01]  /*ddd0*/  @!P2 FMUL R78, R78, 0.5 ;  /* 0x3f0000004e4ea820 */ /* 0x000fe20000400000 */
[----:B------:R-:W2:Y:S01]  /*dde0*/  MUFU.EX2 R4, R75 ;  /* 0x0000004b00047308 */ /* 0x000ea20000000800 */
[----:B----4-:R-:W-:Y:S01]  /*ddf0*/  @!P0 FMUL R46, R46, R46 ;  /* 0x0000002e2e2e8220 */ /* 0x010fe20000400000 */
[----:B------:R-:W-:Y:S02]  /*de00*/  FSETP.GEU.AND P0, PT, R80, -126, PT ;  /* 0xc2fc00005000780b */ /* 0x000fe40003f0e000 */
[----:B------:R-:W-:Y:S02]  /*de10*/  F2FP.F16.F32.PACK_AB R70, R149, R148 ;  /* 0x000000949546723e */ /* 0x000fe400000000ff */
[----:B------:R4:W-:Y:S01]  /*de20*/  STL [R1+0x34], R46 ;  /* 0x0000342e01007387 */ /* 0x0009e20000100800 */
[----:B------:R-:W-:Y:S01]  /*de30*/  @!P1 FMUL R79, R79, 0.5 ;  /* 0x3f0000004f4f9820 */ /* 0x000fe20000400000 */
[----:B------:R-:W5:Y:S01]  /*de40*/  MUFU.EX2 R9, R76 ;  /* 0x0000004c00097308 */ /* 0x000f620000000800 */
[----:B---3--:R-:W-:Y:S01]  /*de50*/  @!P6 FMUL R7, R7, R7 ;  /* 0x000000070707e220 */ /* 0x008fe20000400000 */
[----:B------:R-:W-:-:S02]  /*de60*/  FSETP.GEU.AND P6, PT, R81, -126, PT ;  /* 0xc2fc00005100780b */ /* 0x000fc40003fce000 */
[----:B-1----:R-:W-:Y:S02]  /*de70*/  F2FP.F16.F32.PACK_AB R45, R47, R45 ;  /* 0x0000002d2f2d723e */ /* 0x002fe400000000ff */
[----:B------:R1:W-:Y:S01]  /*de80*/  STL [R1+0x38], R7 ;  /* 0x0000380701007387 */ /* 0x0003e20000100800 */
[----:B------:R-:W-:Y:S01]  /*de90*/  @!P0 FMUL R80, R80, 0.5 ;  /* 0x3f00000050508820 */ /* 0x000fe20000400000 */
[----:B------:R-:W3:Y:S01]  /*dea0*/  MUFU.EX2 R6, R77 ;  /* 0x0000004d00067308 */ /* 0x000ee20000000800 */
[----:B--2---:R-:W-:Y:S01]  /*deb0*/  @!P5 FMUL R4, R4, R4 ;  /* 0x000000040404d220 */ /* 0x004fe20000400000 */
[----:B------:R-:W-:Y:S02]  /*dec0*/  FSETP.GEU.AND P5, PT, R82, -126, PT ;  /* 0xc2fc00005200780b */ /* 0x000fe40003fae000 */
[----:B------:R-:W-:Y:S02]  /*ded0*/  F2FP.F16.F32.PACK_AB R71, R93, R92 ;  /* 0x0000005c5d47723e */ /* 0x000fe400000000ff */
[----:B------:R1:W-:Y:S01]  /*dee0*/  STL [R1+0x3c], R4 ;  /* 0x00003c0401007387 */ /* 0x0003e20000100800 */
[----:B------:R-:W-:Y:S01]  /*def0*/  @!P6 FMUL R81, R81, 0.5 ;  /* 0x3f0000005151e820 */ /* 0x000fe20000400000 */
[----:B------:R-:W2:Y:S01]  /*df00*/  MUFU.EX2 R11, R78 ;  /* 0x0000004e000b7308 */ /* 0x000ea20000000800 */
[----:B-----5:R-:W-:Y:S01]  /*df10*/  @!P4 FMUL R9, R9, R9 ;  /* 0x000000090909c220 */ /* 0x020fe20000400000 */
[----:B------:R-:W-:-:S02]  /*df20*/  FSETP.GEU.AND P4, PT, R83, -126, PT ;  /* 0xc2fc00005300780b */ /* 0x000fc40003f8e000 */
[----:B------:R-:W-:Y:S02]  /*df30*/  F2FP.F16.F32.PACK_AB R72, R95, R94 ;  /* 0x0000005e5f48723e */ /* 0x000fe400000000ff */
[----:B------:R1:W-:Y:S01]  /*df40*/  STL [R1+0x40], R9 ;  /* 0x0000400901007387 */ /* 0x0003e20000100800 */
[----:B------:R-:W-:Y:S01]  /*df50*/  @!P5 FMUL R82, R82, 0.5 ;  /* 0x3f0000005252d820 */ /* 0x000fe20000400000 */
[----:B------:R-:W5:Y:S01]  /*df60*/  MUFU.EX2 R8, R79 ;  /* 0x0000004f00087308 */ /* 0x000f620000000800 */
[----:B---3--:R-:W-:Y:S01]  /*df70*/  @!P3 FMUL R6, R6, R6 ;  /* 0x000000060606b220 */ /* 0x008fe20000400000 */
[----:B------:R-:W-:Y:S02]  /*df80*/  FSETP.GEU.AND P3, PT, R84, -126, PT ;  /* 0xc2fc00005400780b */ /* 0x000fe40003f6e000 */
[----:B------:R-:W-:Y:S02]  /*df90*/  F2FP.F16.F32.PACK_AB R73, R97, R96 ;  /* 0x000000606149723e */ /* 0x000fe400000000ff */
[----:B------:R1:W-:Y:S01]  /*dfa0*/  STL [R1+0x44], R6 ;  /* 0x0000440601007387 */ /* 0x0003e20000100800 */
[----:B------:R-:W-:Y:S01]  /*dfb0*/  @!P4 FMUL R83, R83, 0.5 ;  /* 0x3f0000005353c820 */ /* 0x000fe20000400000 */
[----:B------:R-:W3:Y:S01]  /*dfc0*/  MUFU.EX2 R157, R80 ;  /* 0x00000050009d7308 */ /* 0x000ee20000000800 */
[----:B--2---:R-:W-:Y:S01]  /*dfd0*/  @!P2 FMUL R11, R11, R11 ;  /* 0x0000000b0b0ba220 */ /* 0x004fe20000400000 */
[----:B------:R-:W-:-:S02]  /*dfe0*/  FSETP.GEU.AND P2, PT, R85, -126, PT ;  /* 0xc2fc00005500780b */ /* 0x000fc40003f4e000 */
[----:B------:R-:W-:Y:S02]  /*dff0*/  F2FP.F16.F32.PACK_AB R74, R99, R98 ;  /* 0x00000062634a723e */ /* 0x000fe400000000ff */
[----:B------:R1:W-:Y:S01]  /*e000*/  STL [R1+0x48], R11 ;  /* 0x0000480b01007387 */ /* 0x0003e20000100800 */
[----:B------:R-:W-:Y:S01]  /*e010*/  @!P3 FMUL R84, R84, 0.5 ;  /* 0x3f0000005454b820 */ /* 0x000fe20000400000 */
[----:B------:R-:W2:Y:S01]  /*e020*/  MUFU.EX2 R10, R81 ;  /* 0x00000051000a7308 */ /* 0x000ea20000000800 */
[----:B-----5:R-:W-:Y:S01]  /*e030*/  @!P1 FMUL R8, R8, R8 ;  /* 0x0000000808089220 */ /* 0x020fe20000400000 */
[----:B------:R-:W-:Y:S02]  /*e040*/  FSETP.GEU.AND P1, PT, R86, -126, PT ;  /* 0xc2fc00005600780b */ /* 0x000fe40003f2e000 */
[----:B------:R-:W-:Y:S02]  /*e050*/  F2FP.F16.F32.PACK_AB R75, R101, R100 ;  /* 0x00000064654b723e */ /* 0x000fe400000000ff */
[----:B------:R1:W-:Y:S01]  /*e060*/  STL [R1+0x4c], R8 ;  /* 0x00004c0801007387 */ /* 0x0003e20000100800 */
[----:B------:R-:W-:Y:S01]  /*e070*/  @!P2 FMUL R85, R85, 0.5 ;  /* 0x3f0000005555a820 */ /* 0x000fe20000400000 */
[----:B------:R-:W5:Y:S01]  /*e080*/  MUFU.EX2 R20, R82 ;  /* 0x0000005200147308 */ /* 0x000f620000000800 */
[----:B---3--:R-:W-:Y:S01]  /*e090*/  @!P0 FMUL R157, R157, R157 ;  /* 0x0000009d9d9d8220 */ /* 0x008fe20000400000 */
[----:B------:R-:W-:-:S02]  /*e0a0*/  FSETP.GEU.AND P0, PT, R87, -126, PT ;  /* 0xc2fc00005700780b */ /* 0x000fc40003f0e000 */
[----:B------:R-:W-:Y:S02]  /*e0b0*/  F2FP.F16.F32.PACK_AB R76, R103, R102 ;  /* 0x00000066674c723e */ /* 0x000fe400000000ff */
[----:B------:R1:W-:Y:S01]  /*e0c0*/  STL [R1+0x50], R157 ;  /* 0x0000509d01007387 */ /* 0x0003e20000100800 */
[----:B------:R-:W-:Y:S01]  /*e0d0*/  @!P1 FMUL R86, R86, 0.5 ;  /* 0x3f00000056569820 */ /* 0x000fe20000400000 */
[----:B------:R-:W3:Y:S01]  /*e0e0*/  MUFU.EX2 R21, R83 ;  /* 0x0000005300157308 */ /* 0x000ee20000000800 */
[----:B--2---:R-:W-:Y:S01]  /*e0f0*/  @!P6 FMUL R10, R10, R10 ;  /* 0x0000000a0a0ae220 */ /* 0x004fe20000400000 */
[----:B------:R-:W-:Y:S02]  /*e100*/  LOP3.LUT P6, RZ, R3, 0x3, R2, 0x48, !PT ;  /* 0x0000000303ff7812 */ /* 0x000fe400078c4802 */
[----:B------:R-:W-:Y:S02]  /*e110*/  F2FP.F16.F32.PACK_AB R77, R105, R104 ;  /* 0x00000068694d723e */ /* 0x000fe400000000ff */
[----:B------:R1:W-:Y:S01]  /*e120*/  STL [R1+0x54], R10 ;  /* 0x0000540a01007387 */ /* 0x0003e20000100800 */
[----:B------:R-:W-:Y:S01]  /*e130*/  @!P0 FMUL R87, R87, 0.5 ;  /* 0x3f00000057578820 */ /* 0x000fe20000400000 */
[----:B------:R-:W2:Y:S01]  /*e140*/  MUFU.EX2 R14, R84 ;  /* 0x00000054000e7308 */ /* 0x000ea20000000800 */
[----:B-----5:R-:W-:Y:S01]  /*e150*/  @!P5 FMUL R20, R20, R20 ;  /* 0x000000141414d220 */ /* 0x020fe20000400000 */
[----:B------:R-:W-:-:S02]  /*e160*/  F2FP.F16.F32.PACK_AB R78, R107, R106 ;  /* 0x0000006a6b4e723e */ /* 0x000fc400000000ff */
[----:B------:R-:W-:Y:S02]  /*e170*/  F2FP.F16.F32.PACK_AB R79, R109, R108 ;  /* 0x0000006c6d4f723e */ /* 0x000fe400000000ff */
[----:B------:R1:W-:Y:S01]  /*e180*/  STL [R1+0x58], R20 ;  /* 0x0000581401007387 */ /* 0x0003e20000100800 */
[----:B------:R-:W-:Y:S01]  /*e190*/  F2FP.F16.F32.PACK_AB R80, R111, R110 ;  /* 0x0000006e6f50723e */ /* 0x000fe200000000ff */
[----:B------:R-:W5:Y:S01]  /*e1a0*/  MUFU.EX2 R15, R85 ;  /* 0x00000055000f7308 */ /* 0x000f620000000800 */
[----:B---3--:R-:W-:Y:S01]  /*e1b0*/  @!P4 FMUL R21, R21, R21 ;  /* 0x000000151515c220 */ /* 0x008fe20000400000 */
[----:B------:R-:W-:Y:S02]  /*e1c0*/  F2FP.F16.F32.PACK_AB R81, R113, R112 ;  /* 0x000000707151723e */ /* 0x000fe400000000ff */
[----:B------:R-:W-:Y:S02]  /*e1d0*/  F2FP.F16.F32.PACK_AB R82, R115, R114 ;  /* 0x000000727352723e */ /* 0x000fe400000000ff */
[----:B------:R1:W-:Y:S01]  /*e1e0*/  STL [R1+0x5c], R21 ;  /* 0x00005c1501007387 */ /* 0x0003e20000100800 */
[----:B------:R-:W-:Y:S01]  /*e1f0*/  F2FP.F16.F32.PACK_AB R83, R117, R116 ;  /* 0x000000747553723e */ /* 0x000fe200000000ff */
[----:B------:R-:W3:Y:S01]  /*e200*/  MUFU.EX2 R12, R86 ;  /* 0x00000056000c7308 */ /* 0x000ee20000000800 */
[----:B--2---:R-:W-:Y:S01]  /*e210*/  @!P3 FMUL R14, R14, R14 ;  /* 0x0000000e0e0eb220 */ /* 0x004fe20000400000 */
[----:B------:R-:W-:-:S02]  /*e220*/  F2FP.F16.F32.PACK_AB R84, R119, R118 ;  /* 0x000000767754723e */ /* 0x000fc400000000ff */
[----:B----4-:R-:W-:Y:S02]  /*e230*/  F2FP.F16.F32.PACK_AB R46, R46, R5 ;  /* 0x000000052e2e723e */ /* 0x010fe400000000ff */
[----:B------:R1:W-:Y:S01]  /*e240*/  STL [R1+0x68], R14 ;  /* 0x0000680e01007387 */ /* 0x0003e20000100800 */
[----:B------:R-:W-:Y:S01]  /*e250*/  F2FP.F16.F32.PACK_AB R47, R4, R7 ;  /* 0x00000007042f723e */ /* 0x000fe200000000ff */
[----:B------:R-:W2:Y:S01]  /*e260*/  MUFU.EX2 R13, R87 ;  /* 0x00000057000d7308 */ /* 0x000ea20000000800 */
[----:B-----5:R-:W-:Y:S01]  /*e270*/  @!P2 FMUL R15, R15, R15 ;  /* 0x0000000f0f0fa220 */ /* 0x020fe20000400000 */
[----:B------:R-:W-:Y:S02]  /*e280*/  F2FP.F16.F32.PACK_AB R85, R121, R120 ;  /* 0x000000787955723e */ /* 0x000fe400000000ff */
[----:B------:R-:W-:Y:S02]  /*e290*/  F2FP.F16.F32.PACK_AB R48, R6, R9 ;  /* 0x000000090630723e */ /* 0x000fe400000000ff */
[----:B------:R1:W-:Y:S01]  /*e2a0*/  STL [R1+0x6c], R15 ;  /* 0x00006c0f01007387 */ /* 0x0003e20000100800 */
[----:B------:R-:W-:Y:S01]  /*e2b0*/  F2FP.F16.F32.PACK_AB R49, R8, R11 ;  /* 0x0000000b0831723e */ /* 0x000fe200000000ff */
[----:B---3--:R-:W-:Y:S01]  /*e2c0*/  @!P1 FMUL R12, R12, R12 ;  /* 0x0000000c0c0c9220 */ /* 0x008fe20000400000 */
[----:B------:R-:W-:-:S02]  /*e2d0*/  F2FP.F16.F32.PACK_AB R86, R123, R122 ;  /* 0x0000007a7b56723e */ /* 0x000fc400000000ff */
[----:B------:R-:W-:Y:S02]  /*e2e0*/  F2FP.F16.F32.PACK_AB R50, R10, R157 ;  /* 0x0000009d0a32723e */ /* 0x000fe400000000ff */
[----:B------:R1:W-:Y:S01]  /*e2f0*/  STL [R1+0x60], R12 ;  /* 0x0000600c01007387 */ /* 0x0003e20000100800 */
[----:B------:R-:W-:Y:S01]  /*e300*/  F2FP.F16.F32.PACK_AB R51, R21, R20 ;  /* 0x000000141533723e */ /* 0x000fe200000000ff */
[----:B--2---:R-:W-:Y:S01]  /*e310*/  @!P0 FMUL R13, R13, R13 ;  /* 0x0000000d0d0d8220 */ /* 0x004fe20000400000 */
[----:B------:R-:W-:Y:S02]  /*e320*/  F2FP.F16.F32.PACK_AB R87, R151, R150 ;  /* 0x000000969757723e */ /* 0x000fe400000000ff */
[----:B------:R-:W-:Y:S02]  /*e330*/  F2FP.F16.F32.PACK_AB R52, R15, R14 ;  /* 0x0000000e0f34723e */ /* 0x000fe400000000ff */
[----:B------:R1:W-:Y:S01]  /*e340*/  STL [R1+0x64], R13 ;  /* 0x0000640d01007387 */ /* 0x0003e20000100800 */
[----:B------:R-:W-:Y:S01]  /*e350*/  F2FP.F16.F32.PACK_AB R53, R13, R12 ;  /* 0x0000000c0d35723e */ /* 0x000fe200000000ff */
[----:B------:R-:W-:Y:S06]  /*e360*/  @!P6 BRA `(.L_x_236) ;  /* 0x000000000040e947 */ /* 0x000fec0003800000 */
[----:B------:R-:W-:Y:S01]  /*e370*/  MOV R2, 0x8 ;  /* 0x0000000800027802 */ /* 0x000fe20000000f00 */
[----:B------:R-:W2:Y:S01]  /*e380*/  LDCU.64 UR6, c[0x4][0xb0] ;  /* 0x01001600ff0677ac */ /* 0x000ea20008000a00 */
[----:B-1----:R-:W-:Y:S02]  /*e390*/  HFMA2 R12, -RZ, RZ, 0, 5.9604644775390625e-08 ;  /* 0x00000001ff0c7431 */ /* 0x002fe400000001ff */
[----:B------:R-:W-:Y:S01]  /*e3a0*/  IMAD.MOV.U32 R8, RZ, RZ, 0x1be ;  /* 0x000001beff087424 */ /* 0x000fe200078e00ff */
        /* <DEDUP_REMOVED lines=12> */
.L_x_236:
[C---:B------:R-:W-:Y:S01]  /*e470*/  FSETP.NEU.AND P0, PT, R17.reuse, -INF , PT ;  /* 0xff8000001100780b */ /* 0x040fe20003f0d000 */
[----:B------:R-:W2:Y:S01]  /*e480*/  S2R R2, SR_TID.X ;  /* 0x0000000000027919 */ /* 0x000ea20000002100 */
[----:B------:R-:W-:Y:S05]  /*e490*/  WARPSYNC.ALL ;  /* 0x0000000000007948 */ /* 0x000fea0003800000 */
[----:B------:R-:W-:Y:S01]  /*e4a0*/  FSEL R0, R17, RZ, P0 ;  /* 0x000000ff11007208 */ /* 0x000fe20000000000 */
[----:B------:R-:W-:Y:S01]  /*e4b0*/  UIADD3 UR4, UPT, UPT, UR52, 0x20, URZ ;  /* 0x0000002034047890 */ /* 0x000fe2000fffe0ff */
[----:B------:R3:W-:Y:S03]  /*e4c0*/  STTM.x32 tmem[UR52], R56 ;  /* 0x00000038000079ed */ /* 0x0007e600082c0034 */
[----:B------:R-:W-:Y:S01]  /*e4d0*/  FMUL R0, R0, -UR39 ;  /* 0x8000002700007c20 */ /* 0x000fe20008400000 */
[----:B------:R-:W-:-:S03]  /*e4e0*/  USHF.R.U32.HI UR4, URZ, 0x15, UR4 ;  /* 0x00000015ff047899 */ /* 0x000fc60008011604 */
[--C-:B------:R-:W-:Y:S02]  /*e4f0*/  FFMA2 R88, R88.F32x2.HI_LO, UR39.F32, R0.reuse.F32 ;  /* 0x0000002758587c49 */ /* 0x100fe40009200000 */
[----:B------:R-:W-:Y:S01]  /*e500*/  FFMA2 R90, R90.F32x2.HI_LO, UR39.F32, R0.F32 ;  /* 0x000000275a5a7c49 */ /* 0x000fe20009200000 */
[----:B------:R-:W-:Y:S02]  /*e510*/  MOV R3, UR4 ;  /* 0x0000000400037c02 */ /* 0x000fe40008000f00 */
[----:B------:R-:W-:Y:S02]  /*e520*/  FSETP.GEU.AND P4, PT, R88, -126, PT ;  /* 0xc2fc00005800780b */ /* 0x000fe40003f8e000 */
[----:B------:R-:W-:Y:S02]  /*e530*/  FSETP.GEU.AND P3, PT, R89, -126, PT ;  /* 0xc2fc00005900780b */ /* 0x000fe40003f6e000 */
[----:B------:R-:W-:Y:S02]  /*e540*/  FSETP.GEU.AND P2, PT, R90, -126, PT ;  /* 0xc2fc00005a00780b */ /* 0x000fe40003f4e000 */
[----:B------:R-:W-:-:S07]  /*e550*/  FSETP.GEU.AND P1, PT, R91, -126, PT ;  /* 0xc2fc00005b00780b */ /* 0x000fce0003f2e000 */
[----:B------:R-:W-:Y:S02]  /*e560*/  @!P4 FMUL R88, R88, 0.5 ;  /* 0x3f0000005858c820 */ /* 0x000fe40000400000 */
[----:B------:R-:W-:Y:S02]  /*e570*/  @!P3 FMUL R89, R89, 0.5 ;  /* 0x3f0000005959b820 */ /* 0x000fe40000400000 */
[----:B------:R-:W-:Y:S02]  /*e580*/  @!P2 FMUL R90, R90, 0.5 ;  /* 0x3f0000005a5aa820 */ /* 0x000fe40000400000 */
[----:B------:R-:W-:Y:S01]  /*e590*/  @!P1 FMUL R91, R91, 0.5 ;  /* 0x3f0000005b5b9820 */ /* 0x000fe20000400000 */
[----:B---3--:R-:W3:Y:S01]  /*e5a0*/  MUFU.EX2 R58, R88 ;  /* 0x00000058003a7308 */ /* 0x008ee20000000800 */
[----:B--2---:R-:W-:-:S04]  /*e5b0*/  SHF.R.U32.HI R60, RZ, 0x5, R2 ;  /* 0x00000005ff3c7819 */ /* 0x004fc80000011602 */
[----:B------:R-:W-:-:S03]  /*e5c0*/  LOP3.LUT P0, RZ, R3, 0x3, R60, 0x48, !PT ;  /* 0x0000000303ff7812 */ /* 0x000fc6000780483c */
[----:B------:R-:W2:Y:S08]  /*e5d0*/  MUFU.EX2 R59, R89 ;  /* 0x00000059003b7308 */ /* 0x000eb00000000800 */
[----:B------:R-:W4:Y:S01]  /*e5e0*/  MUFU.EX2 R56, R90 ;  /* 0x0000005a00387308 */ /* 0x000f220000000800 */
[----:B---3--:R-:W-:-:S07]  /*e5f0*/  @!P4 FMUL R58, R58, R58 ;  /* 0x0000003a3a3ac220 */ /* 0x008fce0000400000 */
[----:B------:R-:W3:Y:S01]  /*e600*/  MUFU.EX2 R57, R91 ;  /* 0x0000005b00397308 */ /* 0x000ee20000000800 */
[----:B--2---:R-:W-:-:S05]  /*e610*/  @!P3 FMUL R59, R59, R59 ;  /* 0x0000003b3b3bb220 */ /* 0x004fca0000400000 */
[----:B------:R-:W-:Y:S01]  /*e620*/  F2FP.F16.F32.PACK_AB R54, R59, R58 ;  /* 0x0000003a3b36723e */ /* 0x000fe200000000ff */
[----:B----4-:R-:W-:Y:S01]  /*e630*/  @!P2 FMUL R56, R56, R56 ;  /* 0x000000383838a220 */ /* 0x010fe20000400000 */
[----:B---3--:R-:W-:-:S05]  /*e640*/  @!P1 FMUL R57, R57, R57 ;  /* 0x0000003939399220 */ /* 0x008fca0000400000 */
[----:B------:R-:W-:Y:S01]  /*e650*/  F2FP.F16.F32.PACK_AB R55, R57, R56 ;  /* 0x000000383937723e */ /* 0x000fe200000000ff */
[----:B------:R-:W-:Y:S06]  /*e660*/  @!P0 BRA `(.L_x_237) ;  /* 0x0000000000408947 */ /* 0x000fec0003800000 */
[----:B-1----:R-:W-:Y:S01]  /*e670*/  MOV R14, 0x8 ;  /* 0x00000008000e7802 */ /* 0x002fe20000000f00 */
        /* <DEDUP_REMOVED lines=15> */
.L_x_237:
[----:B------:R-:W-:Y:S01]  /*e770*/  MOV R0, UR42 ;  /* 0x0000002a00007c02 */ /* 0x000fe20008000f00 */
[----:B------:R-:W-:Y:S05]  /*e780*/  WARPSYNC.ALL ;  /* 0x0000000000007948 */ /* 0x000fea0003800000 */
[----:B------:R-:W-:Y:S01]  /*e790*/  ISETP.GT.U32.AND P1, PT, R0, 0x1, PT ;  /* 0x000000010000780c */ /* 0x000fe20003f24070 */
[----:B------:R2:W-:Y:S01]  /*e7a0*/  STTM.x32 tmem[UR52+0x20], R24 ;  /* 0x00002018000079ed */ /* 0x0005e200082c0034 */
[----:B------:R-:W3:Y:S11]  /*e7b0*/  FENCE.VIEW.ASYNC.T ;  /* 0x00000000000073c6 */ /* 0x000ef60000000200 */
[----:B------:R-:W-:Y:S05]  /*e7c0*/  @P1 BRA `(.L_x_238) ;  /* 0x0000000000081947 */ /* 0x000fea0003800000 */
[----:B------:R-:W-:Y:S05]  /*e7d0*/  BPT.TRAP 0x1 ;  /* 0x000000040000795c */ /* 0x000fea0000300000 */
[----:B------:R-:W-:Y:S05]  /*e7e0*/  BPT.TRAP 0x1 ;  /* 0x000000040000795c */ /* 0x000fea0000300000 */
.L_x_238:
[----:B------:R-:W4:Y:S01]  /*e7f0*/  S2UR UR4, SR_CgaCtaId ;  /* 0x00000000000479c3 */ /* 0x000f220000008800 */
[----:B------:R-:W-:Y:S01]  /*e800*/  UISETP.NE.AND UP0, UPT, UR50, URZ, UPT ;  /* 0x000000ff3200728c */ /* 0x000fe2000bf05270 */
[----:B------:R-:W-:Y:S02]  /*e810*/  UMOV UR5, 0x400 ;  /* 0x0000040000057882 */ /* 0x000fe40000000000 */
[----:B----4-:R-:W-:-:S04]  /*e820*/  ULEA UR4, UR4, UR5, 0x18 ;  /* 0x0000000504047291 */ /* 0x010fc8000f8ec0ff */
[----:B------:R-:W-:-:S04]  /*e830*/  UIADD3 UR5, UPT, UPT, UR4, 0xe068, URZ ;  /* 0x0000e06804057890 */ /* 0x000fc8000fffe0ff */
[----:B------:R-:W-:-:S04]  /*e840*/  @UP0 UIADD3 UR5, UPT, UPT, UR4, 0xe058, URZ ;  /* 0x0000e05804050890 */ /* 0x000fc8000fffe0ff */
[----:B------:R-:W-:-:S09]  /*e850*/  UPRMT UR5, UR38, 0x654, UR5 ;  /* 0x0000065426057896 */ /* 0x000fd20008000005 */
[----:B---3--:R-:W-:Y:S01]  /*e860*/  SYNCS.ARRIVE.TRANS64.RED.A1T0 RZ, [UR5], RZ ;  /* 0x000000ffffff79a7 */ /* 0x008fe20008100405 */
[----:B------:R-:W-:-:S04]  /*e870*/  USEL UR5, UR45, UR48, UP0 ;  /* 0x000000302d057287 */ /* 0x000fc80008000000 */
[----:B------:R-:W-:-:S04]  /*e880*/  ULOP3.LUT UR5, UR5, 0x1, URZ, 0x3c, !UPT ;  /* 0x0000000105057892 */ /* 0x000fc8000f8e3cff */
[----:B------:R-:W-:Y:S02]  /*e890*/  USEL UR45, UR5, UR45, UP0 ;  /* 0x0000002d052d7287 */ /* 0x000fe40008000000 */
[----:B------:R-:W-:Y:S02]  /*e8a0*/  USEL UR48, UR48, UR5, UP0 ;  /* 0x0000000530307287 */ /* 0x000fe40008000000 */
[----:B------:R-:W-:-:S09]  /*e8b0*/  UISETP.NE.AND UP0, UPT, UR43, URZ, UPT ;  /* 0x000000ff2b00728c */ /* 0x000fd2000bf05270 */
[----:B------:R-:W-:Y:S05]  /*e8c0*/  BRA.U UP0, `(.L_x_239) ;  /* 0x0000000100047547 */ /* 0x000fea000b800000 */
[----:B------:R-:W-:Y:S05]  /*e8d0*/  BPT.TRAP 0x1 ;  /* 0x000000040000795c */ /* 0x000fea0000300000 */
.L_x_239:
[----:B------:R-:W-:Y:S01]  /*e8e0*/  UISETP.NE.AND UP0, UPT, UR50, URZ, UPT ;  /* 0x000000ff3200728c */ /* 0x000fe2000bf05270 */
[----:B------:R-:W-:Y:S01]  /*e8f0*/  MOV R0, UR51 ;  /* 0x0000003300007c02 */ /* 0x000fe20008000f00 */
[----:B------:R-:W-:Y:S01]  /*e900*/  UIADD3 UR6, UPT, UPT, UR4, 0xe078, URZ ;  /* 0x0000e07804067890 */ /* 0x000fe2000fffe0ff */
[----:B------:R-:W-:Y:S01]  /*e910*/  FADD2 R22, R22.F32x2.HI_LO, RZ.F32 ;  /* 0x000000ff1616724b */ /* 0x000fe20000200000 */
[----:B------:R-:W-:Y:S01]  /*e920*/  FSETP.NEU.AND P0, PT, R17, -INF , PT ;  /* 0xff8000001100780b */ /* 0x000fe20003f0d000 */
[----:B------:R-:W-:Y:S01]  /*e930*/  FADD2 R124, R124.F32x2.HI_LO, RZ.F32 ;  /* 0x000000ff7c7c724b */ /* 0x000fe20000200000 */
[----:B------:R-:W-:Y:S01]  /*e940*/  SHF.L.U32 R0, R0, 0x1f, RZ ;  /* 0x0000001f00007819 */ /* 0x000fe200000006ff */
[----:B------:R-:W-:Y:S01]  /*e950*/  FADD2 R22, R22.F32x2.HI_LO, R130.F32x2.HI_LO ;  /* 0x000000821616724b */ /* 0x000fe20000000000 */
[----:B------:R-:W-:Y:S01]  /*e960*/  FSEL R3, R17, RZ, P0 ;  /* 0x000000ff11037208 */ /* 0x000fe20000000000 */
[----:B------:R-:W-:Y:S02]  /*e970*/  FADD2 R126, R126.F32x2.HI_LO, RZ.F32 ;  /* 0x000000ff7e7e724b */ /* 0x000fe40000200000 */
[----:B------:R-:W-:Y:S01]  /*e980*/  @!UP0 UIADD3 UR6, UPT, UPT, UR4, 0xe088, URZ ;  /* 0x0000e08804068890 */ /* 0x000fe2000fffe0ff */
[----:B------:R-:W-:Y:S01]  /*e990*/  FADD2 R124, R124.F32x2.HI_LO, R132.F32x2.HI_LO ;  /* 0x000000847c7c724b */ /* 0x000fe20000000000 */
[----:B------:R-:W-:Y:S01]  /*e9a0*/  FSETP.NEU.AND P0, PT, R156, R3, PT ;  /* 0x000000039c00720b */ /* 0x000fe20003f0d000 */
[----:B------:R-:W-:-:S02]  /*e9b0*/  FADD2 R126, R126.F32x2.HI_LO, R134.F32x2.HI_LO ;  /* 0x000000867e7e724b */ /* 0x000fc40000000000 */
[----:B------:R-:W-:Y:S02]  /*e9c0*/  FADD2 R22, R22.F32x2.HI_LO, R138.F32x2.HI_LO ;  /* 0x0000008a1616724b */ /* 0x000fe40000000000 */
[----:B------:R-:W-:Y:S02]  /*e9d0*/  FADD2 R124, R124.F32x2.HI_LO, R140.F32x2.HI_LO ;  /* 0x0000008c7c7c724b */ /* 0x000fe40000000000 */
[----:B------:R-:W3:Y:S01]  /*e9e0*/  SYNCS.PHASECHK.TRANS64.TRYWAIT P2, [UR6], R0 ;  /* 0x00000000ff0075a7 */ /* 0x000ee20008041106 */
[----:B------:R-:W-:Y:S02]  /*e9f0*/  FADD2 R126, R126.F32x2.HI_LO, R142.F32x2.HI_LO ;  /* 0x0000008e7e7e724b */ /* 0x000fe40000000000 */
[----:B------:R-:W-:Y:S02]  /*ea00*/  FADD2 R22, R22.F32x2.HI_LO, R146.F32x2.HI_LO ;  /* 0x000000921616724b */ /* 0x000fe40000000000 */
[----:B------:R-:W-:Y:S02]  /*ea10*/  FADD2 R124, R124.F32x2.HI_LO, R148.F32x2.HI_LO ;  /* 0x000000947c7c724b */ /* 0x000fe40000000000 */
[----:B------:R-:W-:-:S02]  /*ea20*/  FADD2 R126, R126.F32x2.HI_LO, R92.F32x2.HI_LO ;  /* 0x0000005c7e7e724b */ /* 0x000fc40000000000 */
[----:B------:R-:W-:Y:S02]  /*ea30*/  FADD2 R22, R22.F32x2.HI_LO, R96.F32x2.HI_LO ;  /* 0x000000601616724b */ /* 0x000fe40000000000 */
[----:B------:R-:W-:Y:S02]  /*ea40*/  FADD2 R124, R124.F32x2.HI_LO, R98.F32x2.HI_LO ;  /* 0x000000627c7c724b */ /* 0x000fe40000000000 */
[----:B------:R-:W-:Y:S02]  /*ea50*/  FADD2 R126, R126.F32x2.HI_LO, R100.F32x2.HI_LO ;  /* 0x000000647e7e724b */ /* 0x000fe40000000000 */
[----:B------:R-:W-:Y:S01]  /*ea60*/  FADD2 R22, R22.F32x2.HI_LO, R104.F32x2.HI_LO ;  /* 0x000000681616724b */ /* 0x000fe20000000000 */
[----:B---3--:R-:W-:Y:S06]  /*ea70*/  @!P2 BRA `(.L_x_240) ;  /* 0x000000a80000a947 */ /* 0x008fec0003800000 */
.L_x_434:
[----:B------:R-:W-:Y:S01]  /*ea80*/  BSSY.RECONVERGENT B0, `(.L_x_241) ;  /* 0x000000a000007945 */ /* 0x000fe20003800200 */
[----:B---3--:R-:W-:-:S03]  /*ea90*/  MOV R5, 0x3f000000 ;  /* 0x3f00000000057802 */ /* 0x008fc60000000f00 */
[----:B------:R-:W-:Y:S05]  /*eaa0*/  @!P0 BRA `(.L_x_242) ;  /* 0x00000000001c8947 */ /* 0x000fea0003800000 */
[----:B------:R-:W-:-:S04]  /*eab0*/  FADD R0, -R3, R156 ;  /* 0x0000009c03007221 */ /* 0x000fc80000000100 */
[----:B------:R-:W-:-:S05]  /*eac0*/  FMUL R0, R0, UR39 ;  /* 0x0000002700007c20 */ /* 0x000fca0008400000 */
[----:B------:R-:W-:-:S13]  /*ead0*/  FSETP.GEU.AND P0, PT, R0, -126, PT ;  /* 0xc2fc00000000780b */ /* 0x000fda0003f0e000 */
[----:B------:R-:W-:-:S04]  /*eae0*/  @!P0 FMUL R0, R0, 0.5 ;  /* 0x3f00000000008820 */ /* 0x000fc80000400000 */
[----:B------:R-:W3:Y:S02]  /*eaf0*/  MUFU.EX2 R5, R0 ;  /* 0x0000000000057308 */ /* 0x000ee40000000800 */
[----:B---3--:R-:W-:-:S04]  /*eb00*/  @!P0 FMUL R5, R5, R5 ;  /* 0x0000000505058220 */ /* 0x008fc80000400000 */
[----:B------:R-:W-:Y:S02]  /*eb10*/  FMUL R5, R5, 0.5 ;  /* 0x3f00000005057820 */ /* 0x000fe40000400000 */
.L_x_242:
[----:B------:R-:W-:Y:S05]  /*eb20*/  BSYNC.RECONVERGENT B0 ;  /* 0x0000000000007941 */ /* 0x000fea0003800200 */
.L_x_241:
[----:B--2---:R-:W2:Y:S04]  /*eb30*/  LDL.LU.64 R34, [R1+0x10] ;  /* 0x0000100001227983 */ /* 0x004ea80000300a00 */
[----:B------:R-:W3:Y:S04]  /*eb40*/  LDL.LU.64 R32, [R1+0x18] ;  /* 0x0000180001207983 */ /* 0x000ee80000300a00 */
[----:B------:R-:W4:Y:S04]  /*eb50*/  LDL.LU.64 R30, [R1+0x28] ;  /* 0x00002800011e7983 */ /* 0x000f280000300a00 */
[----:B------:R-:W5:Y:S04]  /*eb60*/  LDL.LU.64 R28, [R1+0x30] ;  /* 0x00003000011c7983 */ /* 0x000f680000300a00 */
[----:B------:R-:W5:Y:S04]  /*eb70*/  LDL.LU.64 R26, [R1+0x38] ;  /* 0x00003800011a7983 */ /* 0x000f680000300a00 */
[----:B-1----:R-:W5:Y:S04]  /*eb80*/  LDL.LU.64 R14, [R1+0x20] ;  /* 0x00002000010e7983 */ /* 0x002f680000300a00 */
[----:B------:R-:W5:Y:S04]  /*eb90*/  LDL.LU.64 R24, [R1+0x48] ;  /* 0x0000480001187983 */ /* 0x000f680000300a00 */
[----:B------:R-:W5:Y:S04]  /*eba0*/  LDL.LU.64 R20, [R1+0x50] ;  /* 0x0000500001147983 */ /* 0x000f680000300a00 */
[----:B------:R-:W5:Y:S04]  /*ebb0*/  LDL.LU.64 R12, [R1+0x58] ;  /* 0x00005800010c7983 */ /* 0x000f680000300a00 */
[----:B------:R-:W5:Y:S04]  /*ebc0*/  LDL.LU.64 R8, [R1+0x40] ;  /* 0x0000400001087983 */ /* 0x000f680000300a00 */
[----:B------:R-:W5:Y:S04]  /*ebd0*/  LDL.LU.64 R10, [R1+0x60] ;  /* 0x00006000010a7983 */ /* 0x000f680000300a00 */
[----:B------:R-:W5:Y:S01]  /*ebe0*/  LDL.LU.64 R6, [R1+0x68] ;  /* 0x0000680001067983 */ /* 0x000f620000300a00 */
[----:B------:R-:W-:-:S04]  /*ebf0*/  FMUL R16, R5, R16 ;  /* 0x0000001005107220 */ /* 0x000fc80000400000 */
[----:B------:R-:W-:-:S04]  /*ec00*/  FADD2 R18, R16.F32, R18.F32x2.HI_LO ;  /* 0x000000121012724b */ /* 0x000fc80000040000 */
[----:B------:R-:W-:-:S04]  /*ec10*/  FADD2 R18, R18.F32x2.HI_LO, R128.F32x2.HI_LO ;  /* 0x000000801212724b */ /* 0x000fc80000000000 */
[----:B------:R-:W-:-:S04]  /*ec20*/  FADD2 R18, R18.F32x2.HI_LO, R136.F32x2.HI_LO ;  /* 0x000000881212724b */ /* 0x000fc80000000000 */
[----:B------:R-:W-:-:S04]  /*ec30*/  FADD2 R18, R18.F32x2.HI_LO, R144.F32x2.HI_LO ;  /* 0x000000901212724b */ /* 0x000fc80000000000 */
[----:B------:R-:W-:Y:S02]  /*ec40*/  FADD2 R18, R18.F32x2.HI_LO, R94.F32x2.HI_LO ;  /* 0x0000005e1212724b */ /* 0x000fe40000000000 */
[----:B------:R-:W-:Y:S02]  /*ec50*/  FADD2 R124, R124.F32x2.HI_LO, R106.F32x2.HI_LO ;  /* 0x0000006a7c7c724b */ /* 0x000fe40000000000 */
[----:B------:R-:W-:Y:S02]  /*ec60*/  FADD2 R126, R126.F32x2.HI_LO, R108.F32x2.HI_LO ;  /* 0x0000006c7e7e724b */ /* 0x000fe40000000000 */
[----:B------:R-:W-:Y:S02]  /*ec70*/  FADD2 R18, R18.F32x2.HI_LO, R102.F32x2.HI_LO ;  /* 0x000000661212724b */ /* 0x000fe40000000000 */
[----:B------:R-:W-:Y:S02]  /*ec80*/  FADD2 R22, R22.F32x2.HI_LO, R112.F32x2.HI_LO ;  /* 0x000000701616724b */ /* 0x000fe40000000000 */
[----:B------:R-:W-:-:S02]  /*ec90*/  FADD2 R124, R124.F32x2.HI_LO, R114.F32x2.HI_LO ;  /* 0x000000727c7c724b */ /* 0x000fc40000000000 */
        /* <DEDUP_REMOVED lines=23> */
[----:B------:R-:W-:Y:S01]  /*ee10*/  FADD2 R18, R18.F32x2.HI_LO, R186.F32x2.HI_LO ;  /* 0x000000ba1212724b */ /* 0x000fe20000000000 */
[----:B------:R-:W-:Y:S01]  /*ee20*/  ULOP3.LUT UP0, URZ, UR53, 0x7f, UR37, 0xf8, !UPT ;  /* 0x0000007f35ff7892 */ /* 0x000fe2000f80f825 */
[----:B--2---:R-:W-:-:S02]  /*ee30*/  FADD2 R124, R124.F32x2.HI_LO, R34.F32x2.HI_LO ;  /* 0x000000227c7c724b */ /* 0x004fc40000000000 */
[----:B---3--:R-:W-:Y:S02]  /*ee40*/  FADD2 R126, R126.F32x2.HI_LO, R32.F32x2.HI_LO ;  /* 0x000000207e7e724b */ /* 0x008fe40000000000 */
[----:B----4-:R-:W-:Y:S02]  /*ee50*/  FADD2 R22, R22.F32x2.HI_LO, R30.F32x2.HI_LO ;  /* 0x0000001e1616724b */ /* 0x010fe40000000000 */
[----:B-----5:R-:W-:Y:S02]  /*ee60*/  FADD2 R124, R124.F32x2.HI_LO, R28.F32x2.HI_LO ;  /* 0x0000001c7c7c724b */ /* 0x020fe40000000000 */
        /* <DEDUP_REMOVED lines=11> */
[----:B------:R-:W-:-:S04]  /*ef20*/  FADD2 R18, R18.F32x2.HI_LO, R22.F32x2.HI_LO ;  /* 0x000000161212724b */ /* 0x000fc80000000000 */
[----:B------:R-:W-:-:S04]  /*ef30*/  FADD2 R18, R18.F32x2.HI_LO, R124.F32x2.HI_LO ;  /* 0x0000007c1212724b */ /* 0x000fc80000000000 */
[----:B------:R-:W-:Y:S01]  /*ef40*/  FADD R16, R18, R19 ;  /* 0x0000001312107221 */ /* 0x000fe20000000000 */
[----:B------:R-:W-:Y:S06]  /*ef50*/  BRA.U UP0, `(.L_x_243) ;  /* 0x0000000100907547 */ /* 0x000fec000b800000 */
[----:B------:R-:W-:Y:S05]  /*ef60*/  @P1 BRA `(.L_x_244) ;  /* 0x0000000000041947 */ /* 0x000fea0003800000 */
[----:B------:R-:W-:Y:S05]  /*ef70*/  BPT.TRAP 0x1 ;  /* 0x000000040000795c */ /* 0x000fea0000300000 */
.L_x_244:
[----:B------:R-:W-:Y:S01]  /*ef80*/  UISETP.NE.AND UP0, UPT, UR50, URZ, UPT ;  /* 0x000000ff3200728c */ /* 0x000fe2000bf05270 */
[----:B------:R-:W-:Y:S01]  /*ef90*/  IMAD.U32 R0, RZ, RZ, UR5 ;  /* 0x00000005ff007e24 */ /* 0x000fe2000f8e00ff */
[----:B------:R-:W-:Y:S01]  /*efa0*/  UIADD3 UR6, UPT, UPT, UR4, 0xe060, URZ ;  /* 0x0000e06004067890 */ /* 0x000fe2000fffe0ff */
[----:B------:R-:W-:Y:S01]  /*efb0*/  IMAD.U32 R2, R2, 0x10000, RZ ;  /* 0x0001000002027824 */ /* 0x000fe200078e00ff */
[----:B------:R-:W-:Y:S02]  /*efc0*/  LOP3.LUT R60, R60, 0x3, RZ, 0xc0, !PT ;  /* 0x000000033c3c7812 */ /* 0x000fe400078ec0ff */
[----:B------:R-:W-:Y:S02]  /*efd0*/  SHF.L.U32 R0, R0, 0x1f, RZ ;  /* 0x0000001f00007819 */ /* 0x000fe400000006ff */
[----:B------:R-:W-:-:S03]  /*efe0*/  LOP3.LUT R2, R2, 0x600000, RZ, 0xc0, !PT ;  /* 0x0060000002027812 */ /* 0x000fc600078ec0ff */
[----:B------:R-:W-:Y:S01]  /*eff0*/  @UP0 UIADD3 UR6, UPT, UPT, UR4, 0xe050, URZ ;  /* 0x0000e05004060890 */ /* 0x000fe2000fffe0ff */
[----:B------:R-:W-:Y:S01]  /*f000*/  SHF.R.U32.HI R3, RZ, 0x15, R2 ;  /* 0x00000015ff037819 */ /* 0x000fe20000011602 */
[----:B------:R-:W-:-:S03]  /*f010*/  USEL UR4, URZ, 0x80, UP0 ;  /* 0x00000080ff047887 */ /* 0x000fc60008000000 */
[----:B------:R-:W-:-:S03]  /*f020*/  ISETP.NE.AND P0, PT, R60, R3, PT ;  /* 0x000000033c00720c */ /* 0x000fc60003f05270 */
[----:B------:R-:W-:Y:S01]  /*f030*/  LOP3.LUT R2, R2, UR4, RZ, 0xfc, !PT ;  /* 0x0000000402027c12 */ /* 0x000fe2000f8efcff */
[----:B------:R-:W1:Y:S02]  /*f040*/  SYNCS.PHASECHK.TRANS64.TRYWAIT P1, [UR6], R0 ;  /* 0x00000000ff0075a7 */ /* 0x000e640008021106 */
[----:B-1----:R-:W-:Y:S07]  /*f050*/  @!P1 BRA `(.L_x_245) ;  /* 0x000000a000a09947 */ /* 0x002fee0003800000 */
.L_x_436:
[----:B------:R-:W-:Y:S05]  /*f060*/  @!P0 BRA `(.L_x_246) ;  /* 0x0000000000408947 */ /* 0x000fea0003800000 */
[----:B------:R-:W-:Y:S01]  /*f070*/  MOV R14, 0x8 ;  /* 0x00000008000e7802 */ /* 0x000fe20000000f00 */
[----:B------:R-:W2:Y:S01]  /*f080*/  LDCU.64 UR8, c[0x4][0xb0] ;  /* 0x01001600ff0877ac */ /* 0x000ea20008000a00 */
[----:B------:R-:W-:Y:S02]  /*f090*/  HFMA2 R12, -RZ, RZ, 0, 5.9604644775390625e-08 ;  /* 0x00000001ff0c7431 */ /* 0x000fe400000001ff */
[----:B------:R-:W-:Y:S01]  /*f0a0*/  IMAD.MOV.U32 R8, RZ, RZ, 0x1be ;  /* 0x000001beff087424 */ /* 0x000fe200078e00ff */
[----:B------:R-:W3:Y:S01]  /*f0b0*/  LDCU.64 UR6, c[0x4][0xb8] ;  /* 0x01001700ff0677ac */ /* 0x000ee20008000a00 */
[----:B------:R-:W4:Y:S01]  /*f0c0*/  LDC.64 R14, c[0x4][R14] ;  /* 0x010000000e0e7b82 */ /* 0x000f220000000a00 */
[----:B------:R-:W-:Y:S01]  /*f0d0*/  IMAD.MOV.U32 R13, RZ, RZ, RZ ;  /* 0x000000ffff0d7224 */ /* 0x000fe200078e00ff */
[----:B------:R-:W5:Y:S01]  /*f0e0*/  LDCU.64 UR4, c[0x4][0x18] ;  /* 0x01000300ff0477ac */ /* 0x000f620008000a00 */
[----:B--2---:R-:W-:Y:S01]  /*f0f0*/  IMAD.U32 R4, RZ, RZ, UR8 ;  /* 0x00000008ff047e24 */ /* 0x004fe2000f8e00ff */
[----:B------:R-:W-:Y:S01]  /*f100*/  MOV R5, UR9 ;  /* 0x0000000900057c02 */ /* 0x000fe20008000f00 */
[----:B---3--:R-:W-:Y:S01]  /*f110*/  IMAD.U32 R6, RZ, RZ, UR6 ;  /* 0x00000006ff067e24 */ /* 0x008fe2000f8e00ff */
[----:B------:R-:W-:Y:S01]  /*f120*/  MOV R7, UR7 ;  /* 0x0000000700077c02 */ /* 0x000fe20008000f00 */
[----:B-----5:R-:W-:Y:S01]  /*f130*/  IMAD.U32 R10, RZ, RZ, UR4 ;  /* 0x00000004ff0a7e24 */ /* 0x020fe2000f8e00ff */
[----:B------:R-:W-:-:S02]  /*f140*/  MOV R11, UR5 ;  /* 0x00000005000b7c02 */ /* 0x000fc40008000f00 */
[----:B------:R-:W-:-:S07]  /*f150*/  LEPC R20, `(.L_x_246) ;  /* 0x000000001014794e */ /* 0x000fce0000000000 */
[----:B-1--4-:R-:W-:Y:S05]  /*f160*/  CALL.ABS.NOINC R14 ;  /* 0x000000000e007343 */ /* 0x012fea0003c00000 */
.L_x_246:
[----:B------:R-:W-:Y:S05]  /*f170*/  WARPSYNC.ALL ;  /* 0x0000000000007948 */ /* 0x000fea0003800000 */
[----:B------:R-:W-:-:S13]  /*f180*/  R2UR UR4, R2 ;  /* 0x00000000020472ca */ /* 0x000fda00000e0000 */
[----:B------:R2:W-:Y:S02]  /*f190*/  STTM.x2 tmem[UR4], R16 ;  /* 0x00000010000079ed */ /* 0x0005e400080c0004 */
.L_x_243:
[----:B------:R-:W-:Y:S01]  /*f1a0*/  UIADD3 UR4, UPT, UPT, UR53, 0x1, URZ ;  /* 0x0000000135047890 */ /* 0x000fe2000fffe0ff */
[----:B------:R-:W-:Y:S01]  /*f1b0*/  MOV R156, R17 ;  /* 0x00000011009c7202 */ /* 0x000fe20000000f00 */
[----:B------:R-:W-:Y:S02]  /*f1c0*/  UIADD3 UR53, UPT, UPT, UR53, -0x1, URZ ;  /* 0xffffffff35357890 */ /* 0x000fe4000fffe0ff */
[----:B------:R-:W-:-:S09]  /*f1d0*/  UISETP.GT.U32.AND UP0, UPT, UR4, 0x1, UPT ;  /* 0x000000010400788c */ /* 0x000fd2000bf04070 */
[----:B------:R-:W-:Y:S05]  /*f1e0*/  BRA.U UP0, `(.L_x_247) ;  /* 0xffffffb900b07547 */ /* 0x000fea000b83ffff */
.L_x_226:
[----:B------:R-:W3:Y:S02]  /*f1f0*/  LDCU UR4, c[0x0][0x384] ;  /* 0x00007080ff0477ac */ /* 0x000ee40008000800 */
[----:B---3--:R-:W-:-:S09]  /*f200*/  ULOP3.LUT UP0, URZ, UR4, 0x7f, URZ, 0xc0, !UPT ;  /* 0x0000007f04ff7892 */ /* 0x008fd2000f80c0ff */
[----:B------:R-:W-:Y:S05]  /*f210*/  BRA.U !UP0, `(.L_x_248) ;  /* 0x0000005d08447547 */ /* 0x000fea000b800000 */
[----:B------:R-:W3:Y:S01]  /*f220*/  S2R R2, SR_TID.X ;  /* 0x0000000000027919 */ /* 0x000ee20000002100 */
[----:B------:R-:W-:Y:S01]  /*f230*/  UISETP.NE.AND UP0, UPT, UR50, URZ, UPT ;  /* 0x000000ff3200728c */ /* 0x000fe2000bf05270 */
[----:B------:R-:W-:-:S03]  /*f240*/  UMOV UR4, 0x20 ;  /* 0x0000002000047882 */ /* 0x000fc60000000000 */
[----:B------:R-:W-:Y:S02]  /*f250*/  USEL UR4, UR4, 0xa0, UP0 ;  /* 0x000000a004047887 */ /* 0x000fe40008000000 */
[----:B------:R-:W-:Y:S02]  /*f260*/  USEL UR5, UR45, UR48, UP0 ;  /* 0x000000302d057287 */ /* 0x000fe40008000000 */
[----:B------:R-:W-:Y:S01]  /*f270*/  UISETP.GT.U32.AND UP0, UPT, UR42, 0x1, UPT ;  /* 0x000000012a00788c */ /* 0x000fe2000bf04070 */
[----:B---3--:R-:W-:-:S05]  /*f280*/  IMAD.U32 R152, R2, 0x10000, RZ ;  /* 0x0001000002987824 */ /* 0x008fca00078e00ff */
[----:B------:R-:W-:-:S05]  /*f290*/  LOP3.LUT R152, R152, 0x600000, RZ, 0xc0, !PT ;  /* 0x0060000098987812 */ /* 0x000fca00078ec0ff */
[----:B-1----:R-:W-:-:S06]  /*f2a0*/  VIADD R0, R152, UR4 ;  /* 0x0000000498007c36 */ /* 0x002fcc0008000000 */
[----:B------:R-:W1:Y:S02]  /*f2b0*/  SHFL.IDX PT, R0, R0, RZ, 0x1f ;  /* 0x00001fff00007589 */ /* 0x000e6400000e0000 */
[----:B-1----:R-:W-:Y:S01]  /*f2c0*/  R2UR UR39, R0 ;  /* 0x00000000002772ca */ /* 0x002fe200000e0000 */
[----:B------:R-:W-:-:S14]  /*f2d0*/  BRA.U UP0, `(.L_x_249) ;  /* 0x0000000100047547 */ /* 0x000fdc000b800000 */
[----:B------:R-:W-:Y:S05]  /*f2e0*/  BPT.TRAP 0x1 ;  /* 0x000000040000795c */ /* 0x000fea0000300000 */
.L_x_249:
        /* <DEDUP_REMOVED lines=16> */
.L_x_438:
[----:B------:R-:W-:Y:S05]  /*f3f0*/  @!P0 BRA `(.L_x_251) ;  /* 0x0000000000408947 */ /* 0x000fea0003800000 */
[----:B------:R-:W-:Y:S01]  /*f400*/  MOV R14, 0x8 ;  /* 0x00000008000e7802 */ /* 0x000fe20000000f00 */
[----:B------:R-:W3:Y:S01]  /*f410*/  LDCU.64 UR8, c[0x4][0xb0] ;  /* 0x01001600ff0877ac */ /* 0x000ee20008000a00 */
[----:B------:R-:W-:Y:S02]  /*f420*/  HFMA2 R12, -RZ, RZ, 0, 5.9604644775390625e-08 ;  /* 0x00000001ff0c7431 */ /* 0x000fe400000001ff */
[----:B------:R-:W-:Y:S01]  /*f430*/  IMAD.MOV.U32 R8, RZ, RZ, 0x192 ;  /* 0x00000192ff087424 */ /* 0x000fe200078e00ff */
[----:B------:R-:W4:Y:S01]  /*f440*/  LDCU.64 UR6, c[0x4][0xb8] ;  /* 0x01001700ff0677ac */ /* 0x000f220008000a00 */
[----:B------:R-:W1:Y:S01]  /*f450*/  LDC.64 R14, c[0x4][R14] ;  /* 0x010000000e0e7b82 */ /* 0x000e620000000a00 */
[----:B------:R-:W-:Y:S01]  /*f460*/  IMAD.MOV.U32 R13, RZ, RZ, RZ ;  /* 0x000000ffff0d7224 */ /* 0x000fe200078e00ff */
[----:B------:R-:W5:Y:S01]  /*f470*/  LDCU.64 UR4, c[0x4][0x10] ;  /* 0x01000200ff0477ac */ /* 0x000f620008000a00 */
[----:B---3--:R-:W-:Y:S01]  /*f480*/  IMAD.U32 R4, RZ, RZ, UR8 ;  /* 0x00000008ff047e24 */ /* 0x008fe2000f8e00ff */
[----:B------:R-:W-:Y:S01]  /*f490*/  MOV R5, UR9 ;  /* 0x0000000900057c02 */ /* 0x000fe20008000f00 */
[----:B----4-:R-:W-:Y:S01]  /*f4a0*/  IMAD.U32 R6, RZ, RZ, UR6 ;  /* 0x00000006ff067e24 */ /* 0x010fe2000f8e00ff */
[----:B------:R-:W-:Y:S01]  /*f4b0*/  MOV R7, UR7 ;  /* 0x0000000700077c02 */ /* 0x000fe20008000f00 */
[----:B-----5:R-:W-:Y:S01]  /*f4c0*/  IMAD.U32 R10, RZ, RZ, UR4 ;  /* 0x00000004ff0a7e24 */ /* 0x020fe2000f8e00ff */
[----:B------:R-:W-:-:S02]  /*f4d0*/  MOV R11, UR5 ;  /* 0x00000005000b7c02 */ /* 0x000fc40008000f00 */
[----:B------:R-:W-:-:S07]  /*f4e0*/  LEPC R20, `(.L_x_251) ;  /* 0x000000001014794e */ /* 0x000fce0000000000 */
[----:B-12---:R-:W-:Y:S05]  /*f4f0*/  CALL.ABS.NOINC R14 ;  /* 0x000000000e007343 */ /* 0x006fea0003c00000 */
.L_x_251:
        /* <DEDUP_REMOVED lines=11> */
[----:B------:R-:W3:Y:S01]  /*f5b0*/  LDCU.64 UR6, c[0x4][0xb8] ;  /* 0x01001700ff0677ac */ /* 0x000ee20008000a00 */
[----:B------:R-:W4:Y:S01]  /*f5c0*/  LDC.64 R14, c[0x4][R14] ;  /* 0x010000000e0e7b82 */ /* 0x000f220000000a00 */
[----:B------:R-:W-:Y:S01]  /*f5d0*/  IMAD.MOV.U32 R13, RZ, RZ, RZ ;  /* 0x000000ffff0d7224 */ /* 0x000fe200078e00ff */
[----:B------:R-:W5:Y:S01]  /*f5e0*/  LDCU.64 UR4, c[0x4][0x10] ;  /* 0x01000200ff0477ac */ /* 0x000f620008000a00 */
[----:B-1----:R-:W-:Y:S01]  /*f5f0*/  IMAD.U32 R4, RZ, RZ, UR8 ;  /* 0x00000008ff047e24 */ /* 0x002fe2000f8e00ff */
[----:B------:R-:W-:Y:S01]  /*f600*/  MOV R5, UR9 ;  /* 0x0000000900057c02 */ /* 0x000fe20008000f00 */
[----:B---3--:R-:W-:Y:S01]  /*f610*/  IMAD.U32 R6, RZ, RZ, UR6 ;  /* 0x00000006ff067e24 */ /* 0x008fe2000f8e00ff */
[----:B------:R-:W-:Y:S01]  /*f620*/  MOV R7, UR7 ;  /* 0x0000000700077c02 */ /* 0x000fe20008000f00 */
[----:B-----5:R-:W-:Y:S01]  /*f630*/  IMAD.U32 R10, RZ, RZ, UR4 ;  /* 0x00000004ff0a7e24 */ /* 0x020fe2000f8e00ff */
[----:B------:R-:W-:-:S02]  /*f640*/  MOV R11, UR5 ;  /* 0x00000005000b7c02 */ /* 0x000fc40008000f00 */
[----:B------:R-:W-:-:S07]  /*f650*/  LEPC R20, `(.L_x_252) ;  /* 0x000000001014794e */ /* 0x000fce0000000000 */
[----:B--2-4-:R-:W-:Y:S05]  /*f660*/  CALL.ABS.NOINC R14 ;  /* 0x000000000e007343 */ /* 0x014fea0003c00000 */
.L_x_252:
        /* <DEDUP_REMOVED lines=23> */
.L_x_253:
        /* <DEDUP_REMOVED lines=23> */
.L_x_254:
[----:B------:R-:W1:Y:S01]  /*f950*/  LDC R0, c[0x0][0x384] ;  /* 0x0000e100ff007b82 */ /* 0x000e620000000800 */
[----:B------:R-:W-:Y:S05]  /*f960*/  WARPSYNC.ALL ;  /* 0x0000000000007948 */ /* 0x000fea0003800000 */
[----:B------:R-:W-:Y:S01]  /*f970*/  UIADD3 UR65, UPT, UPT, UR44, 0x1, URZ ;  /* 0x000000012c417890 */ /* 0x000fe2000fffe0ff */
[----:B------:R-:W-:Y:S01]  /*f980*/  MOV.SPILL R3, UR36 ;  /* 0x0000002400037c02 */ /* 0x000fe20009000f00 */
[----:B------:R-:W-:Y:S02]  /*f990*/  UIADD3 UR56, UPT, UPT, UR44, 0xa, URZ ;  /* 0x0000000a2c387890 */ /* 0x000fe4000fffe0ff */
[----:B------:R-:W-:-:S02]  /*f9a0*/  UIADD3 UR61, UPT, UPT, UR44, 0x5, URZ ;  /* 0x000000052c3d7890 */ /* 0x000fc4000fffe0ff */
[----:B------:R-:W-:Y:S02]  /*f9b0*/  UIADD3 UR33, UPT, UPT, UR44, 0x14, URZ ;  /* 0x000000142c217890 */ /* 0x000fe4000fffe0ff */
[----:B------:R-:W-:Y:S02]  /*f9c0*/  UIADD3 UR52, UPT, UPT, UR44, 0xe, URZ ;  /* 0x0000000e2c347890 */ /* 0x000fe4000fffe0ff */
[----:B------:R-:W-:Y:S02]  /*f9d0*/  UIADD3 UR57, UPT, UPT, UR44, 0x9, URZ ;  /* 0x000000092c397890 */ /* 0x000fe4000fffe0ff */
[----:B------:R-:W-:Y:S02]  /*f9e0*/  UIADD3 UR22, UPT, UPT, UR44, 0x1d, URZ ;  /* 0x0000001d2c167890 */ /* 0x000fe4000fffe0ff */
[----:B------:R-:W-:Y:S02]  /*f9f0*/  UIADD3 UR64, UPT, UPT, UR44, 0x2, URZ ;  /* 0x000000022c407890 */ /* 0x000fe4000fffe0ff */
[----:B------:R-:W-:Y:S01]  /*fa00*/  UIADD3 UR62, UPT, UPT, UR44, 0x4, URZ ;  /* 0x000000042c3e7890 */ /* 0x000fe2000fffe0ff */
[C---:B-1----:R-:W-:Y:S01]  /*fa10*/  ISETP.LE.AND P2, PT, R0.reuse, UR65, PT ;  /* 0x0000004100007c0c */ /* 0x042fe2000bf43270 */
[----:B------:R-:W-:Y:S01]  /*fa20*/  UIADD3 UR29, UPT, UPT, UR44, 0x18, URZ ;  /* 0x000000182c1d7890 */ /* 0x000fe2000fffe0ff */
[C---:B------:R-:W-:Y:S01]  /*fa30*/  ISETP.LE.AND P6, PT, R0.reuse, UR61, PT ;  /* 0x0000003d00007c0c */ /* 0x040fe2000bfc3270 */
[----:B------:R-:W-:Y:S01]  /*fa40*/  UIADD3 UR34, UPT, UPT, UR44, 0x12, URZ ;  /* 0x000000122c227890 */ /* 0x000fe2000fffe0ff */
[----:B------:R-:W-:Y:S01]  /*fa50*/  FSEL R89, R89, -INF , !P2 ;  /* 0xff80000059597808 */ /* 0x000fe20005000000 */
[----:B------:R-:W-:Y:S01]  /*fa60*/  UIADD3 UR54, UPT, UPT, UR44, 0xc, URZ ;  /* 0x0000000c2c367890 */ /* 0x000fe2000fffe0ff */
[C---:B------:R-:W-:Y:S01]  /*fa70*/  ISETP.LE.AND P2, PT, R0.reuse, UR56, PT ;  /* 0x0000003800007c0c */ /* 0x040fe2000bf43270 */
[----:B------:R-:W-:Y:S01]  /*fa80*/  UIADD3 UR53, UPT, UPT, UR44, 0xd, URZ ;  /* 0x0000000d2c357890 */ /* 0x000fe2000fffe0ff */
[----:B------:R-:W-:Y:S01]  /*fa90*/  ISETP.LE.AND P3, PT, R0, UR44, PT ;  /* 0x0000002c00007c0c */ /* 0x000fe2000bf63270 */
[----:B------:R-:W-:Y:S01]  /*faa0*/  UIADD3 UR60, UPT, UPT, UR44, 0x6, URZ ;  /* 0x000000062c3c7890 */ /* 0x000fe2000fffe0ff */
[----:B------:R-:W-:Y:S01]  /*fab0*/  FSEL R98, R98, -INF , !P2 ;  /* 0xff80000062627808 */ /* 0x000fe20005000000 */
[----:B------:R-:W-:Y:S01]  /*fac0*/  UIADD3 UR58, UPT, UPT, UR44, 0x8, URZ ;  /* 0x000000082c3a7890 */ /* 0x000fe2000fffe0ff */
[C---:B------:R-:W-:Y:S01]  /*fad0*/  ISETP.LE.AND P2, PT, R0.reuse, UR33, PT ;  /* 0x0000002100007c0c */ /* 0x040fe2000bf43270 */
[----:B------:R-:W-:Y:S01]  /*fae0*/  UIADD3 UR23, UPT, UPT, UR44, 0x1c, URZ ;  /* 0x0000001c2c177890 */ /* 0x000fe2000fffe0ff */
[----:B------:R-:W-:Y:S01]  /*faf0*/  FSEL R93, R93, -INF , !P6 ;  /* 0xff8000005d5d7808 */ /* 0x000fe20007000000 */
[----:B------:R-:W-:Y:S01]  /*fb00*/  UIADD3 UR31, UPT, UPT, UR44, 0x15, URZ ;  /* 0x000000152c1f7890 */ /* 0x000fe2000fffe0ff */
[----:B------:R-:W-:Y:S01]  /*fb10*/  ISETP.LE.AND P6, PT, R0, UR52, PT ;  /* 0x0000003400007c0c */ /* 0x000fe2000bfc3270 */
[----:B------:R-:W-:Y:S01]  /*fb20*/  UIADD3 UR30, UPT, UPT, UR44, 0x16, URZ ;  /* 0x000000162c1e7890 */ /* 0x000fe2000fffe0ff */
[----:B------:R-:W-:Y:S01]  /*fb30*/  FSEL R88, R88, -INF , !P3 ;  /* 0xff80000058587808 */ /* 0x000fe20005800000 */
[----:B------:R-:W-:Y:S01]  /*fb40*/  UIADD3 UR5, UPT, UPT, UR44, 0x10, URZ ;  /* 0x000000102c057890 */ /* 0x000fe2000fffe0ff */
[----:B------:R-:W-:Y:S01]  /*fb50*/  ISETP.LE.AND P3, PT, R0, UR57, PT ;  /* 0x0000003900007c0c */ /* 0x000fe2000bf63270 */
[----:B------:R-:W-:Y:S01]  /*fb60*/  UIADD3 UR35, UPT, UPT, UR44, 0x11, URZ ;  /* 0x000000112c237890 */ /* 0x000fe2000fffe0ff */
[----:B------:R-:W-:Y:S01]  /*fb70*/  FSEL R108, R108, -INF , !P2 ;  /* 0xff8000006c6c7808 */ /* 0x000fe20005000000 */
[----:B------:R-:W-:Y:S01]  /*fb80*/  UIADD3 UR25, UPT, UPT, UR44, 0x1e, URZ ;  /* 0x0000001e2c197890 */ /* 0x000fe2000fffe0ff */
[C---:B------:R-:W-:Y:S01]  /*fb90*/  ISETP.LE.AND P2, PT, R0.reuse, UR22, PT ;  /* 0x0000001600007c0c */ /* 0x040fe2000bf43270 */
        /* <DEDUP_REMOVED lines=183> */
[----:B------:R-:W-:-:S02]  /*10710*/  ISETP.LE.AND P3, PT, R0, UR36, PT ;  /* 0x0000002400007c0c */ /* 0x000fc4000bf63270 */
[C---:B------:R-:W-:Y:S01]  /*10720*/  ISETP.LE.AND P2, PT, R0.reuse, UR75, PT ;  /* 0x0000004b00007c0c */ /* 0x040fe2000bf43270 */
[----:B------:R-:W-:Y:S01]  /*10730*/  UIADD3 UR75, UPT, UPT, UR44, 0x47, URZ ;  /* 0x000000472c4b7890 */ /* 0x000fe2000fffe0ff */
[C---:B------:R-:W-:Y:S01]  /*10740*/  ISETP.LE.AND P1, PT, R0.reuse, UR71, PT ;  /* 0x0000004700007c0c */ /* 0x040fe2000bf23270 */
[----:B------:R-:W-:Y:S01]  /*10750*/  UIADD3 UR71, UPT, UPT, UR44, 0x4b, URZ ;  /* 0x0000004b2c477890 */ /* 0x000fe2000fffe0ff */
[----:B------:R-:W-:Y:S02]  /*10760*/  FSEL R127, R59, -INF , !P0 ;  /* 0xff8000003b7f7808 */ /* 0x000fe40004000000 */
[----:B------:R-:W-:Y:S02]  /*10770*/  ISETP.LE.AND P0, PT, R0, UR4, PT ;  /* 0x0000000400007c0c */ /* 0x000fe4000bf03270 */
[----:B------:R-:W-:Y:S02]  /*10780*/  R2UR UR4, R152 ;  /* 0x00000000980472ca */ /* 0x000fe400000e0000 */
[----:B------:R-:W-:-:S02]  /*10790*/  FSEL R144, R82, -INF , !P4 ;  /* 0xff80000052907808 */ /* 0x000fc40006000000 */
[----:B------:R-:W-:Y:S02]  /*107a0*/  FSEL R140, R84, -INF , !P3 ;  /* 0xff800000548c7808 */ /* 0x000fe40005800000 */
[----:B------:R-:W-:Y:S02]  /*107b0*/  FSEL R141, R85, -INF , !P2 ;  /* 0xff800000558d7808 */ /* 0x000fe40005000000 */
[----:B------:R-:W-:Y:S02]  /*107c0*/  FSEL R148, R86, -INF , !P1 ;  /* 0xff80000056947808 */ /* 0x000fe40004800000 */
        /* <DEDUP_REMOVED lines=8> */
[----:B------:R-:W-:-:S02]  /*10850*/  FSEL R95, R95, -INF , !P6 ;  /* 0xff8000005f5f7808 */ /* 0x000fc40007000000 */
[----:B------:R-:W-:Y:S02]  /*10860*/  FSEL R135, R81, -INF , !P5 ;  /* 0xff80000051877808 */ /* 0x000fe40006800000 */
[----:B------:R-:W-:Y:S02]  /*10870*/  FSEL R137, R71, -INF , !P4 ;  /* 0xff80000047897808 */ /* 0x000fe40006000000 */
        /* <DEDUP_REMOVED lines=13> */
[----:B------:R-:W-:-:S02]  /*10950*/  ISETP.LE.AND P1, PT, R0, UR76, PT ;  /* 0x0000004c00007c0c */ /* 0x000fc4000bf23270 */
[----:B------:R-:W-:Y:S02]  /*10960*/  FSEL R129, R63, -INF , !P6 ;  /* 0xff8000003f817808 */ /* 0x000fe40007000000 */
[----:B------:R-:W-:Y:S02]  /*10970*/  FSEL R133, R67, -INF , !P5 ;  /* 0xff80000043857808 */ /* 0x000fe40006800000 */
[----:B------:R-:W-:Y:S02]  /*10980*/  FSEL R149, R87, -INF , !P0 ;  /* 0xff80000057957808 */ /* 0x000fe40004000000 */
[----:B------:R-:W-:Y:S01]  /*10990*/  FSEL R26, R26, -INF , !P4 ;  /* 0xff8000001a1a7808 */ /* 0x000fe20006000000 */
[----:B------:R-:W1:Y:S01]  /*109a0*/  LDTM.x32 R56, tmem[UR4+0x60] ;  /* 0x00006004003879ee */ /* 0x000e6200082c0000 */
[----:B------:R-:W-:Y:S01]  /*109b0*/  FSEL R28, R28, -INF , !P3 ;  /* 0xff8000001c1c7808 */ /* 0x000fe20005800000 */
[----:B------:R-:W-:Y:S01]  /*109c0*/  UIADD3 UR4, UPT, UPT, UR44, 0x7b, URZ ;  /* 0x0000007b2c047890 */ /* 0x000fe2000fffe0ff */
[----:B------:R-:W-:-:S02]  /*109d0*/  FSEL R29, R29, -INF , !P2 ;  /* 0xff8000001d1d7808 */ /* 0x000fc40005000000 */
[----:B------:R-:W-:Y:S02]  /*109e0*/  FSEL R30, R30, -INF , !P1 ;  /* 0xff8000001e1e7808 */ /* 0x000fe40004800000 */
[C---:B------:R-:W-:Y:S01]  /*109f0*/  ISETP.LE.AND P5, PT, R0.reuse, UR20, PT ;  /* 0x0000001400007c0c */ /* 0x040fe2000bfa3270 */
[----:B------:R-:W-:Y:S01]  /*10a00*/  UIADD3 UR20, UPT, UPT, UR44, 0x6f, URZ ;  /* 0x0000006f2c147890 */ /* 0x000fe2000fffe0ff */
[C---:B------:R-:W-:Y:S02]  /*10a10*/  ISETP.LE.AND P4, PT, R0.reuse, UR72, PT ;  /* 0x0000004800007c0c */ /* 0x040fe4000bf83270 */
[C---:B------:R-:W-:Y:S02]  /*10a20*/  ISETP.LE.AND P3, PT, R0.reuse, UR70, PT ;  /* 0x0000004600007c0c */ /* 0x040fe4000bf63270 */
[C---:B------:R-:W-:Y:S02]  /*10a30*/  ISETP.LE.AND P2, PT, R0.reuse, UR69, PT ;  /* 0x0000004500007c0c */ /* 0x040fe4000bf43270 */
[----:B------:R-:W-:-:S02]  /*10a40*/  ISETP.LE.AND P1, PT, R0, UR68, PT ;  /* 0x0000004400007c0c */ /* 0x000fc4000bf23270 */
[----:B------:R-:W-:Y:S02]  /*10a50*/  FSEL R25, R25, -INF , !P5 ;  /* 0xff80000019197808 */ /* 0x000fe40006800000 */
[----:B------:R-:W-:Y:S02]  /*10a60*/  FSEL R34, R34, -INF , !P4 ;  /* 0xff80000022227808 */ /* 0x000fe40006000000 */
[----:B------:R-:W-:Y:S02]  /*10a70*/  FSEL R36, R36, -INF , !P3 ;  /* 0xff80000024247808 */ /* 0x000fe40005800000 */
[----:B------:R-:W-:Y:S02]  /*10a80*/  FSEL R37, R37, -INF , !P2 ;  /* 0xff80000025257808 */ /* 0x000fe40005000000 */
[----:B------:R-:W-:Y:S02]  /*10a90*/  FSEL R38, R38, -INF , !P1 ;  /* 0xff80000026267808 */ /* 0x000fe40004800000 */
[----:B------:R-:W-:-:S02]  /*10aa0*/  ISETP.LE.AND P5, PT, R0, UR73, PT ;  /* 0x0000004900007c0c */ /* 0x000fc4000bfa3270 */
[C---:B------:R-:W-:Y:S02]  /*10ab0*/  ISETP.LE.AND P4, PT, R0.reuse, UR64, PT ;  /* 0x0000004000007c0c */ /* 0x040fe4000bf83270 */
[C---:B------:R-:W-:Y:S02]  /*10ac0*/  ISETP.LE.AND P3, PT, R0.reuse, UR62, PT ;  /* 0x0000003e00007c0c */ /* 0x040fe4000bf63270 */
[C---:B------:R-:W-:Y:S02]  /*10ad0*/  ISETP.LE.AND P2, PT, R0.reuse, UR61, PT ;  /* 0x0000003d00007c0c */ /* 0x040fe4000bf43270 */
[----:B------:R-:W-:Y:S02]  /*10ae0*/  ISETP.LE.AND P1, PT, R0, UR60, PT ;  /* 0x0000003c00007c0c */ /* 0x000fe4000bf23270 */
[----:B------:R-:W-:Y:S02]  /*10af0*/  FSEL R33, R33, -INF , !P5 ;  /* 0xff80000021217808 */ /* 0x000fe40006800000 */
[----:B------:R-:W-:-:S02]  /*10b00*/  FSEL R42, R42, -INF , !P4 ;  /* 0xff8000002a2a7808 */ /* 0x000fc40006000000 */
[----:B------:R-:W-:Y:S02]  /*10b10*/  FSEL R44, R44, -INF , !P3 ;  /* 0xff8000002c2c7808 */ /* 0x000fe40005800000 */
[----:B------:R-:W-:Y:S02]  /*10b20*/  FSEL R45, R45, -INF , !P2 ;  /* 0xff8000002d2d7808 */ /* 0x000fe40005000000 */
[----:B------:R-:W-:Y:S02]  /*10b30*/  FSEL R46, R46, -INF , !P1 ;  /* 0xff8000002e2e7808 */ /* 0x000fe40004800000 */
[C---:B------:R-:W-:Y:S01]  /*10b40*/  ISETP.LE.AND P0, PT, R0.reuse, UR24, PT ;  /* 0x0000001800007c0c */ /* 0x040fe2000bf03270 */
[----:B------:R-:W-:Y:S01]  /*10b50*/  UIADD3 UR24, UPT, UPT, UR44, 0x6b, URZ ;  /* 0x0000006b2c187890 */ /* 0x000fe2000fffe0ff */
[C---:B------:R-:W-:Y:S02]  /*10b60*/  ISETP.LE.AND P5, PT, R0.reuse, UR65, PT ;  /* 0x0000004100007c0c */ /* 0x040fe4000bfa3270 */
[----:B------:R-:W-:-:S02]  /*10b70*/  ISETP.LE.AND P4, PT, R0, UR56, PT ;  /* 0x0000003800007c0c */ /* 0x000fc4000bf83270 */
[C---:B------:R-:W-:Y:S02]  /*10b80*/  ISETP.LE.AND P3, PT, R0.reuse, UR54, PT ;  /* 0x0000003600007c0c */ /* 0x040fe4000bf63270 */
[C---:B------:R-:W-:Y:S02]  /*10b90*/  ISETP.LE.AND P2, PT, R0.reuse, UR53, PT ;  /* 0x0000003500007c0c */ /* 0x040fe4000bf43270 */
[----:B------:R-:W-:Y:S02]  /*10ba0*/  ISETP.LE.AND P1, PT, R0, UR52, PT ;  /* 0x0000003400007c0c */ /* 0x000fe4000bf23270 */
[----:B------:R-:W-:Y:S02]  /*10bb0*/  FSEL R24, R24, -INF , !P0 ;  /* 0xff80000018187808 */ /* 0x000fe40004000000 */
[----:B------:R-:W-:Y:S02]  /*10bc0*/  FSEL R41, R41, -INF , !P5 ;  /* 0xff80000029297808 */ /* 0x000fe40006800000 */
[----:B------:R-:W-:-:S02]  /*10bd0*/  FSEL R50, R50, -INF , !P4 ;  /* 0xff80000032327808 */ /* 0x000fc40006000000 */
[----:B------:R-:W-:Y:S02]  /*10be0*/  FSEL R52, R52, -INF , !P3 ;  /* 0xff80000034347808 */ /* 0x000fe40005800000 */
[----:B------:R-:W-:Y:S02]  /*10bf0*/  FSEL R53, R53, -INF , !P2 ;  /* 0xff80000035357808 */ /* 0x000fe40005000000 */
[----:B------:R-:W-:Y:S02]  /*10c00*/  FSEL R150, R54, -INF , !P1 ;  /* 0xff80000036967808 */ /* 0x000fe40004800000 */
[C---:B------:R-:W-:Y:S02]  /*10c10*/  ISETP.LE.AND P0, PT, R0.reuse, UR74, PT ;  /* 0x0000004a00007c0c */ /* 0x040fe4000bf03270 */
        /* <DEDUP_REMOVED lines=19> */
[----:B-1----:R-:W-:-:S02]  /*10d50*/  FSEL R56, R56, -INF , !P4 ;  /* 0xff80000038387808 */ /* 0x002fc40006000000 */
        /* <DEDUP_REMOVED lines=44> */
[C---:B------:R-:W-:Y:S02]  /*11020*/  ISETP.LE.AND P2, PT, R0.reuse, UR7, PT ;  /* 0x0000000700007c0c */ /* 0x040fe4000bf43270 */
[----:B------:R-:W-:Y:S02]  /*11030*/  ISETP.LE.AND P1, PT, R0, UR6, PT ;  /* 0x0000000600007c0c */ /* 0x000fe4000bf23270 */
[----:B------:R-:W-:Y:S02]  /*11040*/  R2UR.FILL UR36, R3 ;  /* 0x00000000032472ca */ /* 0x000fe400004e0000 */
[----:B------:R-:W-:-:S02]  /*11050*/  FMNMX3 R5, R17, R88, R92, !PT ;  /* 0x0000005811057276 */ /* 0x000fc4000780005c */
[C---:B------:R-:W-:Y:S02]  /*11060*/  FMNMX3 R4, R17.reuse, R89, R93, !PT ;  /* 0x0000005911047276 */ /* 0x040fe4000780005d */
[----:B------:R-:W-:Y:S02]  /*11070*/  FMNMX3 R3, R17, R90, R94, !PT ;  /* 0x0000005a11037276 */ /* 0x000fe4000780005e */
[----:B------:R-:W-:Y:S02]  /*11080*/  FSEL R31, R31, -INF , !P6 ;  /* 0xff8000001f1f7808 */ /* 0x000fe40007000000 */
        /* <DEDUP_REMOVED lines=57> */
[----:B------:R-:W-:Y:S02]  /*11420*/  FSEL R59, R59, -INF , !P6 ;  /* 0xff8000003b3b7808 */ /* 0x000fe40007000000 */
[----:B------:R-:W-:Y:S02]  /*11430*/  FSEL R63, R63, -INF , !P5 ;  /* 0xff8000003f3f7808 */ /* 0x000fe40006800000 */
        /* <DEDUP_REMOVED lines=17> */
[----:B------:R-:W-:Y:S02]  /*11550*/  FMNMX3 R0, R0, R75, R79, !PT ;  /* 0x0000004b00007276 */ /* 0x000fe4000780004f */
[----:B------:R-:W-:Y:S02]  /*11560*/  FMNMX3 R5, R5, R80, R54, !PT ;  /* 0x0000005005057276 */ /* 0x000fe40007800036 */
[----:B------:R-:W-:Y:S02]  /*11570*/  FMNMX3 R4, R4, R81, R55, !PT ;  /* 0x0000005104047276 */ /* 0x000fe40007800037 */
[----:B------:R-:W-:Y:S02]  /*11580*/  FMNMX3 R3, R3, R82, R146, !PT ;  /* 0x0000005203037276 */ /* 0x000fe40007800092 */
[----:B------:R-:W-:-:S02]  /*11590*/  FMNMX3 R0, R0, R83, R147, !PT ;  /* 0x0000005300007276 */ /* 0x000fc40007800093 */
[----:B------:R-:W-:Y:S02]  /*115a0*/  FMNMX3 R3, R5, R4, R3, !PT ;  /* 0x0000000405037276 */ /* 0x000fe40007800003 */
[----:B------:R-:W-:Y:S02]  /*115b0*/  ISETP.NE.AND P0, PT, R153, R154, PT ;  /* 0x0000009a9900720c */ /* 0x000fe40003f05270 */
[----:B------:R-:W-:-:S04]  /*115c0*/  FMNMX R155, R0, R3, !PT ;  /* 0x00000003009b7209 */ /* 0x000fc80007800000 */
[C---:B------:R-:W-:Y:S01]  /*115d0*/  FSETP.NEU.AND P1, PT, R155.reuse, -INF , PT ;  /* 0xff8000009b00780b */ /* 0x040fe20003f2d000 */
[----:B------:R1:W-:Y:S03]  /*115e0*/  STL [R1+0x64], R155 ;  /* 0x0000649b01007387 */ /* 0x0003e60000100800 */
[----:B------:R-:W-:-:S03]  /*115f0*/  FSEL R85, R155, RZ, P1 ;  /* 0x000000ff9b557208 */ /* 0x000fc60000800000 */
[----:B------:R-:W-:Y:S06]  /*11600*/  @!P0 BRA `(.L_x_255) ;  /* 0x0000000000408947 */ /* 0x000fec0003800000 */
        /* <DEDUP_REMOVED lines=16> */
.L_x_255:
[----:B------:R-:W-:Y:S05]  /*11710*/  WARPSYNC.ALL ;  /* 0x0000000000007948 */ /* 0x000fea0003800000 */
[----:B------:R-:W-:Y:S01]  /*11720*/  R2UR UR4, R152 ;  /* 0x00000000980472ca */ /* 0x000fe200000e0000 */
[----:B------:R-:W-:Y:S01]  /*11730*/  IMAD.MOV.U32 R84, RZ, RZ, R17 ;  /* 0x000000ffff547224 */ /* 0x000fe200078e0011 */
[----:B------:R-:W-:-:S11]  /*11740*/  ISETP.NE.AND P0, PT, RZ, UR43, PT ;  /* 0x0000002bff007c0c */ /* 0x000fd6000bf05270 */
[----:B------:R3:W-:Y:S02]  /*11750*/  STTM.x2 tmem[UR4], R84 ;  /* 0x00000054000079ed */ /* 0x0007e400080c0004 */
[----:B------:R-:W-:Y:S05]  /*11760*/  @P0 BRA `(.L_x_256) ;  /* 0x0000000000040947 */ /* 0x000fea0003800000 */
[----:B------:R-:W-:Y:S05]  /*11770*/  BPT.TRAP 0x1 ;  /* 0x000000040000795c */ /* 0x000fea0000300000 */
.L_x_256:
[----:B------:R-:W-:Y:S01]  /*11780*/  UISETP.NE.AND UP0, UPT, UR50, URZ, UPT ;  /* 0x000000ff3200728c */ /* 0x000fe2000bf05270 */
[----:B------:R-:W-:Y:S01]  /*11790*/  MOV R3, UR49 ;  /* 0x0000003100037c02 */ /* 0x000fe20008000f00 */
[----:B------:R-:W-:Y:S01]  /*117a0*/  UIADD3 UR4, UPT, UPT, UR37, 0xe070, URZ ;  /* 0x0000e07025047890 */ /* 0x000fe2000fffe0ff */
[----:B------:R-:W-:Y:S02]  /*117b0*/  FSETP.NEU.AND P0, PT, R155, -INF , PT ;  /* 0xff8000009b00780b */ /* 0x000fe40003f0d000 */
[----:B------:R-:W-:Y:S02]  /*117c0*/  SHF.L.U32 R3, R3, 0x1f, RZ ;  /* 0x0000001f03037819 */ /* 0x000fe400000006ff */
[----:B------:R-:W-:-:S04]  /*117d0*/  FSEL R0, R155, RZ, P0 ;  /* 0x000000ff9b007208 */ /* 0x000fc80000000000 */
[----:B------:R-:W-:-:S09]  /*117e0*/  @!UP0 UIADD3 UR4, UPT, UPT, UR37, 0xe080, URZ ;  /* 0x0000e08025048890 */ /* 0x000fd2000fffe0ff */
[----:B------:R-:W-:Y:S02]  /*117f0*/  SYNCS.ARRIVE.TRANS64.A1T0 RZ, [UR4], RZ ;  /* 0x000000ffffff79a7 */ /* 0x000fe40008100004 */
[----:B------:R-:W4:Y:S01]  /*11800*/  LDCU UR4, c[0x0][0x704] ;  /* 0x0000e080ff0477ac */ /* 0x000f220008000800 */
[----:B------:R-:W5:Y:S01]  /*11810*/  SYNCS.PHASECHK.TRANS64.TRYWAIT P5, [UR41], R3 ;  /* 0x00000003ff0075a7 */ /* 0x000f6200080a1129 */
[----:B----4-:R-:W-:-:S04]  /*11820*/  FMUL R0, R0, -UR4 ;  /* 0x8000000400007c20 */ /* 0x010fc80008400000 */
[--C-:B------:R-:W-:Y:S02]  /*11830*/  FFMA2 R88, R88.F32x2.HI_LO, UR4.F32, R0.reuse.F32 ;  /* 0x0000000458587c49 */ /* 0x100fe40009200000 */
[--C-:B------:R-:W-:Y:S02]  /*11840*/  FFMA2 R90, R90.F32x2.HI_LO, UR4.F32, R0.reuse.F32 ;  /* 0x000000045a5a7c49 */ /* 0x100fe40009200000 */
[--C-:B------:R-:W-:Y:S01]  /*11850*/  FFMA2 R92, R92.F32x2.HI_LO, UR4.F32, R0.reuse.F32 ;  /* 0x000000045c5c7c49 */ /* 0x100fe20009200000 */
[----:B------:R-:W-:Y:S01]  /*11860*/  FSETP.GEU.AND P4, PT, R88, -126, PT ;  /* 0xc2fc00005800780b */ /* 0x000fe20003f8e000 */
[----:B------:R-:W-:Y:S01]  /*11870*/  FFMA2 R94, R94.F32x2.HI_LO, UR4.F32, R0.F32 ;  /* 0x000000045e5e7c49 */ /* 0x000fe20009200000 */
[----:B------:R-:W-:Y:S02]  /*11880*/  FSETP.GEU.AND P3, PT, R89, -126, PT ;  /* 0xc2fc00005900780b */ /* 0x000fe40003f6e000 */
[----:B------:R-:W-:Y:S02]  /*11890*/  FSETP.GEU.AND P2, PT, R90, -126, PT ;  /* 0xc2fc00005a00780b */ /* 0x000fe40003f4e000 */
[----:B------:R-:W-:-:S02]  /*118a0*/  FSETP.GEU.AND P1, PT, R91, -126, PT ;  /* 0xc2fc00005b00780b */ /* 0x000fc40003f2e000 */
[----:B------:R-:W-:Y:S02]  /*118b0*/  FSETP.GEU.AND P0, PT, R92, -126, PT ;  /* 0xc2fc00005c00780b */ /* 0x000fe40003f0e000 */
        /* <DEDUP_REMOVED lines=9> */
[----:B-1--45:R-:W-:Y:S05]  /*11950*/  @!P5 BRA `(.L_x_257) ;  /* 0x000000780090d947 */ /* 0x032fea0003800000 */
.L_x_439:
[----:B------:R-:W-:Y:S01]  /*11960*/  @!P0 FMUL R92, R92, 0.5 ;  /* 0x3f0000005c5c8820 */ /* 0x000fe20000400000 */
[--C-:B------:R-:W-:Y:S01]  /*11970*/  FFMA2 R98, R98.F32x2.HI_LO, UR4.F32, R0.reuse.F32 ;  /* 0x0000000462627c49 */ /* 0x100fe20009200000 */
[----:B------:R-:W-:Y:S01]  /*11980*/  FSETP.GEU.AND P5, PT, R94, -126, PT ;  /* 0xc2fc00005e00780b */ /* 0x000fe20003fae000 */
[--C-:B------:R-:W-:Y:S01]  /*11990*/  FFMA2 R96, R96.F32x2.HI_LO, UR4.F32, R0.reuse.F32 ;  /* 0x0000000460607c49 */ /* 0x100fe20009200000 */
[----:B------:R-:W-:Y:S01]  /*119a0*/  SYNCS.ARRIVE.TRANS64.A1T0 RZ, [UR40], RZ ;  /* 0x000000ffffff79a7 */ /* 0x000fe20008100028 */
[----:B------:R-:W-:Y:S01]  /*119b0*/  @!P4 FMUL R88, R88, R88 ;  /* 0x000000585858c220 */ /* 0x000fe20000400000 */
[----:B------:R-:W4:Y:S01]  /*119c0*/  MUFU.EX2 R92, R92 ;  /* 0x0000005c005c7308 */ /* 0x000f220000000800 */
[----:B------:R-:W-:Y:S01]  /*119d0*/  FSETP.GEU.AND P4, PT, R95, -126, PT ;  /* 0xc2fc00005f00780b */ /* 0x000fe20003f8e000 */
[----:B------:R-:W-:Y:S01]  /*119e0*/  @!P3 FMUL R89, R89, R89 ;  /* 0x000000595959b220 */ /* 0x000fe20000400000 */
[----:B------:R-:W-:Y:S01]  /*119f0*/  @!P1 FMUL R91, R91, R91 ;  /* 0x0000005b5b5b9220 */ /* 0x000fe20000400000 */
[----:B------:R-:W-:Y:S01]  /*11a00*/  FSETP.GEU.AND P3, PT, R96, -126, PT ;  /* 0xc2fc00006000780b */ /* 0x000fe20003f6e000 */
[----:B------:R-:W-:Y:S01]  /*11a10*/  @!P2 FMUL R90, R90, R90 ;  /* 0x0000005a5a5aa220 */ /* 0x000fe20000400000 */
[----:B------:R-:W-:Y:S01]  /*11a20*/  FSETP.GEU.AND P1, PT, R98, -126, PT ;  /* 0xc2fc00006200780b */ /* 0x000fe20003f2e000 */
[----:B------:R-:W-:Y:S01]  /*11a30*/  @!P6 FMUL R93, R93, 0.5 ;  /* 0x3f0000005d5de820 */ /* 0x000fe20000400000 */
[----:B------:R-:W-:Y:S01]  /*11a40*/  FSETP.GEU.AND P2, PT, R97, -126, PT ;  /* 0xc2fc00006100780b */ /* 0x000fe20003f4e000 */
[----:B------:R-:W-:Y:S01]  /*11a50*/  @!P5 FMUL R94, R94, 0.5 ;  /* 0x3f0000005e5ed820 */ /* 0x000fe20000400000 */
[----:B------:R-:W-:-:S02]  /*11a60*/  FFMA2 R100, R100.F32x2.HI_LO, UR4.F32, R0.F32 ;  /* 0x0000000464647c49 */ /* 0x000fc40009200000 */
[--C-:B------:R-:W-:Y:S01]  /*11a70*/  FFMA2 R102, R102.F32x2.HI_LO, UR4.F32, R0.reuse.F32 ;  /* 0x0000000466667c49 */ /* 0x100fe20009200000 */
[----:B------:R-:W5:Y:S01]  /*11a80*/  MUFU.EX2 R93, R93 ;  /* 0x0000005d005d7308 */ /* 0x000f620000000800 */
[----:B------:R-:W-:Y:S01]  /*11a90*/  @!P4 FMUL R95, R95, 0.5 ;  /* 0x3f0000005f5fc820 */ /* 0x000fe20000400000 */
[--C-:B------:R-:W-:Y:S02]  /*11aa0*/  FFMA2 R106, R106.F32x2.HI_LO, UR4.F32, R0.reuse.F32 ;  /* 0x000000046a6a7c49 */ /* 0x100fe40009200000 */
[----:B----4-:R-:W-:Y:S01]  /*11ab0*/  @!P0 FMUL R92, R92, R92 ;  /* 0x0000005c5c5c8220 */ /* 0x010fe20000400000 */
[----:B------:R-:W-:Y:S01]  /*11ac0*/  FSETP.GEU.AND P0, PT, R99, -126, PT ;  /* 0xc2fc00006300780b */ /* 0x000fe20003f0e000 */
[----:B------:R-:W-:Y:S01]  /*11ad0*/  @!P3 FMUL R96, R96, 0.5 ;  /* 0x3f0000006060b820 */ /* 0x000fe20000400000 */
[----:B------:R-:W-:Y:S01]  /*11ae0*/  @!P1 FMUL R98, R98, 0.5 ;  /* 0x3f00000062629820 */ /* 0x000fe20000400000 */
[----:B------:R-:W-:Y:S01]  /*11af0*/  @!P2 FMUL R97, R97, 0.5 ;  /* 0x3f0000006161a820 */ /* 0x000fe20000400000 */
[----:B------:R-:W4:Y:S01]  /*11b00*/  MUFU.EX2 R94, R94 ;  /* 0x0000005e005e7308 */ /* 0x000f220000000800 */
[----:B------:R-:W-:-:S02]  /*11b10*/  FFMA2 R104, R104.F32x2.HI_LO, UR4.F32, R0.F32 ;  /* 0x0000000468687c49 */ /* 0x000fc40009200000 */
[--C-:B------:R-:W-:Y:S02]  /*11b20*/  FFMA2 R108, R108.F32x2.HI_LO, UR4.F32, R0.reuse.F32 ;  /* 0x000000046c6c7c49 */ /* 0x100fe40009200000 */
[--C-:B------:R-:W-:Y:S02]  /*11b30*/  FFMA2 R112, R112.F32x2.HI_LO, UR4.F32, R0.reuse.F32 ;  /* 0x0000000470707c49 */ /* 0x100fe40009200000 */
[--C-:B------:R-:W-:Y:S01]  /*11b40*/  FFMA2 R110, R110.F32x2.HI_LO, UR4.F32, R0.reuse.F32 ;  /* 0x000000046e6e7c49 */ /* 0x100fe20009200000 */
[----:B------:R-:W2:Y:S01]  /*11b50*/  MUFU.EX2 R95, R95 ;  /* 0x0000005f005f7308 */ /* 0x000ea20000000800 */
[----:B------:R-:W-:Y:S01]  /*11b60*/  @!P0 FMUL R99, R99, 0.5 ;  /* 0x3f00000063638820 */ /* 0x000fe20000400000 */
[----:B-----5:R-:W-:Y:S01]  /*11b70*/  @!P6 FMUL R93, R93, R93 ;  /* 0x0000005d5d5de220 */ /* 0x020fe20000400000 */
[----:B------:R-:W-:Y:S01]  /*11b80*/  FSETP.GEU.AND P6, PT, R100, -126, PT ;  /* 0xc2fc00006400780b */ /* 0x000fe20003fce000 */
[--C-:B------:R-:W-:Y:S02]  /*11b90*/  FFMA2 R6, R118.F32x2.HI_LO, UR4.F32, R0.reuse.F32 ;  /* 0x0000000476067c49 */ /* 0x100fe40009200000 */
[----:B------:R-:W-:-:S02]  /*11ba0*/  FFMA2 R114, R114.F32x2.HI_LO, UR4.F32, R0.F32 ;  /* 0x0000000472727c49 */ /* 0x000fc40009200000 */
[----:B------:R-:W5:Y:S01]  /*11bb0*/  MUFU.EX2 R99, R99 ;  /* 0x0000006300637308 */ /* 0x000f620000000800 */
[----:B----4-:R-:W-:Y:S01]  /*11bc0*/  @!P5 FMUL R94, R94, R94 ;  /* 0x0000005e5e5ed220 */ /* 0x010fe20000400000 */
[----:B------:R-:W-:Y:S01]  /*11bd0*/  FSETP.GEU.AND P5, PT, R101, -126, PT ;  /* 0xc2fc00006500780b */ /* 0x000fe20003fae000 */
[--C-:B------:R-:W-:Y:S02]  /*11be0*/  FFMA2 R116, R116.F32x2.HI_LO, UR4.F32, R0.reuse.F32 ;  /* 0x0000000474747c49 */ /* 0x100fe40009200000 */
[--C-:B------:R-:W-:Y:S02]  /*11bf0*/  FFMA2 R118, R18.F32x2.HI_LO, UR4.F32, R0.reuse.F32 ;  /* 0x0000000412767c49 */ /* 0x100fe40009200000 */
[--C-:B-1----:R-:W-:Y:S01]  /*11c00*/  FFMA2 R4, R126.F32x2.HI_LO, UR4.F32, R0.reuse.F32 ;  /* 0x000000047e047c49 */ /* 0x102fe20009200000 */
[----:B------:R-:W1:Y:S01]  /*11c10*/  MUFU.EX2 R96, R96 ;  /* 0x0000006000607308 */ /* 0x000e620000000800 */
[----:B--2---:R-:W-:Y:S01]  /*11c20*/  @!P4 FMUL R95, R95, R95 ;  /* 0x0000005f5f5fc220 */ /* 0x004fe20000400000 */
[----:B------:R-:W-:Y:S01]  /*11c30*/  FSETP.GEU.AND P4, PT, R102, -126, PT ;  /* 0xc2fc00006600780b */ /* 0x000fe20003f8e000 */
[----:B------:R-:W-:Y:S01]  /*11c40*/  @!P6 FMUL R100, R100, 0.5 ;  /* 0x3f0000006464e820 */ /* 0x000fe20000400000 */
[----:B------:R-:W-:-:S02]  /*11c50*/  FFMA2 R126, R22.F32x2.HI_LO, UR4.F32, R0.F32 ;  /* 0x00000004167e7c49 */ /* 0x000fc40009200000 */
[--C-:B------:R-:W-:Y:S02]  /*11c60*/  FFMA2 R148, R148.F32x2.HI_LO, UR4.F32, R0.reuse.F32 ;  /* 0x0000000494947c49 */ /* 0x100fe40009200000 */
[----:B------:R-:W2:Y:S01]  /*11c70*/  MUFU.EX2 R98, R98 ;  /* 0x0000006200627308 */ /* 0x000ea20000000800 */
[----:B-----5:R-:W-:Y:S01]  /*11c80*/  @!P0 FMUL R99, R99, R99 ;  /* 0x0000006363638220 */ /* 0x020fe20000400000 */
[----:B------:R-:W-:Y:S01]  /*11c90*/  FSETP.GEU.AND P0, PT, R106, -126, PT ;  /* 0xc2fc00006a00780b */ /* 0x000fe20003f0e000 */
[----:B------:R-:W-:Y:S01]  /*11ca0*/  @!P5 FMUL R101, R101, 0.5 ;  /* 0x3f0000006565d820 */ /* 0x000fe20000400000 */
[--C-:B------:R-:W-:Y:S02]  /*11cb0*/  FFMA2 R26, R26.F32x2.HI_LO, UR4.F32, R0.reuse.F32 ;  /* 0x000000041a1a7c49 */ /* 0x100fe40009200000 */
[--C-:B------:R-:W-:Y:S02]  /*11cc0*/  FFMA2 R24, R24.F32x2.HI_LO, UR4.F32, R0.reuse.F32 ;  /* 0x0000000418187c49 */ /* 0x100fe40009200000 */
[----:B------:R-:W4:Y:S01]  /*11cd0*/  MUFU.EX2 R97, R97 ;  /* 0x0000006100617308 */ /* 0x000f220000000800 */
[----:B-1----:R-:W-:Y:S01]  /*11ce0*/  @!P3 FMUL R96, R96, R96 ;  /* 0x000000606060b220 */ /* 0x002fe20000400000 */
[----:B------:R-:W-:Y:S01]  /*11cf0*/  FSETP.GEU.AND P3, PT, R103, -126, PT ;  /* 0xc2fc00006700780b */ /* 0x000fe20003f6e000 */
[----:B------:R-:W-:Y:S01]  /*11d00*/  @!P4 FMUL R102, R102, 0.5 ;  /* 0x3f0000006666c820 */ /* 0x000fe20000400000 */
[----:B------:R-:W-:-:S02]  /*11d10*/  FFMA2 R32, R32.F32x2.HI_LO, UR4.F32, R0.F32 ;  /* 0x0000000420207c49 */ /* 0x000fc40009200000 */
[--C-:B------:R-:W-:Y:S02]  /*11d20*/  FFMA2 R34, R34.F32x2.HI_LO, UR4.F32, R0.reuse.F32 ;  /* 0x0000000422227c49 */ /* 0x100fe40009200000 */
[----:B------:R-:W-:Y:S01]  /*11d30*/  @!P0 FMUL R106, R106, 0.5 ;  /* 0x3f0000006a6a8820 */ /* 0x000fe20000400000 */
[----:B--2---:R-:W-:Y:S01]  /*11d40*/  @!P1 FMUL R98, R98, R98 ;  /* 0x0000006262629220 */ /* 0x004fe20000400000 */
[----:B------:R-:W-:Y:S01]  /*11d50*/  FSETP.GEU.AND P1, PT, R105, -126, PT ;  /* 0xc2fc00006900780b */ /* 0x000fe20003f2e000 */
[----:B------:R-:W1:Y:S01]  /*11d60*/  MUFU.EX2 R100, R100 ;  /* 0x0000006400647308 */ /* 0x000e620000000800 */
[--C-:B------:R-:W-:Y:S02]  /*11d70*/  FFMA2 R28, R28.F32x2.HI_LO, UR4.F32, R0.reuse.F32 ;  /* 0x000000041c1c7c49 */ /* 0x100fe40009200000 */
[--C-:B------:R-:W-:Y:S02]  /*11d80*/  FFMA2 R30, R30.F32x2.HI_LO, UR4.F32, R0.reuse.F32 ;  /* 0x000000041e1e7c49 */ /* 0x100fe40009200000 */
[----:B------:R-:W-:Y:S01]  /*11d90*/  @!P3 FMUL R103, R103, 0.5 ;  /* 0x3f0000006767b820 */ /* 0x000fe20000400000 */
[----:B----4-:R-:W-:Y:S01]  /*11da0*/  @!P2 FMUL R97, R97, R97 ;  /* 0x000000616161a220 */ /* 0x010fe20000400000 */
[----:B------:R-:W-:Y:S01]  /*11db0*/  FSETP.GEU.AND P2, PT, R104, -126, PT ;  /* 0xc2fc00006800780b */ /* 0x000fe20003f4e000 */
[----:B------:R-:W2:Y:S01]  /*11dc0*/  MUFU.EX2 R101, R101 ;  /* 0x0000006500657308 */ /* 0x000ea20000000800 */
[----:B------:R-:W-:-:S02]  /*11dd0*/  FFMA2 R40, R40.F32x2.HI_LO, UR4.F32, R0.F32 ;  /* 0x0000000428287c49 */ /* 0x000fc40009200000 */
[--C-:B------:R-:W-:Y:S02]  /*11de0*/  FFMA2 R36, R36.F32x2.HI_LO, UR4.F32, R0.reuse.F32 ;  /* 0x0000000424247c49 */ /* 0x100fe40009200000 */
[----:B------:R-:W-:Y:S01]  /*11df0*/  @!P1 FMUL R105, R105, 0.5 ;  /* 0x3f00000069699820 */ /* 0x000fe20000400000 */
[--C-:B------:R-:W-:Y:S02]  /*11e00*/  FFMA2 R38, R38.F32x2.HI_LO, UR4.F32, R0.reuse.F32 ;  /* 0x0000000426267c49 */ /* 0x100fe40009200000 */
[----:B------:R-:W4:Y:S01]  /*11e10*/  MUFU.EX2 R102, R102 ;  /* 0x0000006600667308 */ /* 0x000f220000000800 */
[----:B-1----:R-:W-:Y:S01]  /*11e20*/  @!P6 FMUL R100, R100, R100 ;  /* 0x000000646464e220 */ /* 0x002fe20000400000 */
[----:B------:R-:W-:Y:S01]  /*11e30*/  FSETP.GEU.AND P6, PT, R107, -126, PT ;  /* 0xc2fc00006b00780b */ /* 0x000fe20003fce000 */
[--C-:B------:R-:W-:Y:S02]  /*11e40*/  FFMA2 R46, R46.F32x2.HI_LO, UR4.F32, R0.reuse.F32 ;  /* 0x000000042e2e7c49 */ /* 0x100fe40009200000 */
[----:B------:R-:W-:Y:S01]  /*11e50*/  @!P2 FMUL R104, R104, 0.5 ;  /* 0x3f0000006868a820 */ /* 0x000fe20000400000 */
[----:B------:R-:W-:-:S02]  /*11e60*/  FFMA2 R48, R48.F32x2.HI_LO, UR4.F32, R0.F32 ;  /* 0x0000000430307c49 */ /* 0x000fc40009200000 */
        /* <DEDUP_REMOVED lines=57> */
[----:B------:R-:W-:-:S04]  /*12200*/  FFMA2 R82, R82.F32x2.HI_LO, UR4.F32, R0.F32 ;  /* 0x0000000452527c49 */ /* 0x000fc80009200000 */
        /* <DEDUP_REMOVED lines=26> */
[----:B----4-:R-:W-:-:S06]  /*123b0*/  @!P1 FMUL R19, R19, R19 ;  /* 0x0000001313139220 */ /* 0x010fcc0000400000 */
[----:B------:R-:W-:Y:S01]  /*123c0*/  @!P4 FMUL R5, R5, 0.5 ;  /* 0x3f0000000505c820 */ /* 0x000fe20000400000 */
[----:B------:R4:W5:Y:S01]  /*123d0*/  MUFU.EX2 R18, R6 ;  /* 0x0000000600127308 */ /* 0x0009620000000800 */
[----:B-1----:R-:W-:-:S07]  /*123e0*/  @!P0 FMUL R118, R118, R118 ;  /* 0x0000007676768220 */ /* 0x002fce0000400000 */
[----:B------:R-:W1:Y:S01]  /*123f0*/  MUFU.EX2 R22, R4 ;  /* 0x0000000400167308 */ /* 0x000e620000000800 */
[----:B--2---:R-:W-:Y:S01]  /*12400*/  @!P3 FMUL R117, R117, R117 ;  /* 0x000000757575b220 */ /* 0x004fe20000400000 */
[----:B------:R-:W-:-:S06]  /*12410*/  FSETP.GEU.AND P3, PT, R126, -126, PT ;  /* 0xc2fc00007e00780b */ /* 0x000fcc0003f6e000 */
[----:B------:R2:W3:Y:S01]  /*12420*/  MUFU.EX2 R23, R5 ;  /* 0x0000000500177308 */ /* 0x0004e20000000800 */
[--C-:B----4-:R-:W-:Y:S02]  /*12430*/  FFMA2 R6, R128.F32x2.HI_LO, UR4.F32, R0.reuse.F32 ;  /* 0x0000000480067c49 */ /* 0x110fe40009200000 */
[----:B-----5:R-:W-:Y:S01]  /*12440*/  @!P2 FMUL R18, R18, R18 ;  /* 0x000000121212a220 */ /* 0x020fe20000400000 */
[----:B------:R-:W-:Y:S01]  /*12450*/  FSETP.GEU.AND P2, PT, R127, -126, PT ;  /* 0xc2fc00007f00780b */ /* 0x000fe20003f4e000 */
[----:B------:R-:W-:Y:S01]  /*12460*/  FFMA2 R128, R120.F32x2.HI_LO, UR4.F32, R0.F32 ;  /* 0x0000000478807c49 */ /* 0x000fe20009200000 */
[----:B------:R-:W-:Y:S01]  /*12470*/  FSETP.GEU.AND P1, PT, R6, -126, PT ;  /* 0xc2fc00000600780b */ /* 0x000fe20003f2e000 */
[----:B------:R-:W-:Y:S01]  /*12480*/  @!P3 FMUL R126, R126, 0.5 ;  /* 0x3f0000007e7eb820 */ /* 0x000fe20000400000 */
[----:B------:R-:W-:Y:S01]  /*12490*/  FSETP.GEU.AND P0, PT, R7, -126, PT ;  /* 0xc2fc00000700780b */ /* 0x000fe20003f0e000 */
[----:B------:R-:W4:Y:S01]  /*124a0*/  MUFU.EX2 R119, R119 ;  /* 0x0000007700777308 */ /* 0x000f220000000800 */
[----:B-1----:R-:W-:Y:S01]  /*124b0*/  @!P5 FMUL R22, R22, R22 ;  /* 0x000000161616d220 */ /* 0x002fe20000400000 */
[----:B------:R-:W-:-:S06]  /*124c0*/  FSETP.GEU.AND P5, PT, R129, -126, PT ;  /* 0xc2fc00008100780b */ /* 0x000fcc0003fae000 */
[----:B------:R-:W-:Y:S01]  /*124d0*/  @!P2 FMUL R127, R127, 0.5 ;  /* 0x3f0000007f7fa820 */ /* 0x000fe20000400000 */
[----:B------:R-:W1:Y:S01]  /*124e0*/  MUFU.EX2 R126, R126 ;  /* 0x0000007e007e7308 */ /* 0x000e620000000800 */
[----:B------:R-:W-:Y:S01]  /*124f0*/  @!P1 FMUL R6, R6, 0.5 ;  /* 0x3f00000006069820 */ /* 0x000fe20000400000 */
[--C-:B--2---:R-:W-:Y:S02]  /*12500*/  FFMA2 R4, R132.F32x2.HI_LO, UR4.F32, R0.reuse.F32 ;  /* 0x0000000484047c49 */ /* 0x104fe40009200000 */
[----:B------:R-:W-:Y:S01]  /*12510*/  @!P0 FMUL R7, R7, 0.5 ;  /* 0x3f00000007078820 */ /* 0x000fe20000400000 */
[----:B------:R-:W-:Y:S02]  /*12520*/  FFMA2 R132, R122.F32x2.HI_LO, UR4.F32, R0.F32 ;  /* 0x000000047a847c49 */ /* 0x000fe40009200000 */
[----:B---3--:R-:W-:Y:S01]  /*12530*/  @!P4 FMUL R23, R23, R23 ;  /* 0x000000171717c220 */ /* 0x008fe20000400000 */
[----:B------:R-:W2:Y:S01]  /*12540*/  MUFU.EX2 R120, R6 ;  /* 0x0000000600787308 */ /* 0x000ea20000000800 */
[----:B------:R-:W-:Y:S01]  /*12550*/  FSETP.GEU.AND P4, PT, R4, -126, PT ;  /* 0xc2fc00000400780b */ /* 0x000fe20003f8e000 */
[----:B----4-:R-:W-:Y:S01]  /*12560*/  @!P6 FMUL R119, R119, R119 ;  /* 0x000000777777e220 */ /* 0x010fe20000400000 */
[----:B------:R-:W-:Y:S01]  /*12570*/  FSETP.GEU.AND P6, PT, R128, -126, PT ;  /* 0xc2fc00008000780b */ /* 0x000fe20003fce000 */
[----:B------:R-:W-:-:S04]  /*12580*/  @!P5 FMUL R129, R129, 0.5 ;  /* 0x3f0000008181d820 */ /* 0x000fc80000400000 */
[----:B------:R3:W4:Y:S01]  /*12590*/  MUFU.EX2 R121, R7 ;  /* 0x0000000700797308 */ /* 0x0007220000000800 */
[----:B-1----:R-:W-:Y:S01]  /*125a0*/  @!P3 FMUL R126, R126, R126 ;  /* 0x0000007e7e7eb220 */ /* 0x002fe20000400000 */
[----:B------:R-:W-:-:S04]  /*125b0*/  FSETP.GEU.AND P3, PT, R5, -126, PT ;  /* 0xc2fc00000500780b */ /* 0x000fc80003f6e000 */
[----:B------:R-:W-:Y:S02]  /*125c0*/  @!P4 FMUL R4, R4, 0.5 ;  /* 0x3f0000000404c820 */ /* 0x000fe40000400000 */
[----:B------:R-:W1:Y:S01]  /*125d0*/  MUFU.EX2 R127, R127 ;  /* 0x0000007f007f7308 */ /* 0x000e620000000800 */
[----:B--2---:R-:W-:Y:S01]  /*125e0*/  @!P1 FMUL R120, R120, R120 ;  /* 0x0000007878789220 */ /* 0x004fe20000400000 */
[----:B------:R-:W-:Y:S01]  /*125f0*/  FSETP.GEU.AND P1, PT, R133, -126, PT ;  /* 0xc2fc00008500780b */ /* 0x000fe20003f2e000 */
[----:B------:R-:W-:-:S04]  /*12600*/  @!P6 FMUL R128, R128, 0.5 ;  /* 0x3f0000008080e820 */ /* 0x000fc80000400000 */
[----:B------:R-:W-:Y:S01]  /*12610*/  @!P3 FMUL R5, R5, 0.5 ;  /* 0x3f0000000505b820 */ /* 0x000fe20000400000 */
[----:B------:R-:W2:Y:S01]  /*12620*/  MUFU.EX2 R122, R4 ;  /* 0x00000004007a7308 */ /* 0x000ea20000000800 */
[--C-:B---3--:R-:W-:Y:S02]  /*12630*/  FFMA2 R6, R136.F32x2.HI_LO, UR4.F32, R0.reuse.F32 ;  /* 0x0000000488067c49 */ /* 0x108fe40009200000 */
[----:B----4-:R-:W-:Y:S01]  /*12640*/  @!P0 FMUL R121, R121, R121 ;  /* 0x0000007979798220 */ /* 0x010fe20000400000 */
[----:B------:R-:W-:Y:S02]  /*12650*/  FFMA2 R136, R124.F32x2.HI_LO, UR4.F32, R0.F32 ;  /* 0x000000047c887c49 */ /* 0x000fe40009200000 */
        /* <DEDUP_REMOVED lines=15> */
[----:B-1----:R-:W-:-:S06]  /*12750*/  @!P1 FMUL R133, R133, R133 ;  /* 0x0000008585859220 */ /* 0x002fcc0000400000 */
[----:B------:R-:W-:Y:S01]  /*12760*/  @!P5 FMUL R136, R136, 0.5 ;  /* 0x3f0000008888d820 */ /* 0x000fe20000400000 */
[----:B------:R1:W4:Y:S01]  /*12770*/  MUFU.EX2 R123, R5 ;  /* 0x00000005007b7308 */ /* 0x0003220000000800 */
[----:B--2---:R-:W-:-:S07]  /*12780*/  @!P0 FMUL R124, R124, R124 ;  /* 0x0000007c7c7c8220 */ /* 0x004fce0000400000 */
[----:B------:R-:W2:Y:S01]  /*12790*/  MUFU.EX2 R132, R132 ;  /* 0x0000008400847308 */ /* 0x000ea20000000800 */
[----:B---3--:R-:W-:Y:S01]  /*127a0*/  @!P6 FMUL R128, R128, R128 ;  /* 0x000000808080e220 */ /* 0x008fe20000400000 */
[----:B------:R-:W-:-:S06]  /*127b0*/  FSETP.GEU.AND P6, PT, R7, -126, PT ;  /* 0xc2fc00000700780b */ /* 0x000fcc0003fce000 */
[----:B------:R-:W3:Y:S01]  /*127c0*/  MUFU.EX2 R137, R137 ;  /* 0x0000008900897308 */ /* 0x000ee20000000800 */
[--C-:B-1----:R-:W-:Y:S02]  /*127d0*/  FFMA2 R4, R138.F32x2.HI_LO, UR4.F32, R0.reuse.F32 ;  /* 0x000000048a047c49 */ /* 0x102fe40009200000 */
[----:B------:R-:W-:Y:S02]  /*127e0*/  FFMA2 R138, R130.F32x2.HI_LO, UR4.F32, R0.F32 ;  /* 0x00000004828a7c49 */ /* 0x000fe40009200000 */
[----:B----4-:R-:W-:Y:S01]  /*127f0*/  @!P3 FMUL R123, R123, R123 ;  /* 0x0000007b7b7bb220 */ /* 0x010fe20000400000 */
[----:B------:R-:W-:Y:S01]  /*12800*/  FSETP.GEU.AND P3, PT, R4, -126, PT ;  /* 0xc2fc00000400780b */ /* 0x000fe20003f6e000 */
[----:B------:R-:W-:Y:S01]  /*12810*/  @!P6 FMUL R7, R7, 0.5 ;  /* 0x3f0000000707e820 */ /* 0x000fe20000400000 */
[----:B------:R-:W-:Y:S01]  /*12820*/  FSETP.GEU.AND P0, PT, R139, -126, PT ;  /* 0xc2fc00008b00780b */ /* 0x000fe20003f0e000 */
[----:B--2---:R-:W-:Y:S01]  /*12830*/  @!P2 FMUL R132, R132, R132 ;  /* 0x000000848484a220 */ /* 0x004fe20000400000 */
[----:B------:R-:W-:Y:S01]  /*12840*/  FSETP.GEU.AND P1, PT, R138, -126, PT ;  /* 0xc2fc00008a00780b */ /* 0x000fe20003f2e000 */
[----:B------:R1:W2:Y:S01]  /*12850*/  MUFU.EX2 R125, R7 ;  /* 0x00000007007d7308 */ /* 0x0002a20000000800 */
[----:B------:R-:W-:Y:S01]  /*12860*/  FSETP.GEU.AND P2, PT, R5, -126, PT ;  /* 0xc2fc00000500780b */ /* 0x000fe20003f4e000 */
[----:B---3--:R-:W-:-:S06]  /*12870*/  @!P4 FMUL R137, R137, R137 ;  /* 0x000000898989c220 */ /* 0x008fcc0000400000 */
[----:B------:R-:W-:Y:S01]  /*12880*/  @!P3 FMUL R4, R4, 0.5 ;  /* 0x3f0000000404b820 */ /* 0x000fe20000400000 */
[----:B------:R-:W3:Y:S01]  /*12890*/  MUFU.EX2 R136, R136 ;  /* 0x0000008800887308 */ /* 0x000ee20000000800 */
[----:B------:R-:W-:Y:S02]  /*128a0*/  @!P0 FMUL R139, R139, 0.5 ;  /* 0x3f0000008b8b8820 */ /* 0x000fe40000400000 */
[----:B------:R-:W-:Y:S02]  /*128b0*/  @!P1 FMUL R138, R138, 0.5 ;  /* 0x3f0000008a8a9820 */ /* 0x000fe40000400000 */
[----:B------:R-:W-:-:S03]  /*128c0*/  @!P2 FMUL R5, R5, 0.5 ;  /* 0x3f0000000505a820 */ /* 0x000fc60000400000 */
[----:B------:R-:W4:Y:S01]  /*128d0*/  MUFU.EX2 R139, R139 ;  /* 0x0000008b008b7308 */ /* 0x000f220000000800 */
[--C-:B-1----:R-:W-:Y:S02]  /*128e0*/  FFMA2 R6, R142.F32x2.HI_LO, UR4.F32, R0.reuse.F32 ;  /* 0x000000048e067c49 */ /* 0x102fe40009200000 */
[----:B------:R-:W-:Y:S02]  /*128f0*/  FFMA2 R142, R134.F32x2.HI_LO, UR4.F32, R0.F32 ;  /* 0x00000004868e7c49 */ /* 0x000fe40009200000 */
[----:B--2---:R-:W-:Y:S01]  /*12900*/  @!P6 FMUL R125, R125, R125 ;  /* 0x0000007d7d7de220 */ /* 0x004fe20000400000 */
[----:B------:R-:W-:Y:S02]  /*12910*/  FSETP.GEU.AND P6, PT, R6, -126, PT ;  /* 0xc2fc00000600780b */ /* 0x000fe40003fce000 */
[----:B------:R-:W1:Y:S01]  /*12920*/  MUFU.EX2 R130, R4 ;  /* 0x0000000400827308 */ /* 0x000e620000000800 */
[----:B------:R-:W-:Y:S01]  /*12930*/  FSETP.GEU.AND P4, PT, R142, -126, PT ;  /* 0xc2fc00008e00780b */ /* 0x000fe20003f8e000 */
[----:B---3--:R-:W-:Y:S01]  /*12940*/  @!P5 FMUL R136, R136, R136 ;  /* 0x000000888888d220 */ /* 0x008fe20000400000 */
[----:B------:R-:W-:-:S05]  /*12950*/  FSETP.GEU.AND P5, PT, R7, -126, PT ;  /* 0xc2fc00000700780b */ /* 0x000fca0003fae000 */
[----:B------:R-:W2:Y:S01]  /*12960*/  MUFU.EX2 R138, R138 ;  /* 0x0000008a008a7308 */ /* 0x000ea20000000800 */
[----:B----4-:R-:W-:Y:S02]  /*12970*/  @!P0 FMUL R139, R139, R139 ;  /* 0x0000008b8b8b8220 */ /* 0x010fe40000400000 */
[----:B------:R-:W-:-:S03]  /*12980*/  @!P6 FMUL R6, R6, 0.5 ;  /* 0x3f0000000606e820 */ /* 0x000fc60000400000 */
[----:B------:R-:W-:Y:S02]  /*12990*/  @!P4 FMUL R142, R142, 0.5 ;  /* 0x3f0000008e8ec820 */ /* 0x000fe40000400000 */
[----:B------:R3:W4:Y:S01]  /*129a0*/  MUFU.EX2 R131, R5 ;  /* 0x0000000500837308 */ /* 0x0007220000000800 */
[----:B-1----:R-:W-:Y:S01]  /*129b0*/  @!P3 FMUL R130, R130, R130 ;  /* 0x000000828282b220 */ /* 0x002fe20000400000 */
[----:B------:R-:W-:Y:S01]  /*129c0*/  FSETP.GEU.AND P3, PT, R143, -126, PT ;  /* 0xc2fc00008f00780b */ /* 0x000fe20003f6e000 */
[----:B------:R-:W-:-:S05]  /*129d0*/  @!P5 FMUL R7, R7, 0.5 ;  /* 0x3f0000000707d820 */ /* 0x000fca0000400000 */
[----:B------:R-:W1:Y:S01]  /*129e0*/  MUFU.EX2 R134, R6 ;  /* 0x0000000600867308 */ /* 0x000e620000000800 */
[----:B--2---:R-:W-:-:S06]  /*129f0*/  @!P1 FMUL R138, R138, R138 ;  /* 0x0000008a8a8a9220 */ /* 0x004fcc0000400000 */
[----:B------:R-:W-:Y:S01]  /*12a00*/  @!P3 FMUL R143, R143, 0.5 ;  /* 0x3f0000008f8fb820 */ /* 0x000fe20000400000 */
[----:B------:R-:W2:Y:S01]  /*12a10*/  MUFU.EX2 R135, R7 ;  /* 0x0000000700877308 */ /* 0x000ea20000000800 */
[--C-:B---3--:R-:W-:Y:S02]  /*12a20*/  FFMA2 R4, R144.F32x2.HI_LO, UR4.F32, R0.reuse.F32 ;  /* 0x0000000490047c49 */ /* 0x108fe40009200000 */
[----:B------:R-:W-:Y:S01]  /*12a30*/  FFMA2 R144, R140.F32x2.HI_LO, UR4.F32, R0.F32 ;  /* 0x000000048c907c49 */ /* 0x000fe20009200000 */
[----:B------:R-:W-:Y:S01]  /*12a40*/  USHF.R.U32.HI UR4, URZ, 0x15, UR39 ;  /* 0x00000015ff047899 */ /* 0x000fe20008011627 */
[----:B----4-:R-:W-:Y:S01]  /*12a50*/  @!P2 FMUL R131, R131, R131 ;  /* 0x000000838383a220 */ /* 0x010fe20000400000 */
[----:B------:R-:W-:Y:S02]  /*12a60*/  FSETP.GEU.AND P1, PT, R5, -126, PT ;  /* 0xc2fc00000500780b */ /* 0x000fe40003f2e000 */
[----:B------:R-:W-:Y:S01]  /*12a70*/  FSETP.GEU.AND P0, PT, R144, -126, PT ;  /* 0xc2fc00009000780b */ /* 0x000fe20003f0e000 */
[----:B------:R-:W3:Y:S01]  /*12a80*/  MUFU.EX2 R142, R142 ;  /* 0x0000008e008e7308 */ /* 0x000ee20000000800 */
[----:B------:R-:W-:Y:S01]  /*12a90*/  FSETP.GEU.AND P2, PT, R4, -126, PT ;  /* 0xc2fc00000400780b */ /* 0x000fe20003f4e000 */
[----:B-1----:R-:W-:Y:S01]  /*12aa0*/  @!P6 FMUL R134, R134, R134 ;  /* 0x000000868686e220 */ /* 0x002fe20000400000 */
[----:B------:R-:W-:-:S02]  /*12ab0*/  FSETP.GEU.AND P6, PT, R145, -126, PT ;  /* 0xc2fc00009100780b */ /* 0x000fc40003fce000 */
[----:B------:R-:W-:-:S03]  /*12ac0*/  MOV R3, UR4 ;  /* 0x0000000400037c02 */ /* 0x000fc60008000f00 */
[----:B------:R-:W1:Y:S01]  /*12ad0*/  MUFU.EX2 R143, R143 ;  /* 0x0000008f008f7308 */ /* 0x000e620000000800 */
[----:B--2---:R-:W-:Y:S01]  /*12ae0*/  @!P5 FMUL R135, R135, R135 ;  /* 0x000000878787d220 */ /* 0x004fe20000400000 */
[----:B------:R-:W-:Y:S01]  /*12af0*/  @!P1 FMUL R5, R5, 0.5 ;  /* 0x3f00000005059820 */ /* 0x000fe20000400000 */
[----:B------:R-:W-:Y:S01]  /*12b00*/  FSETP.GEU.AND P5, PT, R148, -126, PT ;  /* 0xc2fc00009400780b */ /* 0x000fe20003fae000 */
[----:B------:R-:W-:Y:S02]  /*12b10*/  @!P0 FMUL R144, R144, 0.5 ;  /* 0x3f00000090908820 */ /* 0x000fe40000400000 */
[----:B------:R-:W-:Y:S02]  /*12b20*/  @!P2 FMUL R4, R4, 0.5 ;  /* 0x3f0000000404a820 */ /* 0x000fe40000400000 */
[----:B------:R-:W2:Y:S01]  /*12b30*/  MUFU.EX2 R141, R5 ;  /* 0x00000005008d7308 */ /* 0x000ea20000000800 */
[----:B---3--:R-:W-:Y:S01]  /*12b40*/  @!P4 FMUL R142, R142, R142 ;  /* 0x0000008e8e8ec220 */ /* 0x008fe20000400000 */
[----:B------:R-:W-:Y:S01]  /*12b50*/  FSETP.GEU.AND P4, PT, R149, -126, PT ;  /* 0xc2fc00009500780b */ /* 0x000fe20003f8e000 */
[----:B------:R-:W-:-:S05]  /*12b60*/  @!P6 FMUL R145, R145, 0.5 ;  /* 0x3f0000009191e820 */ /* 0x000fca0000400000 */
[----:B------:R-:W3:Y:S01]  /*12b70*/  MUFU.EX2 R144, R144 ;  /* 0x0000009000907308 */ /* 0x000ee20000000800 */
[----:B-1----:R-:W-:Y:S01]  /*12b80*/  @!P3 FMUL R143, R143, R143 ;  /* 0x0000008f8f8fb220 */ /* 0x002fe20000400000 */
[----:B------:R-:W-:Y:S01]  /*12b90*/  FSETP.GEU.AND P3, PT, R24, -126, PT ;  /* 0xc2fc00001800780b */ /* 0x000fe20003f6e000 */
[----:B------:R-:W-:-:S03]  /*12ba0*/  @!P5 FMUL R148, R148, 0.5 ;  /* 0x3f0000009494d820 */ /* 0x000fc60000400000 */
        /* <DEDUP_REMOVED lines=198> */
[----:B------:R-:W-:-:S03]  /*13810*/  F2FP.F16.F32.PACK_AB R60, R97, R96 ;  /* 0x00000060613c723e */ /* 0x000fc600000000ff */
[----:B------:R-:W-:Y:S01]  /*13820*/  @!P3 FMUL R66, R66, 0.5 ;  /* 0x3f0000004242b820 */ /* 0x000fe20000400000 */
[----:B------:R-:W2:Y:S01]  /*13830*/  MUFU.EX2 R189, R63 ;  /* 0x0000003f00bd7308 */ /* 0x000ea20000000800 */
[----:B---3--:R-:W-:Y:S01]  /*13840*/  @!P1 FMUL R187, R187, R187 ;  /* 0x000000bbbbbb9220 */ /* 0x008fe20000400000 */
[----:B------:R-:W-:Y:S02]  /*13850*/  FSETP.GEU.AND P1, PT, R68, -126, PT ;  /* 0xc2fc00004400780b */ /* 0x000fe40003f2e000 */
[----:B------:R-:W-:Y:S02]  /*13860*/  F2FP.F16.F32.PACK_AB R61, R99, R98 ;  /* 0x00000062633d723e */ /* 0x000fe400000000ff */
[----:B------:R-:W-:Y:S01]  /*13870*/  F2FP.F16.F32.PACK_AB R42, R187, R186 ;  /* 0x000000babb2a723e */ /* 0x000fe200000000ff */
[----:B------:R-:W-:Y:S01]  /*13880*/  @!P2 FMUL R67, R67, 0.5 ;  /* 0x3f0000004343a820 */ /* 0x000fe20000400000 */
[----:B------:R-:W3:Y:S01]  /*13890*/  MUFU.EX2 R44, R64 ;  /* 0x00000040002c7308 */ /* 0x000ee20000000800 */
[----:B-1----:R-:W-:Y:S01]  /*138a0*/  @!P0 FMUL R188, R188, R188 ;  /* 0x000000bcbcbc8220 */ /* 0x002fe20000400000 */
[----:B------:R-:W-:-:S02]  /*138b0*/  FSETP.GEU.AND P0, PT, R69, -126, PT ;  /* 0xc2fc00004500780b */ /* 0x000fc40003f0e000 */
        /* <DEDUP_REMOVED lines=11> */
[----:B------:R-:W-:Y:S02]  /*13970*/  F2FP.F16.F32.PACK_AB R64, R105, R104 ;  /* 0x000000686940723e */ /* 0x000fe400000000ff */
[----:B------:R3:W-:Y:S01]  /*13980*/  STL [R1+0x10], R44 ;  /* 0x0000102c01007387 */ /* 0x0007e20000100800 */
[----:B------:R-:W-:Y:S01]  /*13990*/  @!P6 FMUL R70, R70, 0.5 ;  /* 0x3f0000004646e820 */ /* 0x000fe20000400000 */
[----:B------:R-:W4:Y:S01]  /*139a0*/  MUFU.EX2 R48, R67 ;  /* 0x0000004300307308 */ /* 0x000f220000000800 */
[----:B-1----:R-:W-:Y:S01]  /*139b0*/  @!P4 FMUL R49, R49, R49 ;  /* 0x000000313131c220 */ /* 0x002fe20000400000 */
[----:B------:R-:W-:Y:S02]  /*139c0*/  FSETP.GEU.AND P4, PT, R72, -126, PT ;  /* 0xc2fc00004800780b */ /* 0x000fe40003f8e000 */
[----:B------:R-:W-:Y:S02]  /*139d0*/  F2FP.F16.F32.PACK_AB R65, R107, R106 ;  /* 0x0000006a6b41723e */ /* 0x000fe400000000ff */
[----:B------:R-:W-:Y:S01]  /*139e0*/  STL [R1+0x14], R49 ;  /* 0x0000143101007387 */ /* 0x000fe20000100800 */
[----:B------:R-:W-:Y:S01]  /*139f0*/  @!P5 FMUL R71, R71, 0.5 ;  /* 0x3f0000004747d820 */ /* 0x000fe20000400000 */
[----:B------:R-:W1:Y:S01]  /*13a00*/  MUFU.EX2 R46, R68 ;  /* 0x00000044002e7308 */ /* 0x000e620000000800 */
[----:B--2---:R-:W-:Y:S01]  /*13a10*/  @!P3 FMUL R45, R45, R45 ;  /* 0x0000002d2d2db220 */ /* 0x004fe20000400000 */
        /* <DEDUP_REMOVED lines=11> */
[----:B-1----:R-:W-:Y:S01]  /*13ad0*/  @!P1 FMUL R46, R46, R46 ;  /* 0x0000002e2e2e9220 */ /* 0x002fe20000400000 */
[----:B------:R-:W-:-:S02]  /*13ae0*/  FSETP.GEU.AND P1, PT, R75, -126, PT ;  /* 0xc2fc00004b00780b */ /* 0x000fc40003f2e000 */
[----:B---3--:R-:W-:Y:S02]  /*13af0*/  F2FP.F16.F32.PACK_AB R44, R49, R44 ;  /* 0x0000002c312c723e */ /* 0x008fe400000000ff */
[----:B------:R1:W-:Y:S01]  /*13b00*/  STL [R1+0x20], R46 ;  /* 0x0000202e01007387 */ /* 0x0003e20000100800 */
[----:B------:R-:W-:Y:S01]  /*13b10*/  @!P2 FMUL R74, R74, 0.5 ;  /* 0x3f0000004a4aa820 */ /* 0x000fe20000400000 */
[----:B------:R-:W3:Y:S01]  /*13b20*/  MUFU.EX2 R5, R71 ;  /* 0x0000004700057308 */ /* 0x000ee20000000800 */
[----:B-----5:R-:W-:Y:S01]  /*13b30*/  @!P0 FMUL R47, R47, R47 ;  /* 0x0000002f2f2f8220 */ /* 0x020fe20000400000 */
[----:B------:R-:W-:Y:S02]  /*13b40*/  FSETP.GEU.AND P0, PT, R76, -126, PT ;  /* 0xc2fc00004c00780b */ /* 0x000fe40003f0e000 */
[----:B------:R-:W-:Y:S02]  /*13b50*/  F2FP.F16.F32.PACK_AB R68, R113, R112 ;  /* 0x000000707144723e */ /* 0x000fe400000000ff */
[----:B------:R5:W-:Y:S01]  /*13b60*/  STL [R1+0x24], R47 ;  /* 0x0000242f01007387 */ /* 0x000be20000100800 */
[----:B------:R-:W-:Y:S01]  /*13b70*/  @!P1 FMUL R75, R75, 0.5 ;  /* 0x3f0000004b4b9820 */ /* 0x000fe20000400000 */
[----:B------:R-:W1:Y:S01]  /*13b80*/  MUFU.EX2 R6, R72 ;  /* 0x0000004800067308 */ /* 0x000e620000000800 */
[----:B----4-:R-:W-:Y:S01]  /*13b90*/  @!P6 FMUL R4, R4, R4 ;  /* 0x000000040404e220 */ /* 0x010fe20000400000 */
[----:B------:R-:W-:-:S02]  /*13ba0*/  FSETP.GEU.AND P6, PT, R77, -126, PT ;  /* 0xc2fc00004d00780b */ /* 0x000fc40003fce000 */
[----:B--2---:R-:W-:Y:S02]  /*13bb0*/  F2FP.F16.F32.PACK_AB R45, R48, R45 ;  /* 0x0000002d302d723e */ /* 0x004fe400000000ff */
[----:B------:R2:W-:Y:S01]  /*13bc0*/  STL [R1+0x28], R4 ;  /* 0x0000280401007387 */ /* 0x0005e20000100800 */
[----:B------:R-:W-:Y:S01]  /*13bd0*/  @!P0 FMUL R76, R76, 0.5 ;  /* 0x3f0000004c4c8820 */ /* 0x000fe20000400000 */
[----:B------:R-:W4:Y:S01]  /*13be0*/  MUFU.EX2 R7, R73 ;  /* 0x0000004900077308 */ /* 0x000f220000000800 */
[----:B---3--:R-:W-:Y:S01]  /*13bf0*/  @!P5 FMUL R5, R5, R5 ;  /* 0x000000050505d220 */ /* 0x008fe20000400000 */
[----:B------:R-:W-:Y:S02]  /*13c00*/  FSETP.GEU.AND P5, PT, R78, -126, PT ;  /* 0xc2fc00004e00780b */ /* 0x000fe40003fae000 */
[----:B------:R-:W-:Y:S02]  /*13c10*/  F2FP.F16.F32.PACK_AB R69, R115, R114 ;  /* 0x000000727345723e */ /* 0x000fe400000000ff */
[----:B------:R2:W-:Y:S01]  /*13c20*/  STL [R1+0x2c], R5 ;  /* 0x00002c0501007387 */ /* 0x0005e20000100800 */
[----:B------:R-:W-:Y:S01]  /*13c30*/  @!P6 FMUL R77, R77, 0.5 ;  /* 0x3f0000004d4de820 */ /* 0x000fe20000400000 */
[----:B------:R-:W3:Y:S01]  /*13c40*/  MUFU.EX2 R20, R74 ;  /* 0x0000004a00147308 */ /* 0x000ee20000000800 */
[----:B-1----:R-:W-:Y:S01]  /*13c50*/  @!P4 FMUL R6, R6, R6 ;  /* 0x000000060606c220 */ /* 0x002fe20000400000 */
[----:B------:R-:W-:-:S02]  /*13c60*/  FSETP.GEU.AND P4, PT, R79, -126, PT ;  /* 0xc2fc00004f00780b */ /* 0x000fc40003f8e000 */
[----:B------:R-:W-:Y:S02]  /*13c70*/  F2FP.F16.F32.PACK_AB R46, R47, R46 ;  /* 0x0000002e2f2e723e */ /* 0x000fe400000000ff */
[----:B------:R2:W-:Y:S01]  /*13c80*/  STL [R1+0x30], R6 ;  /* 0x0000300601007387 */ /* 0x0005e20000100800 */
[----:B------:R-:W-:Y:S01]  /*13c90*/  @!P5 FMUL R78, R78, 0.5 ;  /* 0x3f0000004e4ed820 */ /* 0x000fe20000400000 */
[----:B------:R-:W1:Y:S01]  /*13ca0*/  MUFU.EX2 R21, R75 ;  /* 0x0000004b00157308 */ /* 0x000e620000000800 */
[----:B----4-:R-:W-:Y:S01]  /*13cb0*/  @!P3 FMUL R7, R7, R7 ;  /* 0x000000070707b220 */ /* 0x010fe20000400000 */
[----:B------:R-:W-:Y:S02]  /*13cc0*/  FSETP.GEU.AND P3, PT, R80, -126, PT ;  /* 0xc2fc00005000780b */ /* 0x000fe40003f6e000 */
[----:B------:R-:W-:Y:S02]  /*13cd0*/  F2FP.F16.F32.PACK_AB R70, R117, R116 ;  /* 0x000000747546723e */ /* 0x000fe400000000ff */
[----:B------:R2:W-:Y:S01]  /*13ce0*/  STL [R1+0x34], R7 ;  /* 0x0000340701007387 */ /* 0x0005e20000100800 */
[----:B------:R-:W-:Y:S01]  /*13cf0*/  @!P4 FMUL R79, R79, 0.5 ;  /* 0x3f0000004f4fc820 */ /* 0x000fe20000400000 */
[----:B------:R-:W4:Y:S01]  /*13d00*/  MUFU.EX2 R14, R76 ;  /* 0x0000004c000e7308 */ /* 0x000f220000000800 */
[----:B---3--:R-:W-:Y:S01]  /*13d10*/  @!P2 FMUL R20, R20, R20 ;  /* 0x000000141414a220 */ /* 0x008fe20000400000 */
[----:B------:R-:W-:-:S02]  /*13d20*/  FSETP.GEU.AND P2, PT, R81, -126, PT ;  /* 0xc2fc00005100780b */ /* 0x000fc40003f4e000 */
[----:B------:R-:W-:Y:S02]  /*13d30*/  F2FP.F16.F32.PACK_AB R71, R19, R18 ;  /* 0x000000121347723e */ /* 0x000fe400000000ff */
[----:B------:R2:W-:Y:S01]  /*13d40*/  STL [R1+0x38], R20 ;  /* 0x0000381401007387 */ /* 0x0005e20000100800 */
[----:B------:R-:W-:Y:S01]  /*13d50*/  @!P3 FMUL R80, R80, 0.5 ;  /* 0x3f0000005050b820 */ /* 0x000fe20000400000 */
[----:B------:R-:W3:Y:S01]  /*13d60*/  MUFU.EX2 R15, R77 ;  /* 0x0000004d000f7308 */ /* 0x000ee20000000800 */
[----:B-1----:R-:W-:Y:S01]  /*13d70*/  @!P1 FMUL R21, R21, R21 ;  /* 0x0000001515159220 */ /* 0x002fe20000400000 */
[----:B------:R-:W-:Y:S02]  /*13d80*/  FSETP.GEU.AND P1, PT, R82, -126, PT ;  /* 0xc2fc00005200780b */ /* 0x000fe40003f2e000 */
[----:B------:R-:W-:Y:S02]  /*13d90*/  F2FP.F16.F32.PACK_AB R72, R119, R118 ;  /* 0x000000767748723e */ /* 0x000fe400000000ff */
[----:B------:R2:W-:Y:S01]  /*13da0*/  STL [R1+0x3c], R21 ;  /* 0x00003c1501007387 */ /* 0x0005e20000100800 */
[----:B------:R-:W-:Y:S01]  /*13db0*/  @!P2 FMUL R81, R81, 0.5 ;  /* 0x3f0000005151a820 */ /* 0x000fe20000400000 */
[----:B------:R-:W1:Y:S01]  /*13dc0*/  MUFU.EX2 R12, R78 ;  /* 0x0000004e000c7308 */ /* 0x000e620000000800 */
[----:B----4-:R-:W-:Y:S01]  /*13dd0*/  @!P0 FMUL R14, R14, R14 ;  /* 0x0000000e0e0e8220 */ /* 0x010fe20000400000 */
[----:B------:R-:W-:-:S02]  /*13de0*/  FSETP.GEU.AND P0, PT, R83, -126, PT ;  /* 0xc2fc00005300780b */ /* 0x000fc40003f0e000 */
[----:B------:R-:W-:Y:S02]  /*13df0*/  F2FP.F16.F32.PACK_AB R73, R23, R22 ;  /* 0x000000161749723e */ /* 0x000fe400000000ff */
[----:B------:R2:W-:Y:S01]  /*13e00*/  STL [R1+0x40], R14 ;  /* 0x0000400e01007387 */ /* 0x0005e20000100800 */
[----:B------:R-:W-:Y:S01]  /*13e10*/  @!P1 FMUL R82, R82, 0.5 ;  /* 0x3f00000052529820 */ /* 0x000fe20000400000 */
[----:B------:R-:W4:Y:S01]  /*13e20*/  MUFU.EX2 R13, R79 ;  /* 0x0000004f000d7308 */ /* 0x000f220000000800 */
[----:B---3--:R-:W-:Y:S01]  /*13e30*/  @!P6 FMUL R15, R15, R15 ;  /* 0x0000000f0f0fe220 */ /* 0x008fe20000400000 */
[----:B------:R-:W-:Y:S02]  /*13e40*/  LOP3.LUT P6, RZ, R3, 0x3, R2, 0x48, !PT ;  /* 0x0000000303ff7812 */ /* 0x000fe400078c4802 */
[----:B------:R-:W-:Y:S02]  /*13e50*/  F2FP.F16.F32.PACK_AB R74, R127, R126 ;  /* 0x0000007e7f4a723e */ /* 0x000fe400000000ff */
[----:B------:R2:W-:Y:S01]  /*13e60*/  STL [R1+0x44], R15 ;  /* 0x0000440f01007387 */ /* 0x0005e20000100800 */
[----:B------:R-:W-:Y:S01]  /*13e70*/  @!P0 FMUL R83, R83, 0.5 ;  /* 0x3f00000053538820 */ /* 0x000fe20000400000 */
[----:B------:R-:W3:Y:S01]  /*13e80*/  MUFU.EX2 R10, R80 ;  /* 0x00000050000a7308 */ /* 0x000ee20000000800 */
[----:B-1----:R-:W-:Y:S01]  /*13e90*/  @!P5 FMUL R12, R12, R12 ;  /* 0x0000000c0c0cd220 */ /* 0x002fe20000400000 */
[----:B------:R-:W-:-:S02]  /*13ea0*/  F2FP.F16.F32.PACK_AB R75, R121, R120 ;  /* 0x00000078794b723e */ /* 0x000fc400000000ff */
[----:B------:R-:W-:Y:S02]  /*13eb0*/  F2FP.F16.F32.PACK_AB R76, R129, R128 ;  /* 0x00000080814c723e */ /* 0x000fe400000000ff */
[----:B------:R2:W-:Y:S01]  /*13ec0*/  STL [R1+0x48], R12 ;  /* 0x0000480c01007387 */ /* 0x0005e20000100800 */
[----:B------:R-:W-:Y:S01]  /*13ed0*/  F2FP.F16.F32.PACK_AB R77, R123, R122 ;  /* 0x0000007a7b4d723e */ /* 0x000fe200000000ff */
[----:B------:R-:W1:Y:S01]  /*13ee0*/  MUFU.EX2 R11, R81 ;  /* 0x00000051000b7308 */ /* 0x000e620000000800 */
[----:B----4-:R-:W-:Y:S01]  /*13ef0*/  @!P4 FMUL R13, R13, R13 ;  /* 0x0000000d0d0dc220 */ /* 0x010fe20000400000 */
[----:B------:R-:W-:Y:S02]  /*13f00*/  F2FP.F16.F32.PACK_AB R78, R133, R132 ;  /* 0x00000084854e723e */ /* 0x000fe400000000ff */
[----:B------:R-:W-:Y:S02]  /*13f10*/  F2FP.F16.F32.PACK_AB R79, R125, R124 ;  /* 0x0000007c7d4f723e */ /* 0x000fe400000000ff */
[----:B------:R2:W-:Y:S01]  /*13f20*/  STL [R1+0x4c], R13 ;  /* 0x00004c0d01007387 */ /* 0x0005e20000100800 */
[----:B-----5:R-:W-:Y:S01]  /*13f30*/  F2FP.F16.F32.PACK_AB R47, R5, R4 ;  /* 0x00000004052f723e */ /* 0x020fe200000000ff */
[----:B------:R-:W4:Y:S01]  /*13f40*/  MUFU.EX2 R8, R82 ;  /* 0x0000005200087308 */ /* 0x000f220000000800 */
[----:B---3--:R-:W-:Y:S01]  /*13f50*/  @!P3 FMUL R10, R10, R10 ;  /* 0x0000000a0a0ab220 */ /* 0x008fe20000400000 */
[----:B------:R-:W-:-:S02]  /*13f60*/  F2FP.F16.F32.PACK_AB R80, R137, R136 ;  /* 0x000000888950723e */ /* 0x000fc400000000ff */
[----:B------:R-:W-:Y:S02]  /*13f70*/  F2FP.F16.F32.PACK_AB R48, R7, R6 ;  /* 0x000000060730723e */ /* 0x000fe400000000ff */
[----:B------:R2:W-:Y:S01]  /*13f80*/  STL [R1+0x58], R10 ;  /* 0x0000580a01007387 */ /* 0x0005e20000100800 */
[----:B------:R-:W-:Y:S01]  /*13f90*/  F2FP.F16.F32.PACK_AB R49, R21, R20 ;  /* 0x000000141531723e */ /* 0x000fe200000000ff */
[----:B------:R-:W3:Y:S01]  /*13fa0*/  MUFU.EX2 R9, R83 ;  /* 0x0000005300097308 */ /* 0x000ee20000000800 */
[----:B-1----:R-:W-:Y:S01]  /*13fb0*/  @!P2 FMUL R11, R11, R11 ;  /* 0x0000000b0b0ba220 */ /* 0x002fe20000400000 */
[----:B------:R-:W-:Y:S02]  /*13fc0*/  F2FP.F16.F32.PACK_AB R81, R131, R130 ;  /* 0x000000828351723e */ /* 0x000fe400000000ff */
[----:B------:R-:W-:Y:S02]  /*13fd0*/  F2FP.F16.F32.PACK_AB R50, R15, R14 ;  /* 0x0000000e0f32723e */ /* 0x000fe400000000ff */
[----:B------:R2:W-:Y:S01]  /*13fe0*/  STL [R1+0x5c], R11 ;  /* 0x00005c0b01007387 */ /* 0x0005e20000100800 */
[----:B------:R-:W-:Y:S01]  /*13ff0*/  F2FP.F16.F32.PACK_AB R51, R13, R12 ;  /* 0x0000000c0d33723e */ /* 0x000fe200000000ff */
[----:B----4-:R-:W-:Y:S01]  /*14000*/  @!P1 FMUL R8, R8, R8 ;  /* 0x0000000808089220 */ /* 0x010fe20000400000 */
[----:B------:R-:W-:-:S02]  /*14010*/  F2FP.F16.F32.PACK_AB R82, R139, R138 ;  /* 0x0000008a8b52723e */ /* 0x000fc400000000ff */
[----:B------:R-:W-:Y:S02]  /*14020*/  F2FP.F16.F32.PACK_AB R52, R11, R10 ;  /* 0x0000000a0b34723e */ /* 0x000fe400000000ff */
[----:B------:R2:W-:Y:S01]  /*14030*/  STL [R1+0x50], R8 ;  /* 0x0000500801007387 */ /* 0x0005e20000100800 */
[----:B---3--:R-:W-:Y:S01]  /*14040*/  @!P0 FMUL R9, R9, R9 ;  /* 0x0000000909098220 */ /* 0x008fe20000400000 */
[----:B------:R-:W-:-:S04]  /*14050*/  F2FP.F16.F32.PACK_AB R83, R135, R134 ;  /* 0x000000868753723e */ /* 0x000fc800000000ff */
[----:B------:R2:W-:Y:S01]  /*14060*/  STL [R1+0x54], R9 ;  /* 0x0000540901007387 */ /* 0x0005e20000100800 */
[----:B------:R-:W-:Y:S01]  /*14070*/  F2FP.F16.F32.PACK_AB R53, R9, R8 ;  /* 0x000000080935723e */ /* 0x000fe200000000ff */
[----:B------:R-:W-:Y:S06]  /*14080*/  @!P6 BRA `(.L_x_258) ;  /* 0x000000000040e947 */ /* 0x000fec0003800000 */
[----:B------:R-:W-:Y:S01]  /*14090*/  MOV R2, 0x8 ;  /* 0x0000000800027802 */ /* 0x000fe20000000f00 */
[----:B------:R-:W1:Y:S01]  /*140a0*/  LDCU.64 UR8, c[0x4][0xb0] ;  /* 0x01001600ff0877ac */ /* 0x000e620008000a00 */
[----:B--2---:R-:W-:Y:S02]  /*140b0*/  HFMA2 R12, -RZ, RZ, 0, 5.9604644775390625e-08 ;  /* 0x00000001ff0c7431 */ /* 0x004fe400000001ff */
        /* <DEDUP_REMOVED lines=13> */
.L_x_258:
[----:B------:R-:W-:Y:S05]  /*14190*/  WARPSYNC.ALL ;  /* 0x0000000000007948 */ /* 0x000fea0003800000 */
[----:B------:R1:W-:Y:S01]  /*141a0*/  STTM.x32 tmem[UR39], R56 ;  /* 0x00000038000079ed */ /* 0x0003e200082c0027 */
[----:B------:R-:W3:Y:S01]  /*141b0*/  LDCU UR4, c[0x0][0x704] ;  /* 0x0000e080ff0477ac */ /* 0x000ee20008000800 */
[----:B-1----:R-:W4:Y:S01]  /*141c0*/  LDL R87, [R1+0x64] ;  /* 0x0000640001577983 */ /* 0x002f220000100800 */
[----:B------:R-:W1:Y:S02]  /*141d0*/  S2R R2, SR_TID.X ;  /* 0x0000000000027919 */ /* 0x000e640000002100 */
[----:B-1----:R-:W-:-:S02]  /*141e0*/  SHF.R.U32.HI R60, RZ, 0x5, R2 ;  /* 0x00000005ff3c7819 */ /* 0x002fc40000011602 */
[----:B----4-:R-:W-:-:S04]  /*141f0*/  FSETP.NEU.AND P0, PT, R87, -INF , PT ;  /* 0xff8000005700780b */ /* 0x010fc80003f0d000 */
[----:B------:R-:W-:-:S05]  /*14200*/  FSEL R0, R87, RZ, P0 ;  /* 0x000000ff57007208 */ /* 0x000fca0000000000 */
[----:B---3--:R-:W-:-:S04]  /*14210*/  FMUL R0, R0, -UR4 ;  /* 0x8000000400007c20 */ /* 0x008fc80008400000 */
[--C-:B------:R-:W-:Y:S02]  /*14220*/  FFMA2 R54, R54.F32x2.HI_LO, UR4.F32, R0.reuse.F32 ;  /* 0x0000000436367c49 */ /* 0x100fe40009200000 */
[----:B------:R-:W-:Y:S01]  /*14230*/  FFMA2 R146, R146.F32x2.HI_LO, UR4.F32, R0.F32 ;  /* 0x0000000492927c49 */ /* 0x000fe20009200000 */
[----:B------:R-:W-:Y:S02]  /*14240*/  UIADD3 UR4, UPT, UPT, UR39, 0x20, URZ ;  /* 0x0000002027047890 */ /* 0x000fe4000fffe0ff */
[----:B------:R-:W-:Y:S02]  /*14250*/  FSETP.GEU.AND P4, PT, R54, -126, PT ;  /* 0xc2fc00003600780b */ /* 0x000fe40003f8e000 */
[----:B------:R-:W-:Y:S01]  /*14260*/  FSETP.GEU.AND P3, PT, R55, -126, PT ;  /* 0xc2fc00003700780b */ /* 0x000fe20003f6e000 */
[----:B------:R-:W-:Y:S01]  /*14270*/  USHF.R.U32.HI UR4, URZ, 0x15, UR4 ;  /* 0x00000015ff047899 */ /* 0x000fe20008011604 */
[----:B------:R-:W-:Y:S02]  /*14280*/  FSETP.GEU.AND P2, PT, R146, -126, PT ;  /* 0xc2fc00009200780b */ /* 0x000fe40003f4e000 */
[----:B------:R-:W-:-:S03]  /*14290*/  FSETP.GEU.AND P1, PT, R147, -126, PT ;  /* 0xc2fc00009300780b */ /* 0x000fc60003f2e000 */
[----:B------:R-:W-:-:S04]  /*142a0*/  MOV R3, UR4 ;  /* 0x0000000400037c02 */ /* 0x000fc80008000f00 */
[----:B------:R-:W-:Y:S01]  /*142b0*/  @!P4 FMUL R54, R54, 0.5 ;  /* 0x3f0000003636c820 */ /* 0x000fe20000400000 */
[----:B------:R-:W-:Y:S01]  /*142c0*/  LOP3.LUT P0, RZ, R3, 0x3, R60, 0x48, !PT ;  /* 0x0000000303ff7812 */ /* 0x000fe2000780483c */
[----:B------:R-:W-:Y:S02]  /*142d0*/  @!P3 FMUL R55, R55, 0.5 ;  /* 0x3f0000003737b820 */ /* 0x000fe40000400000 */
[----:B------:R-:W-:Y:S01]  /*142e0*/  @!P2 FMUL R146, R146, 0.5 ;  /* 0x3f0000009292a820 */ /* 0x000fe20000400000 */
[----:B------:R-:W1:Y:S01]  /*142f0*/  MUFU.EX2 R58, R54 ;  /* 0x00000036003a7308 */ /* 0x000e620000000800 */
[----:B------:R-:W-:-:S07]  /*14300*/  @!P1 FMUL R147, R147, 0.5 ;  /* 0x3f00000093939820 */ /* 0x000fce0000400000 */
[----:B------:R-:W3:Y:S08]  /*14310*/  MUFU.EX2 R59, R55 ;  /* 0x00000037003b7308 */ /* 0x000ef00000000800 */
[----:B------:R-:W4:Y:S01]  /*14320*/  MUFU.EX2 R56, R146 ;  /* 0x0000009200387308 */ /* 0x000f220000000800 */
[----:B-1----:R-:W-:-:S07]  /*14330*/  @!P4 FMUL R58, R58, R58 ;  /* 0x0000003a3a3ac220 */ /* 0x002fce0000400000 */
[----:B------:R-:W1:Y:S01]  /*14340*/  MUFU.EX2 R57, R147 ;  /* 0x0000009300397308 */ /* 0x000e620000000800 */
[----:B---3--:R-:W-:-:S05]  /*14350*/  @!P3 FMUL R59, R59, R59 ;  /* 0x0000003b3b3bb220 */ /* 0x008fca0000400000 */
[----:B------:R-:W-:Y:S01]  /*14360*/  F2FP.F16.F32.PACK_AB R54, R59, R58 ;  /* 0x0000003a3b36723e */ /* 0x000fe200000000ff */
[----:B----4-:R-:W-:Y:S01]  /*14370*/  @!P2 FMUL R56, R56, R56 ;  /* 0x000000383838a220 */ /* 0x010fe20000400000 */
[----:B-1----:R-:W-:-:S05]  /*14380*/  @!P1 FMUL R57, R57, R57 ;  /* 0x0000003939399220 */ /* 0x002fca0000400000 */
[----:B------:R-:W-:Y:S01]  /*14390*/  F2FP.F16.F32.PACK_AB R55, R57, R56 ;  /* 0x000000383937723e */ /* 0x000fe200000000ff */
[----:B------:R-:W-:Y:S06]  /*143a0*/  @!P0 BRA `(.L_x_259) ;  /* 0x0000000000408947 */ /* 0x000fec0003800000 */
[----:B--2---:R-:W-:Y:S01]  /*143b0*/  MOV R14, 0x8 ;  /* 0x00000008000e7802 */ /* 0x004fe20000000f00 */
        /* <DEDUP_REMOVED lines=15> */
.L_x_259:
        /* <DEDUP_REMOVED lines=8> */
.L_x_260:
[----:B------:R-:W4:Y:S01]  /*14530*/  S2UR UR4, SR_CgaCtaId ;  /* 0x00000000000479c3 */ /* 0x000f220000008800 */
[----:B------:R-:W-:Y:S01]  /*14540*/  UISETP.NE.AND UP0, UPT, UR50, URZ, UPT ;  /* 0x000000ff3200728c */ /* 0x000fe2000bf05270 */
[----:B------:R-:W-:-:S03]  /*14550*/  UMOV UR5, 0x400 ;  /* 0x0000040000057882 */ /* 0x000fc60000000000 */
[----:B------:R-:W-:-:S04]  /*14560*/  USEL UR39, UR45, UR48, UP0 ;  /* 0x000000302d277287 */ /* 0x000fc80008000000 */
[----:B------:R-:W-:Y:S02]  /*14570*/  ULOP3.LUT UR39, UR39, 0x1, URZ, 0x3c, !UPT ;  /* 0x0000000127277892 */ /* 0x000fe4000f8e3cff */
[----:B----4-:R-:W-:-:S04]  /*14580*/  ULEA UR4, UR4, UR5, 0x18 ;  /* 0x0000000504047291 */ /* 0x010fc8000f8ec0ff */
[----:B------:R-:W-:Y:S02]  /*14590*/  UIADD3 UR5, UPT, UPT, UR4, 0xe068, URZ ;  /* 0x0000e06804057890 */ /* 0x000fe4000fffe0ff */
[----:B------:R-:W-:Y:S02]  /*145a0*/  @UP0 UIADD3 UR5, UPT, UPT, UR4, 0xe058, URZ ;  /* 0x0000e05804050890 */ /* 0x000fe4000fffe0ff */
[----:B------:R-:W-:Y:S02]  /*145b0*/  UISETP.NE.AND UP0, UPT, UR43, URZ, UPT ;  /* 0x000000ff2b00728c */ /* 0x000fe4000bf05270 */
[----:B------:R-:W-:-:S09]  /*145c0*/  UPRMT UR5, UR38, 0x654, UR5 ;  /* 0x0000065426057896 */ /* 0x000fd20008000005 */
[----:B---3--:R-:W-:Y:S01]  /*145d0*/  SYNCS.ARRIVE.TRANS64.RED.A1T0 RZ, [UR5], RZ ;  /* 0x000000ffffff79a7 */ /* 0x008fe20008100405 */
[----:B------:R-:W-:Y:S05]  /*145e0*/  BRA.U UP0, `(.L_x_261) ;  /* 0x0000000100047547 */ /* 0x000fea000b800000 */
[----:B------:R-:W-:Y:S05]  /*145f0*/  BPT.TRAP 0x1 ;  /* 0x000000040000795c */ /* 0x000fea0000300000 */
.L_x_261:
[----:B------:R-:W-:Y:S01]  /*14600*/  UISETP.NE.AND UP0, UPT, UR50, URZ, UPT ;  /* 0x000000ff3200728c */ /* 0x000fe2000bf05270 */
[----:B------:R-:W-:Y:S01]  /*14610*/  FADD2 R90, R90.F32x2.HI_LO, RZ.F32 ;  /* 0x000000ff5a5a724b */ /* 0x000fe20000200000 */
[----:B------:R-:W-:Y:S01]  /*14620*/  UIADD3 UR5, UPT, UPT, UR4, 0xe088, URZ ;  /* 0x0000e08804057890 */ /* 0x000fe2000fffe0ff */
[----:B------:R-:W-:Y:S01]  /*14630*/  FADD2 R92, R92.F32x2.HI_LO, RZ.F32 ;  /* 0x000000ff5c5c724b */ /* 0x000fe20000200000 */
[----:B------:R-:W-:Y:S01]  /*14640*/  USEL UR37, UR46, UR47, UP0 ;  /* 0x0000002f2e257287 */ /* 0x000fe20008000000 */
[----:B------:R-:W-:Y:S01]  /*14650*/  FADD2 R90, R90.F32x2.HI_LO, R98.F32x2.HI_LO ;  /* 0x000000625a5a724b */ /* 0x000fe20000000000 */
[----:B------:R-:W-:Y:S01]  /*14660*/  FSETP.NEU.AND P0, PT, R87, -INF , PT ;  /* 0xff8000005700780b */ /* 0x000fe20003f0d000 */
[----:B------:R-:W-:Y:S01]  /*14670*/  FADD2 R94, R94.F32x2.HI_LO, RZ.F32 ;  /* 0x000000ff5e5e724b */ /* 0x000fe20000200000 */
[----:B------:R-:W-:Y:S01]  /*14680*/  ULOP3.LUT UR37, UR37, 0x1, URZ, 0x3c, !UPT ;  /* 0x0000000125257892 */ /* 0x000fe2000f8e3cff */
[----:B------:R-:W-:Y:S01]  /*14690*/  FADD2 R92, R92.F32x2.HI_LO, R100.F32x2.HI_LO ;  /* 0x000000645c5c724b */ /* 0x000fe20000000000 */
[----:B--2---:R-:W-:Y:S01]  /*146a0*/  FSEL R4, R87, RZ, P0 ;  /* 0x000000ff57047208 */ /* 0x004fe20000000000 */
[----:B------:R-:W-:Y:S01]  /*146b0*/  @UP0 UIADD3 UR5, UPT, UPT, UR4, 0xe078, URZ ;  /* 0x0000e07804050890 */ /* 0x000fe2000fffe0ff */
[----:B------:R-:W-:-:S02]  /*146c0*/  FADD2 R94, R94.F32x2.HI_LO, R102.F32x2.HI_LO ;  /* 0x000000665e5e724b */ /* 0x000fc40000000000 */
[----:B------:R-:W-:Y:S01]  /*146d0*/  MOV R0, UR37 ;  /* 0x0000002500007c02 */ /* 0x000fe20008000f00 */
[----:B------:R-:W-:Y:S01]  /*146e0*/  FADD2 R90, R90.F32x2.HI_LO, R106.F32x2.HI_LO ;  /* 0x0000006a5a5a724b */ /* 0x000fe20000000000 */
[----:B------:R-:W-:Y:S01]  /*146f0*/  FSETP.NEU.AND P0, PT, R17, R4, PT ;  /* 0x000000041100720b */ /* 0x000fe20003f0d000 */
[----:B------:R-:W-:Y:S01]  /*14700*/  FADD2 R92, R92.F32x2.HI_LO, R108.F32x2.HI_LO ;  /* 0x0000006c5c5c724b */ /* 0x000fe20000000000 */
[----:B------:R-:W-:Y:S01]  /*14710*/  SHF.L.U32 R0, R0, 0x1f, RZ ;  /* 0x0000001f00007819 */ /* 0x000fe200000006ff */
[----:B------:R-:W-:Y:S02]  /*14720*/  FADD2 R94, R94.F32x2.HI_LO, R110.F32x2.HI_LO ;  /* 0x0000006e5e5e724b */ /* 0x000fe40000000000 */
[----:B------:R-:W-:Y:S01]  /*14730*/  FADD2 R90, R90.F32x2.HI_LO, R114.F32x2.HI_LO ;  /* 0x000000725a5a724b */ /* 0x000fe20000000000 */
[----:B------:R-:W2:Y:S01]  /*14740*/  SYNCS.PHASECHK.TRANS64.TRYWAIT P2, [UR5], R0 ;  /* 0x00000000ff0075a7 */ /* 0x000ea20008041105 */
[----:B------:R-:W-:Y:S02]  /*14750*/  FADD2 R92, R92.F32x2.HI_LO, R116.F32x2.HI_LO ;  /* 0x000000745c5c724b */ /* 0x000fe40000000000 */
[----:B------:R-:W-:-:S02]  /*14760*/  FADD2 R94, R94.F32x2.HI_LO, R18.F32x2.HI_LO ;  /* 0x000000125e5e724b */ /* 0x000fc40000000000 */
[----:B------:R-:W-:Y:S02]  /*14770*/  FADD2 R90, R90.F32x2.HI_LO, R22.F32x2.HI_LO ;  /* 0x000000165a5a724b */ /* 0x000fe40000000000 */
[----:B------:R-:W-:Y:S02]  /*14780*/  FADD2 R92, R92.F32x2.HI_LO, R126.F32x2.HI_LO ;  /* 0x0000007e5c5c724b */ /* 0x000fe40000000000 */
[----:B------:R-:W-:Y:S02]  /*14790*/  FADD2 R94, R94.F32x2.HI_LO, R120.F32x2.HI_LO ;  /* 0x000000785e5e724b */ /* 0x000fe40000000000 */
[----:B------:R-:W-:Y:S01]  /*147a0*/  FADD2 R90, R90.F32x2.HI_LO, R122.F32x2.HI_LO ;  /* 0x0000007a5a5a724b */ /* 0x000fe20000000000 */
[----:B--2---:R-:W-:Y:S06]  /*147b0*/  @!P2 BRA `(.L_x_262) ;  /* 0x0000004c0010a947 */ /* 0x004fec0003800000 */
.L_x_441:
[----:B------:R-:W-:Y:S01]  /*147c0*/  BSSY.RECONVERGENT B0, `(.L_x_263) ;  /* 0x000000b000007945 */ /* 0x000fe20003800200 */
[----:B--2---:R-:W-:-:S03]  /*147d0*/  MOV R3, 0x3f000000 ;  /* 0x3f00000000037802 */ /* 0x004fc60000000f00 */
[----:B------:R-:W-:Y:S05]  /*147e0*/  @!P0 BRA `(.L_x_264) ;  /* 0x0000000000208947 */ /* 0x000fea0003800000 */
[----:B------:R-:W2:Y:S01]  /*147f0*/  LDCU UR5, c[0x0][0x704] ;  /* 0x0000e080ff0577ac */ /* 0x000ea20008000800 */
[----:B------:R-:W-:-:S04]  /*14800*/  FADD R0, -R4, R17 ;  /* 0x0000001104007221 */ /* 0x000fc80000000100 */
[----:B--2---:R-:W-:-:S05]  /*14810*/  FMUL R0, R0, UR5 ;  /* 0x0000000500007c20 */ /* 0x004fca0008400000 */
[----:B------:R-:W-:-:S13]  /*14820*/  FSETP.GEU.AND P0, PT, R0, -126, PT ;  /* 0xc2fc00000000780b */ /* 0x000fda0003f0e000 */
[----:B------:R-:W-:-:S04]  /*14830*/  @!P0 FMUL R0, R0, 0.5 ;  /* 0x3f00000000008820 */ /* 0x000fc80000400000 */
[----:B------:R-:W2:Y:S02]  /*14840*/  MUFU.EX2 R3, R0 ;  /* 0x0000000000037308 */ /* 0x000ea40000000800 */
[----:B--2---:R-:W-:-:S04]  /*14850*/  @!P0 FMUL R3, R3, R3 ;  /* 0x0000000303038220 */ /* 0x004fc80000400000 */
[----:B------:R-:W-:Y:S02]  /*14860*/  FMUL R3, R3, 0.5 ;  /* 0x3f00000003037820 */ /* 0x000fe40000400000 */
.L_x_264:
[----:B------:R-:W-:Y:S05]  /*14870*/  BSYNC.RECONVERGENT B0 ;  /* 0x0000000000007941 */ /* 0x000fea0003800200 */
.L_x_263:
[----:B-1----:R-:W2:Y:S04]  /*14880*/  LDL.LU.64 R24, [R1+0x18] ;  /* 0x0000180001187983 */ /* 0x002ea80000300a00 */
[----:B------:R-:W3:Y:S04]  /*14890*/  LDL.LU.64 R22, [R1+0x20] ;  /* 0x0000200001167983 */ /* 0x000ee80000300a00 */
[----:B------:R-:W4:Y:S04]  /*148a0*/  LDL.LU.64 R20, [R1+0x28] ;  /* 0x0000280001147983 */ /* 0x000f280000300a00 */
[----:B------:R-:W5:Y:S04]  /*148b0*/  LDL.LU.64 R12, [R1+0x10] ;  /* 0x00001000010c7983 */ /* 0x000f680000300a00 */
        /* <DEDUP_REMOVED lines=43> */
[----:B--2---:R-:W-:Y:S02]  /*14b70*/  FADD2 R90, R90.F32x2.HI_LO, R24.F32x2.HI_LO ;  /* 0x000000185a5a724b */ /* 0x004fe40000000000 */
[----:B---3--:R-:W-:Y:S02]  /*14b80*/  FADD2 R92, R92.F32x2.HI_LO, R22.F32x2.HI_LO ;  /* 0x000000165c5c724b */ /* 0x008fe40000000000 */
[----:B----4-:R-:W-:Y:S02]  /*14b90*/  FADD2 R94, R94.F32x2.HI_LO, R20.F32x2.HI_LO ;  /* 0x000000145e5e724b */ /* 0x010fe40000000000 */
[----:B-----5:R-:W-:-:S02]  /*14ba0*/  FADD2 R88, R88.F32x2.HI_LO, R12.F32x2.HI_LO ;  /* 0x0000000c5858724b */ /* 0x020fc40000000000 */
        /* <DEDUP_REMOVED lines=9> */
[----:B------:R-:W-:-:S04]  /*14c40*/  FADD2 R88, R88.F32x2.HI_LO, R90.F32x2.HI_LO ;  /* 0x0000005a5858724b */ /* 0x000fc80000000000 */
[----:B------:R-:W-:-:S04]  /*14c50*/  FADD2 R88, R88.F32x2.HI_LO, R92.F32x2.HI_LO ;  /* 0x0000005c5858724b */ /* 0x000fc80000000000 */
[----:B------:R-:W-:-:S05]  /*14c60*/  FADD R0, R88, R89 ;  /* 0x0000005958007221 */ /* 0x000fca0000000000 */
[----:B------:R1:W-:Y:S01]  /*14c70*/  STL [R1+0x60], R0 ;  /* 0x0000600001007387 */ /* 0x0003e20000100800 */
[----:B------:R-:W-:Y:S05]  /*14c80*/  @P1 BRA `(.L_x_265) ;  /* 0x0000000000041947 */ /* 0x000fea0003800000 */
[----:B------:R-:W-:Y:S05]  /*14c90*/  BPT.TRAP 0x1 ;  /* 0x000000040000795c */ /* 0x000fea0000300000 */
.L_x_265:
[----:B------:R-:W-:Y:S01]  /*14ca0*/  UISETP.NE.AND UP0, UPT, UR50, URZ, UPT ;  /* 0x000000ff3200728c */ /* 0x000fe2000bf05270 */
[----:B-1----:R-:W-:Y:S01]  /*14cb0*/  IMAD.U32 R0, RZ, RZ, UR39 ;  /* 0x00000027ff007e24 */ /* 0x002fe2000f8e00ff */
        /* <DEDUP_REMOVED lines=12> */
.L_x_443:
        /* <DEDUP_REMOVED lines=17> */
.L_x_267:
[----:B------:R-:W-:Y:S05]  /*14e90*/  WARPSYNC.ALL ;  /* 0x0000000000007948 */ /* 0x000fea0003800000 */
[----:B------:R-:W2:Y:S01]  /*14ea0*/  LDL.LU.64 R16, [R1+0x60] ;  /* 0x0000600001107983 */ /* 0x000ea20000300a00 */
[----:B------:R-:W-:Y:S01]  /*14eb0*/  R2UR UR4, R2 ;  /* 0x00000000020472ca */ /* 0x000fe200000e0000 */
[----:B------:R-:W-:Y:S02]  /*14ec0*/  UISETP.NE.AND UP0, UPT, UR50, URZ, UPT ;  /* 0x000000ff3200728c */ /* 0x000fe4000bf05270 */
[----:B------:R-:W-:Y:S02]  /*14ed0*/  ULOP3.LUT UR49, UR49, 0x1, URZ, 0x3c, !UPT ;  /* 0x0000000131317892 */ /* 0x000fe4000f8e3cff */
[----:B------:R-:W-:-:S02]  /*14ee0*/  USEL UR47, UR47, UR37, UP0 ;  /* 0x000000252f2f7287 */ /* 0x000fc40008000000 */
[----:B------:R-:W-:Y:S02]  /*14ef0*/  USEL UR46, UR37, UR46, UP0 ;  /* 0x0000002e252e7287 */ /* 0x000fe40008000000 */
[----:B------:R-:W-:Y:S02]  /*14f00*/  USEL UR48, UR48, UR39, UP0 ;  /* 0x0000002730307287 */ /* 0x000fe40008000000 */
[----:B------:R-:W-:Y:S02]  /*14f10*/  USEL UR45, UR39, UR45, UP0 ;  /* 0x0000002d272d7287 */ /* 0x000fe40008000000 */
[----:B--2---:R3:W-:Y:S10]  /*14f20*/  STTM.x2 tmem[UR4], R16 ;  /* 0x00000010000079ed */ /* 0x0047f400080c0004 */
.L_x_248:
[----:B------:R-:W-:-:S09]  /*14f30*/  UISETP.NE.AND UP0, UPT, UR43, URZ, UPT ;  /* 0x000000ff2b00728c */ /* 0x000fd2000bf05270 */
[----:B------:R-:W-:Y:S05]  /*14f40*/  BRA.U UP0, `(.L_x_268) ;  /* 0x0000000100047547 */ /* 0x000fea000b800000 */
[----:B------:R-:W-:Y:S05]  /*14f50*/  BPT.TRAP 0x1 ;  /* 0x000000040000795c */ /* 0x000fea0000300000 */
.L_x_268:
[----:B------:R-:W4:Y:S01]  /*14f60*/  S2UR UR5, SR_CgaCtaId ;  /* 0x00000000000579c3 */ /* 0x000f220000008800 */
[----:B------:R-:W-:Y:S01]  /*14f70*/  UISETP.NE.AND UP1, UPT, UR50, URZ, UPT ;  /* 0x000000ff3200728c */ /* 0x000fe2000bf25270 */
[----:B------:R-:W-:-:S03]  /*14f80*/  UMOV UR4, 0x400 ;  /* 0x0000040000047882 */ /* 0x000fc60000000000 */
[----:B------:R-:W-:-:S04]  /*14f90*/  USEL UR6, UR46, UR47, UP1 ;  /* 0x0000002f2e067287 */ /* 0x000fc80008800000 */
[----:B------:R-:W-:Y:S02]  /*14fa0*/  ULOP3.LUT UR6, UR6, 0x1, URZ, 0x3c, !UPT ;  /* 0x0000000106067892 */ /* 0x000fe4000f8e3cff */
[----:B----4-:R-:W-:-:S04]  /*14fb0*/  ULEA UR5, UR5, UR4, 0x18 ;  /* 0x0000000405057291 */ /* 0x010fc8000f8ec0ff */
[----:B------:R-:W-:Y:S02]  /*14fc0*/  UIADD3 UR4, UPT, UPT, UR5, 0xe080, URZ ;  /* 0x0000e08005047890 */ /* 0x000fe4000fffe0ff */
[----:B------:R-:W-:-:S09]  /*14fd0*/  @UP1 UIADD3 UR4, UPT, UPT, UR5, 0xe070, URZ ;  /* 0x0000e07005041890 */ /* 0x000fd2000fffe0ff */
[----:B------:R-:W-:Y:S01]  /*14fe0*/  SYNCS.ARRIVE.TRANS64.A1T0 RZ, [UR4], RZ ;  /* 0x000000ffffff79a7 */ /* 0x000fe20008100004 */
[----:B------:R-:W-:Y:S05]  /*14ff0*/  BRA.U UP0, `(.L_x_269) ;  /* 0x0000000100047547 */ /* 0x000fea000b800000 */
[----:B------:R-:W-:Y:S05]  /*15000*/  BPT.TRAP 0x1 ;  /* 0x000000040000795c */ /* 0x000fea0000300000 */
.L_x_269:
[----:B------:R-:W-:Y:S01]  /*15010*/  UISETP.NE.AND UP0, UPT, UR50, URZ, UPT ;  /* 0x000000ff3200728c */ /* 0x000fe2000bf05270 */
[----:B-1----:R-:W-:Y:S01]  /*15020*/  MOV R3, UR6 ;  /* 0x0000000600037c02 */ /* 0x002fe20008000f00 */
[----:B------:R-:W-:-:S03]  /*15030*/  UIADD3 UR4, UPT, UPT, UR5, 0xe078, URZ ;  /* 0x0000e07805047890 */ /* 0x000fc6000fffe0ff */
[----:B------:R-:W-:-:S06]  /*15040*/  SHF.L.U32 R3, R3, 0x1f, RZ ;  /* 0x0000001f03037819 */ /* 0x000fcc00000006ff */
[----:B------:R-:W-:Y:S02]  /*15050*/  @!UP0 UIADD3 UR4, UPT, UPT, UR5, 0xe088, URZ ;  /* 0x0000e08805048890 */ /* 0x000fe4000fffe0ff */
[----:B------:R-:W-:-:S07]  /*15060*/  UISETP.GT.U32.AND UP0, UPT, UR42, 0x1, UPT ;  /* 0x000000012a00788c */ /* 0x000fce000bf04070 */
[----:B------:R-:W1:Y:S02]  /*15070*/  SYNCS.PHASECHK.TRANS64.TRYWAIT P0, [UR4], R3 ;  /* 0x00000003ff0075a7 */ /* 0x000e640008001104 */
[----:B-1----:R-:W-:Y:S05]  /*15080*/  @!P0 BRA `(.L_x_270) ;  /* 0x00000044000c8947 */ /* 0x002fea0003800000 */
.L_x_445:
[----:B------:R-:W-:Y:S05]  /*15090*/  BRA.U UP0, `(.L_x_271) ;  /* 0x0000000100087547 */ /* 0x000fea000b800000 */
[----:B------:R-:W-:Y:S05]  /*150a0*/  BPT.TRAP 0x1 ;  /* 0x000000040000795c */ /* 0x000fea0000300000 */
[----:B------:R-:W-:Y:S05]  /*150b0*/  BPT.TRAP 0x1 ;  /* 0x000000040000795c */ /* 0x000fea0000300000 */
.L_x_271:
[----:B------:R-:W-:Y:S02]  /*150c0*/  UISETP.NE.AND UP0, UPT, UR50, URZ, UPT ;  /* 0x000000ff3200728c */ /* 0x000fe4000bf05270 */
[----:B------:R-:W-:Y:S02]  /*150d0*/  UIADD3 UR4, UPT, UPT, UR5, 0xe068, URZ ;  /* 0x0000e06805047890 */ /* 0x000fe4000fffe0ff */
[----:B------:R-:W-:Y:S02]  /*150e0*/  USEL UR47, UR47, UR6, UP0 ;  /* 0x000000062f2f7287 */ /* 0x000fe40008000000 */
[----:B------:R-:W-:-:S05]  /*150f0*/  USEL UR46, UR6, UR46, UP0 ;  /* 0x0000002e062e7287 */ /* 0x000fca0008000000 */
[----:B------:R-:W-:-:S04]  /*15100*/  @UP0 UIADD3 UR4, UPT, UPT, UR5, 0xe058, URZ ;  /* 0x0000e05805040890 */ /* 0x000fc8000fffe0ff */
[----:B------:R-:W-:-:S09]  /*15110*/  UPRMT UR4, UR38, 0x654, UR4 ;  /* 0x0000065426047896 */ /* 0x000fd20008000004 */
[----:B------:R-:W-:Y:S01]  /*15120*/  SYNCS.ARRIVE.TRANS64.RED.A1T0 RZ, [UR4], RZ ;  /* 0x000000ffffff79a7 */ /* 0x000fe20008100404 */
[----:B------:R-:W-:-:S04]  /*15130*/  USEL UR4, UR45, UR48, UP0 ;  /* 0x000000302d047287 */ /* 0x000fc80008000000 */
[----:B------:R-:W-:-:S04]  /*15140*/  ULOP3.LUT UR4, UR4, 0x1, URZ, 0x3c, !UPT ;  /* 0x0000000104047892 */ /* 0x000fc8000f8e3cff */
[----:B------:R-:W-:Y:S02]  /*15150*/  USEL UR45, UR4, UR45, UP0 ;  /* 0x0000002d042d7287 */ /* 0x000fe40008000000 */
[----:B------:R-:W-:-:S12]  /*15160*/  USEL UR48, UR48, UR4, UP0 ;  /* 0x0000000430307287 */ /* 0x000fd80008000000 */
.L_x_223:
[----:B------:R-:W4:Y:S01]  /*15170*/  LDCU UR5, c[0x0][0x370] ;  /* 0x00006e00ff0577ac */ /* 0x000f220008000800 */
[----:B------:R-:W5:Y:S01]  /*15180*/  LDCU UR4, c[0x0][0x900] ;  /* 0x00012000ff0477ac */ /* 0x000f620008000800 */
[----:B----4-:R-:W-:-:S04]  /*15190*/  UIADD3 UR36, UPT, UPT, UR5, UR36, URZ ;  /* 0x0000002405247290 */ /* 0x010fc8000fffe0ff */
[----:B-----5:R-:W-:-:S09]  /*151a0*/  UISETP.GE.AND UP0, UPT, UR36, UR4, UPT ;  /* 0x000000042400728c */ /* 0x020fd2000bf06270 */
[----:B------:R-:W-:Y:S05]  /*151b0*/  BRA.U !UP0, `(.L_x_272) ;  /* 0xffffff59080c7547 */ /* 0x000fea000b83ffff */
[----:B------:R-:W-:Y:S05]  /*151c0*/  EXIT ;  /* 0x000000000000794d */ /* 0x000fea0003800000 */
.L_x_26:
[----:B------:R-:W-:-:S05]  /*151d0*/  IMAD.MOV.U32 R3, RZ, RZ, -0x4 ;  /* 0xfffffffcff037424 */ /* 0x000fca00078e00ff */
[----:B------:R-:W-:-:S05]  /*151e0*/  VIADDMNMX.U32 R0, R2, R3, 0x2, PT ;  /* 0x0000000202007446 */ /* 0x000fca0003800003 */
[----:B------:R-:W-:-:S04]  /*151f0*/  IMAD.SHL.U32 R0, R0, 0x4, RZ ;  /* 0x0000000400007824 */ /* 0x000fc800078e00ff */
[----:B------:R-:W1:Y:S02]  /*15200*/  LDC R2, c[0x2][R0] ;  /* 0x0080000000027b82 */ /* 0x000e640000000800 */
[----:B-1----:R-:W-:-:S04]  /*15210*/  SHF.R.S32.HI R3, RZ, 0x1f, R2 ;  /* 0x0000001fff037819 */ /* 0x002fc80000011402 */
.L_x_498:
[----:B------:R-:W-:Y:S05]  /*15220*/  BRX R2 -0x15230                                                                                                                                                                                                                                                                                                                                                                                                                                                                                                                                                                                 (*"BRANCH_TARGETS .L_x_499,.L_x_500,.L_x_501"*) ;  /* 0xfffffeac02747949 */ /* 0x000fea000383ffff */
.L_x_501:
[----:B------:R-:W-:-:S08]  /*15230*/  NOP ;  /* 0x0000000000007918 */ /* 0x000fd00000000000 */
[----:B------:R-:W-:-:S00]  /*15240*/  USETMAXREG.DEALLOC.CTAPOOL 0x18 ;  /* 0x00000018000079c8 */ /* 0x000fc000080e0500 */
[----:B------:R-:W-:Y:S05]  /*15250*/  EXIT ;  /* 0x000000000000794d */ /* 0x000fea0003800000 */
.L_x_499:
[----:B------:R-:W-:-:S08]  /*15260*/  NOP ;  /* 0x0000000000007918 */ /* 0x000fd00000000000 */
[----:B------:R-:W1:-:S00]  /*15270*/  USETMAXREG.DEALLOC.CTAPOOL 0x20 ;  /* 0x00000020000079c8 */ /* 0x000e4000080e0500 */
[----:B-1----:R-:W1:Y:S02]  /*15280*/  LDC R0, c[0x0][0x900] ;  /* 0x00024000ff007b82 */ /* 0x002e640000000800 */
[----:B-1----:R-:W-:-:S13]  /*15290*/  ISETP.LE.AND P1, PT, R0, UR36, PT ;  /* 0x0000002400007c0c */ /* 0x002fda000bf23270 */
[----:B------:R-:W-:Y:S05]  /*152a0*/  @P1 EXIT ;  /* 0x000000000000194d */ /* 0x000fea0003800000 */
[----:B------:R-:W-:Y:S01]  /*152b0*/  HFMA2 R4, -RZ, RZ, 0, 5.9604644775390625e-08 ;  /* 0x00000001ff047431 */ /* 0x000fe200000001ff */
[----:B------:R-:W-:Y:S01]  /*152c0*/  PLOP3.LUT P5, PT, P5, P6, PT, 0xf8, 0x8f ;  /* 0x00000000008f781c */ /* 0x000fe20002fadf70 */
[----:B------:R-:W1:Y:S01]  /*152d0*/  LDCU.64 UR4, c[0x0][0x348] ;  /* 0x00006900ff0477ac */ /* 0x000e620008000a00 */
[----:B------:R-:W-:Y:S01]  /*152e0*/  UPLOP3.LUT UP1, UPT, UP2, UP3, UPT, 0xf8, 0x8f ;  /* 0x00000000008f789c */ /* 0x000fe20001727f70 */
[----:B------:R-:W-:Y:S01]  /*152f0*/  UMOV UR15, 0x1 ;  /* 0x00000001000f7882 */ /* 0x000fe20000000000 */
[----:B------:R-:W-:-:S09]  /*15300*/  UMOV UR22, URZ ;  /* 0x000000ff00167c82 */ /* 0x000fd20008000000 */
.L_x_370:
[----:B--2---:R-:W2:Y:S01]  /*15310*/  LDCU.64 UR6, c[0x0][0x908] ;  /* 0x00012100ff0677ac */ /* 0x004ea20008000a00 */
[----:B---3--:R-:W3:Y:S01]  /*15320*/  LDCU UR10, c[0x0][0x904] ;  /* 0x00012080ff0a77ac */ /* 0x008ee20008000800 */
[----:B------:R-:W4:Y:S01]  /*15330*/  LDCU.64 UR8, c[0x0][0x920] ;  /* 0x00012400ff0877ac */ /* 0x000f220008000a00 */
[----:B------:R-:W5:Y:S01]  /*15340*/  LDCU UR14, c[0x0][0x91c] ;  /* 0x00012380ff0e77ac */ /* 0x000f620008000800 */
[----:B--2---:R-:W-:-:S04]  /*15350*/  UIMAD.WIDE.U32 UR12, UR36, UR6, URZ ;  /* 0x00000006240c72a5 */ /* 0x004fc8000f8e00ff */
[----:B------:R-:W-:Y:S02]  /*15360*/  USHF.R.U32.HI UR13, URZ, UR7, UR13 ;  /* 0x00000007ff0d7299 */ /* 0x000fe4000801160d */
[----:B---3--:R-:W-:Y:S01]  /*15370*/  UISETP.NE.AND UP2, UPT, UR10, 0x1, UPT ;  /* 0x000000010a00788c */ /* 0x008fe2000bf45270 */
[----:B------:R-:W2:Y:S03]  /*15380*/  LDCU.64 UR6, c[0x0][0x380] ;  /* 0x00007000ff0677ac */ /* 0x000ea60008000a00 */
[----:B------:R-:W-:Y:S02]  /*15390*/  USEL UR13, UR36, UR13, !UP2 ;  /* 0x0000000d240d7287 */ /* 0x000fe4000d000000 */
[----:B-----5:R-:W-:Y:S02]  /*153a0*/  UISETP.NE.AND UP2, UPT, UR14, 0x1, UPT ;  /* 0x000000010e00788c */ /* 0x020fe4000bf45270 */
[----:B----4-:R-:W-:-:S02]  /*153b0*/  UIMAD.WIDE.U32 UR16, UR13, UR8, URZ ;  /* 0x000000080d1072a5 */ /* 0x010fc4000f8e00ff */
[----:B------:R-:W-:-:S05]  /*153c0*/  UIADD3 UR8, UPT, UPT, -UR13, URZ, URZ ;  /* 0x000000ff0d087290 */ /* 0x000fca000fffe1ff */
[----:B------:R-:W-:Y:S02]  /*153d0*/  UMOV UR11, UR17 ;  /* 0x00000011000b7c82 */ /* 0x000fe40008000000 */
[----:B------:R-:W-:Y:S02]  /*153e0*/  USHF.R.U32.HI UR9, URZ, UR9, UR11 ;  /* 0x00000009ff097299 */ /* 0x000fe4000801160b */
[----:B------:R-:W-:Y:S02]  /*153f0*/  UIMAD UR11, UR10, UR8, UR36 ;  /* 0x000000080a0b72a4 */ /* 0x000fe4000f8e0224 */
[----:B------:R-:W-:Y:S02]  /*15400*/  USEL UR12, UR13, UR9, !UP2 ;  /* 0x000000090d0c7287 */ /* 0x000fe4000d000000 */
[----:B--2---:R-:W-:Y:S02]  /*15410*/  UISETP.NE.AND UP2, UPT, UR7, URZ, UPT ;  /* 0x000000ff0700728c */ /* 0x004fe4000bf45270 */
[----:B------:R-:W-:-:S02]  /*15420*/  USHF.L.U32 UR11, UR11, 0x8, URZ ;  /* 0x000000080b0b7899 */ /* 0x000fc400080006ff */
[----:B------:R-:W-:Y:S02]  /*15430*/  UIADD3 UR8, UPT, UPT, -UR12, URZ, URZ ;  /* 0x000000ff0c087290 */ /* 0x000fe4000fffe1ff */
[----:B------:R-:W-:Y:S02]  /*15440*/  UISETP.GE.OR UP2, UPT, UR11, UR6, !UP2 ;  /* 0x000000060b00728c */ /* 0x000fe4000d746670 */
[----:B------:R-:W-:-:S07]  /*15450*/  UIMAD UR14, UR14, UR8, UR13 ;  /* 0x000000080e0e72a4 */ /* 0x000fce000f8e020d */
[----:B-1----:R-:W-:Y:S05]  /*15460*/  BRA.U UP2, `(.L_x_273) ;  /* 0x0000002902147547 */ /* 0x002fea000b800000 */
[----:B------:R-:W2:Y:S01]  /*15470*/  LDCU UR6, c[0x0][0x38c] ;  /* 0x00007180ff0677ac */ /* 0x000ea20008000800 */
[----:B------:R-:W-:Y:S01]  /*15480*/  BSSY.RECONVERGENT B0, `(.L_x_274) ;  /* 0x0000028000007945 */ /* 0x000fe20003800200 */
[----:B------:R-:W3:Y:S01]  /*15490*/  LDCU.64 UR8, c[0x0][0x910] ;  /* 0x00012200ff0877ac */ /* 0x000ee20008000a00 */
[----:B------:R-:W4:Y:S01]  /*154a0*/  LDCU UR10, c[0x0][0x918] ;  /* 0x00012300ff0a77ac */ /* 0x000f220008000800 */
[----:B--2---:R-:W-:Y:S01]  /*154b0*/  IMAD.U32 R3, RZ, RZ, UR6 ;  /* 0x00000006ff037e24 */ /* 0x004fe2000f8e00ff */
[----:B---3--:R-:W-:-:S04]  /*154c0*/  UIMAD.WIDE.U32 UR16, UR12, UR9, URZ ;  /* 0x000000090c1072a5 */ /* 0x008fc8000f8e00ff */
[----:B------:R-:W-:Y:S01]  /*154d0*/  IABS R3, R3 ;  /* 0x0000000300037213 */ /* 0x000fe20000000000 */
[----:B------:R-:W-:-:S03]  /*154e0*/  UISETP.NE.AND UP2, UPT, UR8, 0x1, UPT ;  /* 0x000000010800788c */ /* 0x000fc6000bf45270 */
[----:B------:R-:W2:Y:S01]  /*154f0*/  I2F.RP R0, R3 ;  /* 0x0000000300007306 */ /* 0x000ea20000209400 */
[----:B------:R-:W-:Y:S02]  /*15500*/  UMOV UR9, UR17 ;  /* 0x0000001100097c82 */ /* 0x000fe40008000000 */
[----:B----4-:R-:W-:-:S04]  /*15510*/  USHF.R.U32.HI UR9, URZ, UR10, UR9 ;  /* 0x0000000aff097299 */ /* 0x010fc80008011609 */
[----:B------:R-:W-:Y:S02]  /*15520*/  USEL UR9, UR12, UR9, !UP2 ;  /* 0x000000090c097287 */ /* 0x000fe4000d000000 */
[----:B------:R-:W-:Y:S02]  /*15530*/  UISETP.NE.AND UP2, UPT, UR6, URZ, UPT ;  /* 0x000000ff0600728c */ /* 0x000fe4000bf45270 */
[----:B------:R-:W-:Y:S01]  /*15540*/  UIADD3 UR9, UPT, UPT, -UR9, URZ, URZ ;  /* 0x000000ff09097290 */ /* 0x000fe2000fffe1ff */
[----:B--2---:R-:W2:Y:S03]  /*15550*/  MUFU.RCP R6, R0 ;  /* 0x0000000000067308 */ /* 0x004ea60000001000 */
[----:B------:R-:W-:-:S04]  /*15560*/  UIMAD UR12, UR8, UR9, UR12 ;  /* 0x00000009080c72a4 */ /* 0x000fc8000f8e020c */
[----:B------:R-:W-:-:S04]  /*15570*/  ULOP3.LUT UR8, UR12, UR6, URZ, 0x3c, !UPT ;  /* 0x000000060c087292 */ /* 0x000fc8000f8e3cff */
[----:B------:R-:W-:Y:S01]  /*15580*/  UISETP.GE.AND UP3, UPT, UR8, URZ, UPT ;  /* 0x000000ff0800728c */ /* 0x000fe2000bf66270 */
[----:B--2---:R-:W-:Y:S02]  /*15590*/  IADD3 R6, PT, PT, R6, 0xffffffe, RZ ;  /* 0x0ffffffe06067810 */ /* 0x004fe40007ffe0ff */
[----:B------:R-:W-:Y:S02]  /*155a0*/  MOV R0, UR12 ;  /* 0x0000000c00007c02 */ /* 0x000fe40008000f00 */
[----:B------:R-:W2:Y:S02]  /*155b0*/  F2I.FTZ.U32.TRUNC.NTZ R7, R6 ;  /* 0x0000000600077305 */ /* 0x000ea4000021f000 */
[----:B------:R-:W-:Y:S01]  /*155c0*/  IABS R0, R0 ;  /* 0x0000000000007213 */ /* 0x000fe20000000000 */
[----:B--2---:R-:W-:Y:S02]  /*155d0*/  IMAD.MOV R2, RZ, RZ, -R7 ;  /* 0x000000ffff027224 */ /* 0x004fe400078e0a07 */
[----:B------:R-:W-:-:S02]  /*155e0*/  IMAD.MOV.U32 R6, RZ, RZ, RZ ;  /* 0x000000ffff067224 */ /* 0x000fc400078e00ff */
[----:B------:R-:W-:-:S04]  /*155f0*/  IMAD R2, R2, R3, RZ ;  /* 0x0000000302027224 */ /* 0x000fc800078e02ff */
[----:B------:R-:W-:-:S06]  /*15600*/  IMAD.HI.U32 R2, R7, R2, R6 ;  /* 0x0000000207027227 */ /* 0x000fcc00078e0006 */
[----:B------:R-:W-:-:S05]  /*15610*/  IMAD.HI.U32 R5, R2, R0, RZ ;  /* 0x0000000002057227 */ /* 0x000fca00078e00ff */
[----:B------:R-:W-:-:S05]  /*15620*/  IADD3 R2, PT, PT, -R5, RZ, RZ ;  /* 0x000000ff05027210 */ /* 0x000fca0007ffe1ff */
[----:B------:R-:W-:-:S05]  /*15630*/  IMAD R0, R3, R2, R0 ;  /* 0x0000000203007224 */ /* 0x000fca00078e0200 */
[----:B------:R-:W-:-:S13]  /*15640*/  ISETP.GT.U32.AND P1, PT, R3, R0, PT ;  /* 0x000000000300720c */ /* 0x000fda0003f24070 */
[----:B------:R-:W-:Y:S01]  /*15650*/  @!P1 IMAD.IADD R0, R0, 0x1, -R3 ;  /* 0x0000000100009824 */ /* 0x000fe200078e0a03 */
[----:B------:R-:W-:-:S04]  /*15660*/  @!P1 IADD3 R5, PT, PT, R5, 0x1, RZ ;  /* 0x0000000105059810 */ /* 0x000fc80007ffe0ff */
[----:B------:R-:W-:-:S13]  /*15670*/  ISETP.GE.U32.AND P2, PT, R0, R3, PT ;  /* 0x000000030000720c */ /* 0x000fda0003f46070 */
[----:B------:R-:W-:-:S05]  /*15680*/  @P2 VIADD R5, R5, 0x1 ;  /* 0x0000000105052836 */ /* 0x000fca0000000000 */
[----:B------:R-:W-:-:S13]  /*15690*/  R2UR UR13, R5 ;  /* 0x00000000050d72ca */ /* 0x000fda00000e0000 */
[----:B------:R-:W-:Y:S02]  /*156a0*/  @!UP3 UIADD3 UR13, UPT, UPT, -UR13, URZ, URZ ;  /* 0x000000ff0d0db290 */ /* 0x000fe4000fffe1ff */
[----:B------:R-:W-:-:S04]  /*156b0*/  @!UP2 ULOP3.LUT UR13, URZ, UR6, URZ, 0x33, !UPT ;  /* 0x00000006ff0da292 */ /* 0x000fc8000f8e33ff */
[----:B------:R-:W-:-:S04]  /*156c0*/  UIADD3 UR8, UPT, UPT, -UR13, URZ, URZ ;  /* 0x000000ff0d087290 */ /* 0x000fc8000fffe1ff */
[----:B------:R-:W-:Y:S01]  /*156d0*/  UIMAD UR12, UR6, UR8, UR12 ;  /* 0x00000008060c72a4 */ /* 0x000fe2000f8e020c */
[----:B------:R-:W-:Y:S11]  /*156e0*/  @!P3 BRA `(.L_x_275) ;  /* 0x000000000004b947 */ /* 0x000ff60003800000 */
[----:B-1----:R-:W-:Y:S05]  /*156f0*/  BPT.TRAP 0x1 ;  /* 0x000000040000795c */ /* 0x002fea0000300000 */
.L_x_275:
[----:B-1----:R-:W-:Y:S05]  /*15700*/  BSYNC.RECONVERGENT B0 ;  /* 0x0000000000007941 */ /* 0x002fea0003800200 */
.L_x_274:
[----:B------:R-:W1:Y:S01]  /*15710*/  S2UR UR8, SR_CgaCtaId ;  /* 0x00000000000879c3 */ /* 0x000e620000008800 */
[----:B------:R-:W-:Y:S01]  /*15720*/  UMOV UR6, 0x400 ;  /* 0x0000040000067882 */ /* 0x000fe20000000000 */
[----:B------:R-:W-:Y:S02]  /*15730*/  SHF.L.U32 R6, R4, 0x1f, RZ ;  /* 0x0000001f04067819 */ /* 0x000fe400000006ff */
[----:B------:R-:W-:Y:S01]  /*15740*/  @!P0 MOV R0, 0x2000 ;  /* 0x0000200000008802 */ /* 0x000fe20000000f00 */
[----:B-1----:R-:W-:-:S09]  /*15750*/  ULEA UR8, UR8, UR6, 0x18 ;  /* 0x0000000608087291 */ /* 0x002fd2000f8ec0ff */
[----:B------:R-:W1:Y:S02]  /*15760*/  SYNCS.PHASECHK.TRANS64.TRYWAIT P1, [UR8+0xe010], R6 ;  /* 0x00e01006ff0075a7 */ /* 0x000e640008021108 */
[----:B-1----:R-:W-:Y:S05]  /*15770*/  @!P1 BRA `(.L_x_276) ;  /* 0x0000003c00689947 */ /* 0x002fea0003800000 */
.L_x_447:
[----:B------:R2:W-:Y:S01]  /*15780*/  @!P0 SYNCS.ARRIVE.TRANS64 RZ, [UR8+0xe000], R0 ;  /* 0x00e00000ffff89a7 */ /* 0x0005e20008000008 */
[----:B------:R-:W-:Y:S04]  /*15790*/  BSSY.RECONVERGENT B0, `(.L_x_277) ;  /* 0x0000003000007945 */ /* 0x000fe80003800200 */
[----:B------:R-:W-:Y:S05]  /*157a0*/  @!P5 BRA `(.L_x_278) ;  /* 0x000000000004d947 */ /* 0x000fea0003800000 */
[----:B------:R-:W-:Y:S05]  /*157b0*/  BPT.TRAP 0x1 ;  /* 0x000000040000795c */ /* 0x000fea0000300000 */
.L_x_278:
[----:B------:R-:W-:Y:S05]  /*157c0*/  BSYNC.RECONVERGENT B0 ;  /* 0x0000000000007941 */ /* 0x000fea0003800200 */
.L_x_277:
[----:B-1----:R-:W1:Y:S01]  /*157d0*/  S2R R3, SR_TID.X ;  /* 0x0000000000037919 */ /* 0x002e620000002100 */
[----:B------:R-:W-:Y:S01]  /*157e0*/  BSSY.RECONVERGENT B0, `(.L_x_279) ;  /* 0x0000005000007945 */ /* 0x000fe20003800200 */
[----:B-1----:R-:W-:-:S04]  /*157f0*/  LOP3.LUT P2, RZ, R3, 0x1f, RZ, 0xc0, !PT ;  /* 0x0000001f03ff7812 */ /* 0x002fc8000784c0ff */
[----:B------:R-:W-:-:S13]  /*15800*/  PLOP3.LUT P2, PT, P2, P0, PT, 0x8f, 0xf8 ;  /* 0x0000000000f8781c */ /* 0x000fda0001741177 */
[----:B------:R-:W-:Y:S05]  /*15810*/  @P2 BRA `(.L_x_280) ;  /* 0x0000000000042947 */ /* 0x000fea0003800000 */
[----:B------:R-:W-:Y:S05]  /*15820*/  BPT.TRAP 0x1 ;  /* 0x000000040000795c */ /* 0x000fea0000300000 */
.L_x_280:
[----:B------:R-:W-:Y:S05]  /*15830*/  BSYNC.RECONVERGENT B0 ;  /* 0x0000000000007941 */ /* 0x000fea0003800200 */
.L_x_279:
[----:B------:R-:W-:Y:S02]  /*15840*/  UIADD3 UR18, UP2, UPT, UR4, 0x80, URZ ;  /* 0x0000008004127890 */ /* 0x000fe4000ff5e0ff */
[----:B------:R-:W-:Y:S02]  /*15850*/  UIADD3 UR9, UPT, UPT, UR8, 0xe000, URZ ;  /* 0x0000e00008097890 */ /* 0x000fe4000fffe0ff */
[----:B------:R-:W-:Y:S01]  /*15860*/  UIADD3.X UR19, UPT, UPT, URZ, UR5, URZ, UP2, !UPT ;  /* 0x00000005ff137290 */ /* 0x000fe200097fe4ff */
[----:B------:R-:W-:Y:S01]  /*15870*/  UMOV UR16, 0x0 ;  /* 0x0000000000107882 */ /* 0x000fe20000000000 */
[----:B------:R-:W-:Y:S01]  /*15880*/  UMOV UR17, 0x10000000 ;  /* 0x1000000000117882 */ /* 0x000fe20000000000 */
[----:B------:R-:W-:-:S06]  /*15890*/  UMOV UR10, URZ ;  /* 0x000000ff000a7c82 */ /* 0x000fcc0008000000 */
[----:B------:R1:W-:Y:S02]  /*158a0*/  UTMALDG.5D [UR8], [UR18], desc[UR16] ;  /* 0x00001008120075b4 */ /* 0x0003e40008021000 */
[----:B-1----:R-:W-:Y:S05]  /*158b0*/  BRA.U !UP0, `(.L_x_281) ;  /* 0x0000000108047547 */ /* 0x002fea000b800000 */
[----:B------:R-:W-:Y:S05]  /*158c0*/  BPT.TRAP 0x1 ;  /* 0x000000040000795c */ /* 0x000fea0000300000 */
.L_x_281:
[----:B------:R-:W-:Y:S01]  /*158d0*/  ULEA UR17, UR22, UR8, 0x3 ;  /* 0x0000000816117291 */ /* 0x000fe2000f8e18ff */
[----:B------:R-:W-:Y:S01]  /*158e0*/  IMAD.U32 R5, RZ, RZ, UR15 ;  /* 0x0000000fff057e24 */ /* 0x000fe2000f8e00ff */
[----:B------:R-:W-:-:S04]  /*158f0*/  @!P0 MOV R2, 0x2000 ;  /* 0x0000200000028802 */ /* 0x000fc80000000f00 */
[----:B------:R-:W-:-:S04]  /*15900*/  SHF.L.U32 R5, R5, 0x1f, RZ ;  /* 0x0000001f05057819 */ /* 0x000fc800000006ff */
[----:B------:R-:W1:Y:S02]  /*15910*/  SYNCS.PHASECHK.TRANS64.TRYWAIT P1, [UR17+0xe038], R5 ;  /* 0x00e03805ff0075a7 */ /* 0x000e640008021111 */
[----:B-1----:R-:W-:Y:S05]  /*15920*/  @!P1 BRA `(.L_x_282) ;  /* 0x0000003c00149947 */ /* 0x002fea0003800000 */
.L_x_449:
[----:B------:R3:W-:Y:S01]  /*15930*/  @!P0 SYNCS.ARRIVE.TRANS64 RZ, [UR17+0xe020], R2 ;  /* 0x00e02002ffff89a7 */ /* 0x0007e20008000011 */
[----:B------:R-:W-:Y:S05]  /*15940*/  BRA.U !UP1, `(.L_x_283) ;  /* 0x0000000109047547 */ /* 0x000fea000b800000 */
[----:B------:R-:W-:Y:S05]  /*15950*/  BPT.TRAP 0x1 ;  /* 0x000000040000795c */ /* 0x000fea0000300000 */
.L_x_283:
[----:B---3--:R-:W-:Y:S01]  /*15960*/  LOP3.LUT P1, R2, R3, 0x1f, RZ, 0xc0, !PT ;  /* 0x0000001f03027812 */ /* 0x008fe2000782c0ff */
[----:B------:R-:W-:Y:S03]  /*15970*/  BSSY.RECONVERGENT B0, `(.L_x_284) ;  /* 0x0000004000007945 */ /* 0x000fe60003800200 */
[----:B------:R-:W-:-:S13]  /*15980*/  PLOP3.LUT P1, PT, P1, P0, PT, 0x8f, 0xf8 ;  /* 0x0000000000f8781c */ /* 0x000fda0000f21177 */
[----:B------:R-:W-:Y:S05]  /*15990*/  @P1 BRA `(.L_x_285) ;  /* 0x0000000000041947 */ /* 0x000fea0003800000 */
[----:B------:R-:W-:Y:S05]  /*159a0*/  BPT.TRAP 0x1 ;  /* 0x000000040000795c */ /* 0x000fea0000300000 */
.L_x_285:
[----:B------:R-:W-:Y:S05]  /*159b0*/  BSYNC.RECONVERGENT B0 ;  /* 0x0000000000007941 */ /* 0x000fea0003800200 */
.L_x_284:
[----:B------:R-:W-:Y:S01]  /*159c0*/  ULEA UR16, UR22, UR8, 0xd ;  /* 0x0000000816107291 */ /* 0x000fe2000f8e68ff */
[----:B------:R-:W-:Y:S01]  /*159d0*/  BSSY.RECONVERGENT B0, `(.L_x_286) ;  /* 0x0000013000007945 */ /* 0x000fe20003800200 */
[----:B------:R-:W-:Y:S02]  /*159e0*/  UIADD3 UR26, UP2, UPT, UR4, 0x180, URZ ;  /* 0x00000180041a7890 */ /* 0x000fe4000ff5e0ff */
[----:B------:R-:W-:Y:S02]  /*159f0*/  UIADD3 UR6, UPT, UPT, UR22, 0x1, URZ ;  /* 0x0000000116067890 */ /* 0x000fe4000fffe0ff */
[----:B------:R-:W-:Y:S02]  /*15a00*/  UIADD3 UR17, UPT, UPT, UR17, 0xe020, URZ ;  /* 0x0000e02011117890 */ /* 0x000fe4000fffe0ff */
[----:B------:R-:W-:Y:S02]  /*15a10*/  UIADD3 UR16, UPT, UPT, UR16, 0x4000, URZ ;  /* 0x0000400010107890 */ /* 0x000fe4000fffe0ff */
[----:B------:R-:W-:-:S02]  /*15a20*/  UIADD3.X UR27, UPT, UPT, URZ, UR5, URZ, UP2, !UPT ;  /* 0x00000005ff1b7290 */ /* 0x000fc400097fe4ff */
[----:B------:R-:W-:Y:S01]  /*15a30*/  UISETP.NE.AND UP2, UPT, UR6, 0x3, UPT ;  /* 0x000000030600788c */ /* 0x000fe2000bf45270 */
[----:B------:R-:W-:Y:S01]  /*15a40*/  UMOV UR24, 0x0 ;  /* 0x0000000000187882 */ /* 0x000fe20000000000 */
[----:B------:R-:W-:Y:S02]  /*15a50*/  UMOV UR25, 0x10000000 ;  /* 0x1000000000197882 */ /* 0x000fe40000000000 */
[----:B------:R-:W-:Y:S01]  /*15a60*/  USEL UR9, URZ, 0x1, UP2 ;  /* 0x00000001ff097887 */ /* 0x000fe20009000000 */
[----:B------:R-:W-:Y:S01]  /*15a70*/  UMOV UR18, URZ ;  /* 0x000000ff00127c82 */ /* 0x000fe20008000000 */
[----:B------:R-:W-:Y:S01]  /*15a80*/  UMOV UR19, URZ ;  /* 0x000000ff00137c82 */ /* 0x000fe20008000000 */
[----:B------:R-:W-:Y:S01]  /*15a90*/  UMOV UR20, UR13 ;  /* 0x0000000d00147c82 */ /* 0x000fe20008000000 */
[----:B------:R-:W-:Y:S01]  /*15aa0*/  UMOV UR21, UR14 ;  /* 0x0000000e00157c82 */ /* 0x000fe20008000000 */
[----:B------:R-:W-:Y:S01]  /*15ab0*/  USEL UR6, UR6, URZ, UP2 ;  /* 0x000000ff06067287 */ /* 0x000fe20009000000 */
[----:B------:R3:W-:Y:S01]  /*15ac0*/  UTMALDG.4D [UR16], [UR26], desc[UR24] ;  /* 0x000018101a0075b4 */ /* 0x0007e20008019000 */
[----:B------:R-:W-:Y:S01]  /*15ad0*/  ULOP3.LUT UR15, UR15, UR9, URZ, 0x3c, !UPT ;  /* 0x000000090f0f7292 */ /* 0x000fe2000f8e3cff */
[----:B---3--:R-:W-:Y:S06]  /*15ae0*/  @!P3 BRA `(.L_x_287) ;  /* 0x000000000004b947 */ /* 0x008fec0003800000 */
[----:B------:R-:W-:Y:S05]  /*15af0*/  BPT.TRAP 0x1 ;  /* 0x000000040000795c */ /* 0x000fea0000300000 */
.L_x_287:
[----:B------:R-:W-:Y:S05]  /*15b00*/  BSYNC.RECONVERGENT B0 ;  /* 0x0000000000007941 */ /* 0x000fea0003800200 */
.L_x_286:
[----:B------:R-:W3:Y:S01]  /*15b10*/  SYNCS.PHASECHK.TRANS64.TRYWAIT P1, [UR8+0xe018], R6 ;  /* 0x00e01806ff0075a7 */ /* 0x000ee20008021108 */
[----:B-12---:R-:W-:Y:S01]  /*15b20*/  @!P0 MOV R0, 0x2000 ;  /* 0x0000200000008802 */ /* 0x006fe20000000f00 */
[----:B---3--:R-:W-:Y:S06]  /*15b30*/  @!P1 BRA `(.L_x_288) ;  /* 0x0000003800a89947 */ /* 0x008fec0003800000 */
.L_x_451:
[----:B------:R2:W-:Y:S01]  /*15b40*/  @!P0 SYNCS.ARRIVE.TRANS64 RZ, [UR8+0xe008], R0 ;  /* 0x00e00800ffff89a7 */ /* 0x0005e20008000008 */
[----:B------:R-:W-:Y:S04]  /*15b50*/  BSSY.RECONVERGENT B0, `(.L_x_289) ;  /* 0x0000003000007945 */ /* 0x000fe80003800200 */
[----:B------:R-:W-:Y:S05]  /*15b60*/  @!P5 BRA `(.L_x_290) ;  /* 0x000000000004d947 */ /* 0x000fea0003800000 */
[----:B------:R-:W-:Y:S05]  /*15b70*/  BPT.TRAP 0x1 ;  /* 0x000000040000795c */ /* 0x000fea0000300000 */
.L_x_290:
[----:B------:R-:W-:Y:S05]  /*15b80*/  BSYNC.RECONVERGENT B0 ;  /* 0x0000000000007941 */ /* 0x000fea0003800200 */
.L_x_289:
[----:B------:R-:W-:Y:S01]  /*15b90*/  ISETP.EQ.OR P1, PT, R2, RZ, P0 ;  /* 0x000000ff0200720c */ /* 0x000fe20000722670 */
[----:B------:R-:W-:-:S12]  /*15ba0*/  BSSY.RECONVERGENT B0, `(.L_x_291) ;  /* 0x0000003000007945 */ /* 0x000fd80003800200 */
[----:B------:R-:W-:Y:S05]  /*15bb0*/  @P1 BRA `(.L_x_292) ;  /* 0x0000000000041947 */ /* 0x000fea0003800000 */
[----:B------:R-:W-:Y:S05]  /*15bc0*/  BPT.TRAP 0x1 ;  /* 0x000000040000795c */ /* 0x000fea0000300000 */
.L_x_292:
[----:B------:R-:W-:Y:S05]  /*15bd0*/  BSYNC.RECONVERGENT B0 ;  /* 0x0000000000007941 */ /* 0x000fea0003800200 */
.L_x_291:
[----:B------:R-:W-:Y:S02]  /*15be0*/  UIADD3 UR10, UP2, UPT, UR4, 0x80, URZ ;  /* 0x00000080040a7890 */ /* 0x000fe4000ff5e0ff */
[----:B------:R-:W-:Y:S02]  /*15bf0*/  UIADD3 UR19, UPT, UPT, UR11, 0x80, URZ ;  /* 0x000000800b137890 */ /* 0x000fe4000fffe0ff */
[----:B------:R-:W-:Y:S02]  /*15c00*/  UIADD3 UR16, UPT, UPT, UR8, 0x2000, URZ ;  /* 0x0000200008107890 */ /* 0x000fe4000fffe0ff */
[----:B------:R-:W-:Y:S02]  /*15c10*/  UIADD3 UR17, UPT, UPT, UR8, 0xe008, URZ ;  /* 0x0000e00808117890 */ /* 0x000fe4000fffe0ff */
[----:B------:R-:W-:Y:S01]  /*15c20*/  UIADD3.X UR11, UPT, UPT, URZ, UR5, URZ, UP2, !UPT ;  /* 0x00000005ff0b7290 */ /* 0x000fe200097fe4ff */
[----:B------:R-:W-:Y:S01]  /*15c30*/  UMOV UR24, 0x0 ;  /* 0x0000000000187882 */ /* 0x000fe20000000000 */
[----:B------:R-:W-:Y:S01]  /*15c40*/  UMOV UR25, 0x10000000 ;  /* 0x1000000000197882 */ /* 0x000fe20000000000 */
[----:B------:R-:W-:Y:S01]  /*15c50*/  UMOV UR18, URZ ;  /* 0x000000ff00127c82 */ /* 0x000fe20008000000 */
[----:B------:R-:W-:Y:S01]  /*15c60*/  UMOV UR20, UR12 ;  /* 0x0000000c00147c82 */ /* 0x000fe20008000000 */
[----:B------:R-:W-:Y:S01]  /*15c70*/  UMOV UR21, UR13 ;  /* 0x0000000d00157c82 */ /* 0x000fe20008000000 */
[----:B------:R-:W-:-:S03]  /*15c80*/  UMOV UR22, UR14 ;  /* 0x0000000e00167c82 */ /* 0x000fc60008000000 */
[----:B------:R3:W-:Y:S02]  /*15c90*/  UTMALDG.5D [UR16], [UR10], desc[UR24] ;  /* 0x000018100a0075b4 */ /* 0x0007e40008021000 */
[----:B---3--:R-:W-:Y:S05]  /*15ca0*/  BRA.U !UP0, `(.L_x_293) ;  /* 0x0000000108047547 */ /* 0x008fea000b800000 */
[----:B------:R-:W-:Y:S05]  /*15cb0*/  BPT.TRAP 0x1 ;  /* 0x000000040000795c */ /* 0x000fea0000300000 */
.L_x_293:
[----:B------:R-:W-:Y:S01]  /*15cc0*/  ULEA UR17, UR6, UR8, 0x3 ;  /* 0x0000000806117291 */ /* 0x000fe2000f8e18ff */
[----:B-1----:R-:W-:Y:S01]  /*15cd0*/  IMAD.U32 R3, RZ, RZ, UR15 ;  /* 0x0000000fff037e24 */ /* 0x002fe2000f8e00ff */
[----:B------:R-:W-:-:S04]  /*15ce0*/  @!P0 MOV R2, 0x2000 ;  /* 0x0000200000028802 */ /* 0x000fc80000000f00 */
[----:B------:R-:W-:-:S04]  /*15cf0*/  SHF.L.U32 R3, R3, 0x1f, RZ ;  /* 0x0000001f03037819 */ /* 0x000fc800000006ff */
[----:B------:R-:W1:Y:S02]  /*15d00*/  SYNCS.PHASECHK.TRANS64.TRYWAIT P1, [UR17+0xe038], R3 ;  /* 0x00e03803ff0075a7 */ /* 0x000e640008021111 */
[----:B-1----:R-:W-:Y:S05]  /*15d10*/  @!P1 BRA `(.L_x_294) ;  /* 0x0000003800489947 */ /* 0x002fea0003800000 */
.L_x_453:
[----:B------:R3:W-:Y:S01]  /*15d20*/  @!P0 SYNCS.ARRIVE.TRANS64 RZ, [UR17+0xe020], R2 ;  /* 0x00e02002ffff89a7 */ /* 0x0007e20008000011 */
[----:B------:R-:W-:Y:S05]  /*15d30*/  BRA.U !UP1, `(.L_x_295) ;  /* 0x0000000109047547 */ /* 0x000fea000b800000 */
[----:B------:R-:W-:Y:S05]  /*15d40*/  BPT.TRAP 0x1 ;  /* 0x000000040000795c */ /* 0x000fea0000300000 */
.L_x_295:
[----:B------:R-:W-:Y:S04]  /*15d50*/  BSSY.RECONVERGENT B0, `(.L_x_296) ;  /* 0x0000003000007945 */ /* 0x000fe80003800200 */
[----:B------:R-:W-:Y:S05]  /*15d60*/  @P2 BRA `(.L_x_297) ;  /* 0x0000000000042947 */ /* 0x000fea0003800000 */
[----:B------:R-:W-:Y:S05]  /*15d70*/  BPT.TRAP 0x1 ;  /* 0x000000040000795c */ /* 0x000fea0000300000 */
.L_x_297:
[----:B------:R-:W-:Y:S05]  /*15d80*/  BSYNC.RECONVERGENT B0 ;  /* 0x0000000000007941 */ /* 0x000fea0003800200 */
.L_x_296:
[----:B------:R-:W-:Y:S01]  /*15d90*/  ULEA UR16, UR6, UR8, 0xd ;  /* 0x0000000806107291 */ /* 0x000fe2000f8e68ff */
[----:B------:R-:W-:Y:S01]  /*15da0*/  LOP3.LUT R4, R4, 0x1, RZ, 0x3c, !PT ;  /* 0x0000000104047812 */ /* 0x000fe200078e3cff */
[----:B------:R-:W-:Y:S02]  /*15db0*/  UIADD3 UR24, UP2, UPT, UR4, 0x280, URZ ;  /* 0x0000028004187890 */ /* 0x000fe4000ff5e0ff */
[----:B------:R-:W-:Y:S02]  /*15dc0*/  UIADD3 UR17, UPT, UPT, UR17, 0xe020, URZ ;  /* 0x0000e02011117890 */ /* 0x000fe4000fffe0ff */
[----:B------:R-:W-:Y:S02]  /*15dd0*/  UIADD3 UR16, UPT, UPT, UR16, 0x4000, URZ ;  /* 0x0000400010107890 */ /* 0x000fe4000fffe0ff */
[----:B------:R-:W-:Y:S01]  /*15de0*/  UIADD3.X UR25, UPT, UPT, URZ, UR5, URZ, UP2, !UPT ;  /* 0x00000005ff197290 */ /* 0x000fe200097fe4ff */
[----:B------:R-:W-:Y:S01]  /*15df0*/  UMOV UR10, 0x0 ;  /* 0x00000000000a7882 */ /* 0x000fe20000000000 */
[----:B------:R-:W-:Y:S01]  /*15e00*/  UMOV UR11, 0x10000000 ;  /* 0x10000000000b7882 */ /* 0x000fe20000000000 */
[----:B------:R-:W-:Y:S01]  /*15e10*/  UMOV UR18, URZ ;  /* 0x000000ff00127c82 */ /* 0x000fe20008000000 */
[----:B------:R-:W-:Y:S01]  /*15e20*/  UMOV UR19, URZ ;  /* 0x000000ff00137c82 */ /* 0x000fe20008000000 */
[----:B------:R-:W-:Y:S01]  /*15e30*/  UMOV UR20, UR13 ;  /* 0x0000000d00147c82 */ /* 0x000fe20008000000 */
[----:B------:R-:W-:Y:S01]  /*15e40*/  UMOV UR21, UR14 ;  /* 0x0000000e00157c82 */ /* 0x000fe20008000000 */
[----:B------:R-:W-:-:S02]  /*15e50*/  UIADD3 UR6, UPT, UPT, UR6, 0x1, URZ ;  /* 0x0000000106067890 */ /* 0x000fc4000fffe0ff */
[----:B------:R4:W-:Y:S02]  /*15e60*/  UTMALDG.4D [UR16], [UR24], desc[UR10] ;  /* 0x00000a10180075b4 */ /* 0x0009e40008019000 */
[----:B------:R-:W-:-:S04]  /*15e70*/  UISETP.NE.AND UP2, UPT, UR6, 0x3, UPT ;  /* 0x000000030600788c */ /* 0x000fc8000bf45270 */
[----:B------:R-:W-:Y:S02]  /*15e80*/  USEL UR9, URZ, 0x1, UP2 ;  /* 0x00000001ff097887 */ /* 0x000fe40009000000 */
[----:B------:R-:W-:Y:S02]  /*15e90*/  USEL UR22, UR6, URZ, UP2 ;  /* 0x000000ff06167287 */ /* 0x000fe40009000000 */
[----:B------:R-:W-:Y:S02]  /*15ea0*/  UISETP.GE.AND UP2, UPT, UR7, 0x81, UPT ;  /* 0x000000810700788c */ /* 0x000fe4000bf46270 */
[----:B------:R-:W-:-:S07]  /*15eb0*/  ULOP3.LUT UR15, UR15, UR9, URZ, 0x3c, !UPT ;  /* 0x000000090f0f7292 */ /* 0x000fce000f8e3cff */
[----:B----4-:R-:W-:Y:S05]  /*15ec0*/  BRA.U !UP2, `(.L_x_273) ;  /* 0x0000001d0a7c7547 */ /* 0x010fea000b800000 */
[----:B------:R-:W-:-:S04]  /*15ed0*/  UIADD3 UR7, UPT, UPT, UR7, 0x7f, URZ ;  /* 0x0000007f07077890 */ /* 0x000fc8000fffe0ff */
[----:B------:R-:W-:-:S04]  /*15ee0*/  USHF.R.S32.HI UR6, URZ, 0x1f, UR7 ;  /* 0x0000001fff067899 */ /* 0x000fc80008011407 */
[----:B------:R-:W-:-:S04]  /*15ef0*/  ULEA.HI UR7, UR6, UR7, URZ, 0x7 ;  /* 0x0000000706077291 */ /* 0x000fc8000f8f38ff */
[----:B------:R-:W-:-:S04]  /*15f00*/  USHF.R.S32.HI UR7, URZ, 0x7, UR7 ;  /* 0x00000007ff077899 */ /* 0x000fc80008011407 */
[----:B------:R-:W-:-:S04]  /*15f10*/  UISETP.LT.AND UP2, UPT, UR7, 0x2, UPT ;  /* 0x000000020700788c */ /* 0x000fc8000bf41270 */
[----:B------:R-:W-:-:S04]  /*15f20*/  USEL UR6, UR7, 0x2, UP2 ;  /* 0x0000000207067887 */ /* 0x000fc80009000000 */
[----:B------:R-:W-:-:S04]  /*15f30*/  UIADD3 UR6, UPT, UPT, UR7, -UR6, URZ ;  /* 0x8000000607067290 */ /* 0x000fc8000fffe0ff */
[----:B------:R-:W-:Y:S02]  /*15f40*/  UISETP.GE.U32.AND UP2, UPT, UR6, 0x3, UPT ;  /* 0x000000030600788c */ /* 0x000fe4000bf46070 */
[----:B------:R-:W-:-:S03]  /*15f50*/  UIADD3 UR9, UPT, UPT, UR6, 0x1, URZ ;  /* 0x0000000106097890 */ /* 0x000fc6000fffe0ff */
[----:B------:R-:W-:Y:S01]  /*15f60*/  UMOV UR6, 0x1 ;  /* 0x0000000100067882 */ /* 0x000fe20000000000 */
[----:B------:R-:W-:-:S03]  /*15f70*/  ULOP3.LUT UR7, UR9, 0x3, URZ, 0xc0, !UPT ;  /* 0x0000000309077892 */ /* 0x000fc6000f8ec0ff */
[----:B------:R-:W-:Y:S09]  /*15f80*/  BRA.U !UP2, `(.L_x_298) ;  /* 0x000000110a307547 */ /* 0x000ff2000b800000 */
[----:B------:R-:W-:Y:S01]  /*15f90*/  ULOP3.LUT UR9, UR9, 0xfffffffc, URZ, 0xc0, !UPT ;  /* 0xfffffffc09097892 */ /* 0x000fe2000f8ec0ff */
[----:B------:R-:W-:-:S11]  /*15fa0*/  UMOV UR6, 0x1 ;  /* 0x0000000100067882 */ /* 0x000fd60000000000 */
.L_x_339:
[----:B--2---:R-:W-:Y:S05]  /*15fb0*/  BRA.U !UP0, `(.L_x_299) ;  /* 0x0000000108047547 */ /* 0x004fea000b800000 */
[----:B------:R-:W-:Y:S05]  /*15fc0*/  BPT.TRAP 0x1 ;  /* 0x000000040000795c */ /* 0x000fea0000300000 */
.L_x_299:
[----:B------:R-:W4:Y:S01]  /*15fd0*/  S2UR UR8, SR_CgaCtaId ;  /* 0x00000000000879c3 */ /* 0x000f220000008800 */
[----:B------:R-:W-:Y:S01]  /*15fe0*/  UMOV UR10, 0x400 ;  /* 0x00000400000a7882 */ /* 0x000fe20000000000 */
[----:B-1----:R-:W-:Y:S01]  /*15ff0*/  IMAD.U32 R3, RZ, RZ, UR15 ;  /* 0x0000000fff037e24 */ /* 0x002fe2000f8e00ff */
[----:B---3--:R-:W-:-:S04]  /*16000*/  @!P0 MOV R2, 0x2000 ;  /* 0x0000200000028802 */ /* 0x008fc80000000f00 */
[----:B------:R-:W-:Y:S01]  /*16010*/  SHF.L.U32 R3, R3, 0x1f, RZ ;  /* 0x0000001f03037819 */ /* 0x000fe200000006ff */
[----:B----4-:R-:W-:-:S04]  /*16020*/  ULEA UR8, UR8, UR10, 0x18 ;  /* 0x0000000a08087291 */ /* 0x010fc8000f8ec0ff */
[----:B------:R-:W-:-:S09]  /*16030*/  ULEA UR17, UR22, UR8, 0x3 ;  /* 0x0000000816117291 */ /* 0x000fd2000f8e18ff */
[----:B------:R-:W1:Y:S02]  /*16040*/  SYNCS.PHASECHK.TRANS64.TRYWAIT P1, [UR17+0xe038], R3 ;  /* 0x00e03803ff0075a7 */ /* 0x000e640008021111 */
[----:B-1----:R-:W-:Y:S05]  /*16050*/  @!P1 BRA `(.L_x_300) ;  /* 0x0000003400909947 */ /* 0x002fea0003800000 */
.L_x_455:
[----:B------:R3:W-:Y:S01]  /*16060*/  @!P0 SYNCS.ARRIVE.TRANS64 RZ, [UR17+0xe020], R2 ;  /* 0x00e02002ffff89a7 */ /* 0x0007e20008000011 */
[----:B------:R-:W-:Y:S05]  /*16070*/  BRA.U !UP1, `(.L_x_301) ;  /* 0x0000000109047547 */ /* 0x000fea000b800000 */
[----:B------:R-:W-:Y:S05]  /*16080*/  BPT.TRAP 0x1 ;  /* 0x000000040000795c */ /* 0x000fea0000300000 */
.L_x_301:
[----:B-12---:R-:W1:Y:S01]  /*16090*/  S2R R0, SR_TID.X ;  /* 0x0000000000007919 */ /* 0x006e620000002100 */
[----:B------:R-:W-:Y:S01]  /*160a0*/  BSSY.RECONVERGENT B0, `(.L_x_302) ;  /* 0x0000005000007945 */ /* 0x000fe20003800200 */
[----:B-1----:R-:W-:-:S04]  /*160b0*/  LOP3.LUT P2, RZ, R0, 0x1f, RZ, 0xc0, !PT ;  /* 0x0000001f00ff7812 */ /* 0x002fc8000784c0ff */
[----:B------:R-:W-:-:S13]  /*160c0*/  PLOP3.LUT P2, PT, P2, P0, PT, 0x8f, 0xf8 ;  /* 0x0000000000f8781c */ /* 0x000fda0001741177 */
[----:B------:R-:W-:Y:S05]  /*160d0*/  @P2 BRA `(.L_x_303) ;  /* 0x0000000000042947 */ /* 0x000fea0003800000 */
[----:B------:R-:W-:Y:S05]  /*160e0*/  BPT.TRAP 0x1 ;  /* 0x000000040000795c */ /* 0x000fea0000300000 */
.L_x_303:
[----:B------:R-:W-:Y:S05]  /*160f0*/  BSYNC.RECONVERGENT B0 ;  /* 0x0000000000007941 */ /* 0x000fea0003800200 */
.L_x_302:
[----:B------:R-:W-:Y:S02]  /*16100*/  ULEA UR16, UR22, UR8, 0xd ;  /* 0x0000000816107291 */ /* 0x000fe4000f8e68ff */
[----:B------:R-:W-:Y:S02]  /*16110*/  UIADD3 UR24, UP2, UPT, UR4, 0x180, URZ ;  /* 0x0000018004187890 */ /* 0x000fe4000ff5e0ff */
[----:B------:R-:W-:Y:S02]  /*16120*/  USHF.L.U32 UR19, UR6, 0x7, URZ ;  /* 0x0000000706137899 */ /* 0x000fe400080006ff */
        /* <DEDUP_REMOVED lines=8> */
[----:B------:R-:W-:-:S03]  /*161b0*/  UIADD3 UR22, UPT, UPT, UR22, 0x1, URZ ;  /* 0x0000000116167890 */ /* 0x000fc6000fffe0ff */
[----:B------:R1:W-:Y:S01]  /*161c0*/  UTMALDG.4D [UR16], [UR24], desc[UR10] ;  /* 0x00000a10180075b4 */ /* 0x0003e20008019000 */
[----:B------:R-:W-:-:S04]  /*161d0*/  UISETP.NE.AND UP2, UPT, UR22, 0x3, UPT ;  /* 0x000000031600788c */ /* 0x000fc8000bf45270 */
[----:B------:R-:W-:Y:S02]  /*161e0*/  USEL UR12, URZ, 0x1, UP2 ;  /* 0x00000001ff0c7887 */ /* 0x000fe40009000000 */
[----:B------:R-:W-:Y:S02]  /*161f0*/  USEL UR22, UR22, URZ, UP2 ;  /* 0x000000ff16167287 */ /* 0x000fe40009000000 */
[----:B------:R-:W-:Y:S01]  /*16200*/  ULOP3.LUT UR15, UR15, UR12, URZ, 0x3c, !UPT ;  /* 0x0000000c0f0f7292 */ /* 0x000fe2000f8e3cff */
[----:B-1----:R-:W-:Y:S11]  /*16210*/  BRA.U !UP0, `(.L_x_304) ;  /* 0x0000000108047547 */ /* 0x002ff6000b800000 */
[----:B------:R-:W-:Y:S05]  /*16220*/  BPT.TRAP 0x1 ;  /* 0x000000040000795c */ /* 0x000fea0000300000 */
.L_x_304:
[----:B------:R-:W-:Y:S01]  /*16230*/  ULEA UR17, UR22, UR8, 0x3 ;  /* 0x0000000816117291 */ /* 0x000fe2000f8e18ff */
[----:B------:R-:W-:Y:S01]  /*16240*/  IMAD.U32 R3, RZ, RZ, UR15 ;  /* 0x0000000fff037e24 */ /* 0x000fe2000f8e00ff */
[----:B---3--:R-:W-:-:S04]  /*16250*/  @!P0 MOV R2, 0x2000 ;  /* 0x0000200000028802 */ /* 0x008fc80000000f00 */
[----:B------:R-:W-:-:S04]  /*16260*/  SHF.L.U32 R3, R3, 0x1f, RZ ;  /* 0x0000001f03037819 */ /* 0x000fc800000006ff */
[----:B------:R-:W1:Y:S02]  /*16270*/  SYNCS.PHASECHK.TRANS64.TRYWAIT P1, [UR17+0xe038], R3 ;  /* 0x00e03803ff0075a7 */ /* 0x000e640008021111 */
[----:B-1----:R-:W-:Y:S05]  /*16280*/  @!P1 BRA `(.L_x_305) ;  /* 0x00000034001c9947 */ /* 0x002fea0003800000 */
.L_x_457:
[----:B------:R2:W-:Y:S01]  /*16290*/  @!P0 SYNCS.ARRIVE.TRANS64 RZ, [UR17+0xe020], R2 ;  /* 0x00e02002ffff89a7 */ /* 0x0005e20008000011 */
[----:B------:R-:W-:Y:S05]  /*162a0*/  BRA.U !UP1, `(.L_x_306) ;  /* 0x0000000109047547 */ /* 0x000fea000b800000 */
[----:B------:R-:W-:Y:S05]  /*162b0*/  BPT.TRAP 0x1 ;  /* 0x000000040000795c */ /* 0x000fea0000300000 */
.L_x_306:
[----:B------:R-:W-:Y:S04]  /*162c0*/  BSSY.RECONVERGENT B0, `(.L_x_307) ;  /* 0x0000003000007945 */ /* 0x000fe80003800200 */
[----:B------:R-:W-:Y:S05]  /*162d0*/  @P2 BRA `(.L_x_308) ;  /* 0x0000000000042947 */ /* 0x000fea0003800000 */
[----:B------:R-:W-:Y:S05]  /*162e0*/  BPT.TRAP 0x1 ;  /* 0x000000040000795c */ /* 0x000fea0000300000 */
.L_x_308:
[----:B------:R-:W-:Y:S05]  /*162f0*/  BSYNC.RECONVERGENT B0 ;  /* 0x0000000000007941 */ /* 0x000fea0003800200 */
.L_x_307:
        /* <DEDUP_REMOVED lines=17> */
[----:B---3--:R-:W-:Y:S11]  /*16410*/  BRA.U !UP0, `(.L_x_309) ;  /* 0x0000000108047547 */ /* 0x008ff6000b800000 */
[----:B------:R-:W-:Y:S05]  /*16420*/  BPT.TRAP 0x1 ;  /* 0x000000040000795c */ /* 0x000fea0000300000 */
.L_x_309:
[----:B------:R-:W-:Y:S01]  /*16430*/  ULEA UR17, UR22, UR8, 0x3 ;  /* 0x0000000816117291 */ /* 0x000fe2000f8e18ff */
[----:B-1----:R-:W-:Y:S01]  /*16440*/  IMAD.U32 R3, RZ, RZ, UR15 ;  /* 0x0000000fff037e24 */ /* 0x002fe2000f8e00ff */
[----:B--2---:R-:W-:-:S04]  /*16450*/  @!P0 MOV R2, 0x2000 ;  /* 0x0000200000028802 */ /* 0x004fc80000000f00 */
[----:B------:R-:W-:-:S04]  /*16460*/  SHF.L.U32 R3, R3, 0x1f, RZ ;  /* 0x0000001f03037819 */ /* 0x000fc800000006ff */
[----:B------:R-:W1:Y:S02]  /*16470*/  SYNCS.PHASECHK.TRANS64.TRYWAIT P1, [UR17+0xe038], R3 ;  /* 0x00e03803ff0075a7 */ /* 0x000e640008021111 */
[----:B-1----:R-:W-:Y:S05]  /*16480*/  @!P1 BRA `(.L_x_310) ;  /* 0x0000003000b49947 */ /* 0x002fea0003800000 */
.L_x_459:
[----:B------:R2:W-:Y:S01]  /*16490*/  @!P0 SYNCS.ARRIVE.TRANS64 RZ, [UR17+0xe020], R2 ;  /* 0x00e02002ffff89a7 */ /* 0x0005e20008000011 */
[----:B------:R-:W-:Y:S05]  /*164a0*/  BRA.U !UP1, `(.L_x_311) ;  /* 0x0000000109047547 */ /* 0x000fea000b800000 */
[----:B------:R-:W-:Y:S05]  /*164b0*/  BPT.TRAP 0x1 ;  /* 0x000000040000795c */ /* 0x000fea0000300000 */
.L_x_311:
[----:B------:R-:W-:Y:S04]  /*164c0*/  BSSY.RECONVERGENT B0, `(.L_x_312) ;  /* 0x0000003000007945 */ /* 0x000fe80003800200 */
[----:B------:R-:W-:Y:S05]  /*164d0*/  @P2 BRA `(.L_x_313) ;  /* 0x0000000000042947 */ /* 0x000fea0003800000 */
[----:B------:R-:W-:Y:S05]  /*164e0*/  BPT.TRAP 0x1 ;  /* 0x000000040000795c */ /* 0x000fea0000300000 */
.L_x_313:
[----:B------:R-:W-:Y:S05]  /*164f0*/  BSYNC.RECONVERGENT B0 ;  /* 0x0000000000007941 */ /* 0x000fea0003800200 */
.L_x_312:
[----:B------:R-:W-:Y:S02]  /*16500*/  ULEA UR16, UR22, UR8, 0xd ;  /* 0x0000000816107291 */ /* 0x000fe4000f8e68ff */
[----:B------:R-:W-:Y:S02]  /*16510*/  UIADD3 UR24, UP2, UPT, UR4, 0x180, URZ ;  /* 0x0000018004187890 */ /* 0x000fe4000ff5e0ff */
[----:B------:R-:W-:Y:S02]  /*16520*/  ULEA UR19, UR6, 0x80, 0x7 ;  /* 0x0000008006137891 */ /* 0x000fe4000f8e38ff */
        /* <DEDUP_REMOVED lines=16> */
.L_x_314:
[----:B------:R-:W-:Y:S01]  /*16630*/  ULEA UR17, UR22, UR8, 0x3 ;  /* 0x0000000816117291 */ /* 0x000fe2000f8e18ff */
[----:B-1----:R-:W-:Y:S01]  /*16640*/  IMAD.U32 R3, RZ, RZ, UR15 ;  /* 0x0000000fff037e24 */ /* 0x002fe2000f8e00ff */
[----:B--2---:R-:W-:-:S04]  /*16650*/  @!P0 MOV R2, 0x2000 ;  /* 0x0000200000028802 */ /* 0x004fc80000000f00 */
[----:B------:R-:W-:-:S04]  /*16660*/  SHF.L.U32 R3, R3, 0x1f, RZ ;  /* 0x0000001f03037819 */ /* 0x000fc800000006ff */
[----:B------:R-:W1:Y:S02]  /*16670*/  SYNCS.PHASECHK.TRANS64.TRYWAIT P1, [UR17+0xe038], R3 ;  /* 0x00e03803ff0075a7 */ /* 0x000e640008021111 */
[----:B-1----:R-:W-:Y:S05]  /*16680*/  @!P1 BRA `(.L_x_315) ;  /* 0x00000030004c9947 */ /* 0x002fea0003800000 */
.L_x_461:
[----:B------:R2:W-:Y:S01]  /*16690*/  @!P0 SYNCS.ARRIVE.TRANS64 RZ, [UR17+0xe020], R2 ;  /* 0x00e02002ffff89a7 */ /* 0x0005e20008000011 */
[----:B------:R-:W-:Y:S05]  /*166a0*/  BRA.U !UP1, `(.L_x_316) ;  /* 0x0000000109047547 */ /* 0x000fea000b800000 */
[----:B------:R-:W-:Y:S05]  /*166b0*/  BPT.TRAP 0x1 ;  /* 0x000000040000795c */ /* 0x000fea0000300000 */
.L_x_316:
[----:B------:R-:W-:Y:S04]  /*166c0*/  BSSY.RECONVERGENT B0, `(.L_x_317) ;  /* 0x0000003000007945 */ /* 0x000fe80003800200 */
[----:B------:R-:W-:Y:S05]  /*166d0*/  @P2 BRA `(.L_x_318) ;  /* 0x0000000000042947 */ /* 0x000fea0003800000 */
[----:B------:R-:W-:Y:S05]  /*166e0*/  BPT.TRAP 0x1 ;  /* 0x000000040000795c */ /* 0x000fea0000300000 */
.L_x_318:
[----:B------:R-:W-:Y:S05]  /*166f0*/  BSYNC.RECONVERGENT B0 ;  /* 0x0000000000007941 */ /* 0x000fea0003800200 */
.L_x_317:
        /* <DEDUP_REMOVED lines=19> */
.L_x_319:
[----:B------:R-:W-:Y:S01]  /*16830*/  ULEA UR17, UR22, UR8, 0x3 ;  /* 0x0000000816117291 */ /* 0x000fe2000f8e18ff */
[----:B-1----:R-:W-:Y:S01]  /*16840*/  IMAD.U32 R3, RZ, RZ, UR15 ;  /* 0x0000000fff037e24 */ /* 0x002fe2000f8e00ff */
[----:B--2---:R-:W-:-:S04]  /*16850*/  @!P0 MOV R2, 0x2000 ;  /* 0x0000200000028802 */ /* 0x004fc80000000f00 */
[----:B------:R-:W-:-:S04]  /*16860*/  SHF.L.U32 R3, R3, 0x1f, RZ ;  /* 0x0000001f03037819 */ /* 0x000fc800000006ff */
[----:B------:R-:W1:Y:S02]  /*16870*/  SYNCS.PHASECHK.TRANS64.TRYWAIT P1, [UR17+0xe038], R3 ;  /* 0x00e03803ff0075a7 */ /* 0x000e640008021111 */
[----:B-1----:R-:W-:Y:S05]  /*16880*/  @!P1 BRA `(.L_x_320) ;  /* 0x0000002c00e49947 */ /* 0x002fea0003800000 */
.L_x_463:
[----:B------:R2:W-:Y:S01]  /*16890*/  @!P0 SYNCS.ARRIVE.TRANS64 RZ, [UR17+0xe020], R2 ;  /* 0x00e02002ffff89a7 */ /* 0x0005e20008000011 */
[----:B------:R-:W-:Y:S05]  /*168a0*/  BRA.U !UP1, `(.L_x_321) ;  /* 0x0000000109047547 */ /* 0x000fea000b800000 */
[----:B------:R-:W-:Y:S05]  /*168b0*/  BPT.TRAP 0x1 ;  /* 0x000000040000795c */ /* 0x000fea0000300000 */
.L_x_321:
[----:B------:R-:W-:Y:S04]  /*168c0*/  BSSY.RECONVERGENT B0, `(.L_x_322) ;  /* 0x0000003000007945 */ /* 0x000fe80003800200 */
[----:B------:R-:W-:Y:S05]  /*168d0*/  @P2 BRA `(.L_x_323) ;  /* 0x0000000000042947 */ /* 0x000fea0003800000 */
[----:B------:R-:W-:Y:S05]  /*168e0*/  BPT.TRAP 0x1 ;  /* 0x000000040000795c */ /* 0x000fea0000300000 */
.L_x_323:
[----:B------:R-:W-:Y:S05]  /*168f0*/  BSYNC.RECONVERGENT B0 ;  /* 0x0000000000007941 */ /* 0x000fea0003800200 */
.L_x_322:
        /* <DEDUP_REMOVED lines=19> */
.L_x_324:
[----:B------:R-:W-:Y:S01]  /*16a30*/  ULEA UR17, UR22, UR8, 0x3 ;  /* 0x0000000816117291 */ /* 0x000fe2000f8e18ff */
[----:B-1----:R-:W-:Y:S01]  /*16a40*/  IMAD.U32 R3, RZ, RZ, UR15 ;  /* 0x0000000fff037e24 */ /* 0x002fe2000f8e00ff */
[----:B--2---:R-:W-:-:S04]  /*16a50*/  @!P0 MOV R2, 0x2000 ;  /* 0x0000200000028802 */ /* 0x004fc80000000f00 */
[----:B------:R-:W-:-:S04]  /*16a60*/  SHF.L.U32 R3, R3, 0x1f, RZ ;  /* 0x0000001f03037819 */ /* 0x000fc800000006ff */
[----:B------:R-:W1:Y:S02]  /*16a70*/  SYNCS.PHASECHK.TRANS64.TRYWAIT P1, [UR17+0xe038], R3 ;  /* 0x00e03803ff0075a7 */ /* 0x000e640008021111 */
[----:B-1----:R-:W-:Y:S05]  /*16a80*/  @!P1 BRA `(.L_x_325) ;  /* 0x0000002c007c9947 */ /* 0x002fea0003800000 */
.L_x_465:
[----:B------:R2:W-:Y:S01]  /*16a90*/  @!P0 SYNCS.ARRIVE.TRANS64 RZ, [UR17+0xe020], R2 ;  /* 0x00e02002ffff89a7 */ /* 0x0005e20008000011 */
[----:B------:R-:W-:Y:S05]  /*16aa0*/  BRA.U !UP1, `(.L_x_326) ;  /* 0x0000000109047547 */ /* 0x000fea000b800000 */
[----:B------:R-:W-:Y:S05]  /*16ab0*/  BPT.TRAP 0x1 ;  /* 0x000000040000795c */ /* 0x000fea0000300000 */
.L_x_326:
[----:B------:R-:W-:Y:S04]  /*16ac0*/  BSSY.RECONVERGENT B0, `(.L_x_327) ;  /* 0x0000003000007945 */ /* 0x000fe80003800200 */
[----:B------:R-:W-:Y:S05]  /*16ad0*/  @P2 BRA `(.L_x_328) ;  /* 0x0000000000042947 */ /* 0x000fea0003800000 */
[----:B------:R-:W-:Y:S05]  /*16ae0*/  BPT.TRAP 0x1 ;  /* 0x000000040000795c */ /* 0x000fea0000300000 */
.L_x_328:
[----:B------:R-:W-:Y:S05]  /*16af0*/  BSYNC.RECONVERGENT B0 ;  /* 0x0000000000007941 */ /* 0x000fea0003800200 */
.L_x_327:
        /* <DEDUP_REMOVED lines=13> */
[----:B------:R-:W-:Y:S02]  /*16bd0*/  UIADD3 UR10, UPT, UPT, UR6, 0x3, URZ ;  /* 0x00000003060a7890 */ /* 0x000fe4000fffe0ff */
[----:B------:R-:W-:-:S04]  /*16be0*/  UISETP.NE.AND UP2, UPT, UR22, 0x3, UPT ;  /* 0x000000031600788c */ /* 0x000fc8000bf45270 */
[----:B------:R-:W-:Y:S02]  /*16bf0*/  USEL UR11, URZ, 0x1, UP2 ;  /* 0x00000001ff0b7887 */ /* 0x000fe40009000000 */
[----:B------:R-:W-:Y:S02]  /*16c00*/  USEL UR22, UR22, URZ, UP2 ;  /* 0x000000ff16167287 */ /* 0x000fe40009000000 */
[----:B------:R-:W-:Y:S01]  /*16c10*/  ULOP3.LUT UR15, UR15, UR11, URZ, 0x3c, !UPT ;  /* 0x0000000b0f0f7292 */ /* 0x000fe2000f8e3cff */
[----:B---3--:R-:W-:Y:S11]  /*16c20*/  BRA.U !UP0, `(.L_x_329) ;  /* 0x0000000108047547 */ /* 0x008ff6000b800000 */
[----:B------:R-:W-:Y:S05]  /*16c30*/  BPT.TRAP 0x1 ;  /* 0x000000040000795c */ /* 0x000fea0000300000 */
.L_x_329:
[----:B------:R-:W-:Y:S01]  /*16c40*/  ULEA UR17, UR22, UR8, 0x3 ;  /* 0x0000000816117291 */ /* 0x000fe2000f8e18ff */
[----:B-1----:R-:W-:Y:S01]  /*16c50*/  IMAD.U32 R3, RZ, RZ, UR15 ;  /* 0x0000000fff037e24 */ /* 0x002fe2000f8e00ff */
[----:B--2---:R-:W-:-:S04]  /*16c60*/  @!P0 MOV R2, 0x2000 ;  /* 0x0000200000028802 */ /* 0x004fc80000000f00 */
[----:B------:R-:W-:-:S04]  /*16c70*/  SHF.L.U32 R3, R3, 0x1f, RZ ;  /* 0x0000001f03037819 */ /* 0x000fc800000006ff */
[----:B------:R-:W1:Y:S02]  /*16c80*/  SYNCS.PHASECHK.TRANS64.TRYWAIT P1, [UR17+0xe038], R3 ;  /* 0x00e03803ff0075a7 */ /* 0x000e640008021111 */
[----:B-1----:R-:W-:Y:S05]  /*16c90*/  @!P1 BRA `(.L_x_330) ;  /* 0x0000002c00109947 */ /* 0x002fea0003800000 */
.L_x_467:
[----:B------:R2:W-:Y:S01]  /*16ca0*/  @!P0 SYNCS.ARRIVE.TRANS64 RZ, [UR17+0xe020], R2 ;  /* 0x00e02002ffff89a7 */ /* 0x0005e20008000011 */
[----:B------:R-:W-:Y:S05]  /*16cb0*/  BRA.U !UP1, `(.L_x_331) ;  /* 0x0000000109047547 */ /* 0x000fea000b800000 */
[----:B------:R-:W-:Y:S05]  /*16cc0*/  BPT.TRAP 0x1 ;  /* 0x000000040000795c */ /* 0x000fea0000300000 */
.L_x_331:
[----:B------:R-:W-:Y:S04]  /*16cd0*/  BSSY.RECONVERGENT B0, `(.L_x_332) ;  /* 0x0000003000007945 */ /* 0x000fe80003800200 */
[----:B------:R-:W-:Y:S05]  /*16ce0*/  @P2 BRA `(.L_x_333) ;  /* 0x0000000000042947 */ /* 0x000fea0003800000 */
[----:B------:R-:W-:Y:S05]  /*16cf0*/  BPT.TRAP 0x1 ;  /* 0x000000040000795c */ /* 0x000fea0000300000 */
.L_x_333:
[----:B------:R-:W-:Y:S05]  /*16d00*/  BSYNC.RECONVERGENT B0 ;  /* 0x0000000000007941 */ /* 0x000fea0003800200 */
.L_x_332:
        /* <DEDUP_REMOVED lines=19> */
.L_x_334:
[----:B------:R-:W-:Y:S01]  /*16e40*/  ULEA UR17, UR22, UR8, 0x3 ;  /* 0x0000000816117291 */ /* 0x000fe2000f8e18ff */
[----:B-1----:R-:W-:Y:S01]  /*16e50*/  IMAD.U32 R3, RZ, RZ, UR15 ;  /* 0x0000000fff037e24 */ /* 0x002fe2000f8e00ff */
[----:B--2---:R-:W-:-:S04]  /*16e60*/  @!P0 MOV R2, 0x2000 ;  /* 0x0000200000028802 */ /* 0x004fc80000000f00 */
[----:B------:R-:W-:-:S04]  /*16e70*/  SHF.L.U32 R3, R3, 0x1f, RZ ;  /* 0x0000001f03037819 */ /* 0x000fc800000006ff */
[----:B------:R-:W1:Y:S02]  /*16e80*/  SYNCS.PHASECHK.TRANS64.TRYWAIT P1, [UR17+0xe038], R3 ;  /* 0x00e03803ff0075a7 */ /* 0x000e640008021111 */
[----:B-1----:R-:W-:Y:S05]  /*16e90*/  @!P1 BRA `(.L_x_335) ;  /* 0x0000002800a89947 */ /* 0x002fea0003800000 */
.L_x_469:
[----:B------:R2:W-:Y:S01]  /*16ea0*/  @!P0 SYNCS.ARRIVE.TRANS64 RZ, [UR17+0xe020], R2 ;  /* 0x00e02002ffff89a7 */ /* 0x0005e20008000011 */
[----:B------:R-:W-:Y:S05]  /*16eb0*/  BRA.U !UP1, `(.L_x_336) ;  /* 0x0000000109047547 */ /* 0x000fea000b800000 */
[----:B------:R-:W-:Y:S05]  /*16ec0*/  BPT.TRAP 0x1 ;  /* 0x000000040000795c */ /* 0x000fea0000300000 */
.L_x_336:
[----:B------:R-:W-:Y:S04]  /*16ed0*/  BSSY.RECONVERGENT B0, `(.L_x_337) ;  /* 0x0000003000007945 */ /* 0x000fe80003800200 */
[----:B------:R-:W-:Y:S05]  /*16ee0*/  @P2 BRA `(.L_x_338) ;  /* 0x0000000000042947 */ /* 0x000fea0003800000 */
[----:B------:R-:W-:Y:S05]  /*16ef0*/  BPT.TRAP 0x1 ;  /* 0x000000040000795c */ /* 0x000fea0000300000 */
.L_x_338:
[----:B------:R-:W-:Y:S05]  /*16f00*/  BSYNC.RECONVERGENT B0 ;  /* 0x0000000000007941 */ /* 0x000fea0003800200 */
.L_x_337:
        /* <DEDUP_REMOVED lines=17> */
[----:B------:R-:W-:Y:S02]  /*17020*/  UISETP.NE.AND UP2, UPT, UR10, UR9, UPT ;  /* 0x000000090a00728c */ /* 0x000fe4000bf45270 */
[----:B------:R-:W-:-:S07]  /*17030*/  ULOP3.LUT UR15, UR15, UR11, URZ, 0x3c, !UPT ;  /* 0x0000000b0f0f7292 */ /* 0x000fce000f8e3cff */
[----:B----4-:R-:W-:Y:S05]  /*17040*/  BRA.U UP2, `(.L_x_339) ;  /* 0xffffffed02d87547 */ /* 0x010fea000b83ffff */
.L_x_298:
[----:B------:R-:W-:-:S09]  /*17050*/  UISETP.NE.AND UP2, UPT, UR7, URZ, UPT ;  /* 0x000000ff0700728c */ /* 0x000fd2000bf45270 */
[----:B------:R-:W-:Y:S05]  /*17060*/  BRA.U !UP2, `(.L_x_273) ;  /* 0x0000000d0a147547 */ /* 0x000fea000b800000 */
[----:B------:R-:W-:Y:S05]  /*17070*/  BRA.U !UP0, `(.L_x_340) ;  /* 0x0000000108047547 */ /* 0x000fea000b800000 */
[----:B------:R-:W-:Y:S05]  /*17080*/  BPT.TRAP 0x1 ;  /* 0x000000040000795c */ /* 0x000fea0000300000 */
.L_x_340:
[----:B------:R-:W-:Y:S01]  /*17090*/  ULEA UR17, UR22, UR8, 0x3 ;  /* 0x0000000816117291 */ /* 0x000fe2000f8e18ff */
[----:B-1----:R-:W-:Y:S01]  /*170a0*/  IMAD.U32 R3, RZ, RZ, UR15 ;  /* 0x0000000fff037e24 */ /* 0x002fe2000f8e00ff */
[----:B--23--:R-:W-:-:S04]  /*170b0*/  @!P0 MOV R2, 0x2000 ;  /* 0x0000200000028802 */ /* 0x00cfc80000000f00 */
[----:B------:R-:W-:-:S04]  /*170c0*/  SHF.L.U32 R3, R3, 0x1f, RZ ;  /* 0x0000001f03037819 */ /* 0x000fc800000006ff */
[----:B------:R-:W1:Y:S02]  /*170d0*/  SYNCS.PHASECHK.TRANS64.TRYWAIT P1, [UR17+0xe038], R3 ;  /* 0x00e03803ff0075a7 */ /* 0x000e640008021111 */
[----:B-1----:R-:W-:Y:S05]  /*170e0*/  @!P1 BRA `(.L_x_341) ;  /* 0x00000028002c9947 */ /* 0x002fea0003800000 */
.L_x_471:
[----:B------:R2:W-:Y:S01]  /*170f0*/  @!P0 SYNCS.ARRIVE.TRANS64 RZ, [UR17+0xe020], R2 ;  /* 0x00e02002ffff89a7 */ /* 0x0005e20008000011 */
[----:B------:R-:W-:Y:S05]  /*17100*/  BRA.U !UP1, `(.L_x_342) ;  /* 0x0000000109047547 */ /* 0x000fea000b800000 */
[----:B------:R-:W-:Y:S05]  /*17110*/  BPT.TRAP 0x1 ;  /* 0x000000040000795c */ /* 0x000fea0000300000 */
.L_x_342:
[----:B------:R-:W-:Y:S04]  /*17120*/  BSSY.RECONVERGENT B0, `(.L_x_343) ;  /* 0x0000003000007945 */ /* 0x000fe80003800200 */
[----:B------:R-:W-:Y:S05]  /*17130*/  @P2 BRA `(.L_x_344) ;  /* 0x0000000000042947 */ /* 0x000fea0003800000 */
[----:B------:R-:W-:Y:S05]  /*17140*/  BPT.TRAP 0x1 ;  /* 0x000000040000795c */ /* 0x000fea0000300000 */
.L_x_344:
[----:B------:R-:W-:Y:S05]  /*17150*/  BSYNC.RECONVERGENT B0 ;  /* 0x0000000000007941 */ /* 0x000fea0003800200 */
.L_x_343:
        /* <DEDUP_REMOVED lines=19> */
.L_x_345:
[----:B------:R-:W-:Y:S01]  /*17290*/  ULEA UR17, UR22, UR8, 0x3 ;  /* 0x0000000816117291 */ /* 0x000fe2000f8e18ff */
[----:B-1----:R-:W-:Y:S01]  /*172a0*/  IMAD.U32 R3, RZ, RZ, UR15 ;  /* 0x0000000fff037e24 */ /* 0x002fe2000f8e00ff */
[----:B--2---:R-:W-:-:S04]  /*172b0*/  @!P0 MOV R2, 0x2000 ;  /* 0x0000200000028802 */ /* 0x004fc80000000f00 */
[----:B------:R-:W-:-:S04]  /*172c0*/  SHF.L.U32 R3, R3, 0x1f, RZ ;  /* 0x0000001f03037819 */ /* 0x000fc800000006ff */
[----:B------:R-:W1:Y:S02]  /*172d0*/  SYNCS.PHASECHK.TRANS64.TRYWAIT P1, [UR17+0xe038], R3 ;  /* 0x00e03803ff0075a7 */ /* 0x000e640008021111 */
[----:B-1----:R-:W-:Y:S05]  /*172e0*/  @!P1 BRA `(.L_x_346) ;  /* 0x0000002400c49947 */ /* 0x002fea0003800000 */
.L_x_473:
[----:B------:R2:W-:Y:S01]  /*172f0*/  @!P0 SYNCS.ARRIVE.TRANS64 RZ, [UR17+0xe020], R2 ;  /* 0x00e02002ffff89a7 */ /* 0x0005e20008000011 */
[----:B------:R-:W-:Y:S05]  /*17300*/  BRA.U !UP1, `(.L_x_347) ;  /* 0x0000000109047547 */ /* 0x000fea000b800000 */
[----:B------:R-:W-:Y:S05]  /*17310*/  BPT.TRAP 0x1 ;  /* 0x000000040000795c */ /* 0x000fea0000300000 */
.L_x_347:
[----:B------:R-:W-:Y:S04]  /*17320*/  BSSY.RECONVERGENT B0, `(.L_x_348) ;  /* 0x0000003000007945 */ /* 0x000fe80003800200 */
[----:B------:R-:W-:Y:S05]  /*17330*/  @P2 BRA `(.L_x_349) ;  /* 0x0000000000042947 */ /* 0x000fea0003800000 */
[----:B------:R-:W-:Y:S05]  /*17340*/  BPT.TRAP 0x1 ;  /* 0x000000040000795c */ /* 0x000fea0000300000 */
.L_x_349:
[----:B------:R-:W-:Y:S05]  /*17350*/  BSYNC.RECONVERGENT B0 ;  /* 0x0000000000007941 */ /* 0x000fea0003800200 */
.L_x_348:
        /* <DEDUP_REMOVED lines=16> */
[----:B------:R-:W-:Y:S02]  /*17460*/  UISETP.NE.AND UP2, UPT, UR7, 0x1, UPT ;  /* 0x000000010700788c */ /* 0x000fe4000bf45270 */
[----:B------:R-:W-:-:S07]  /*17470*/  ULOP3.LUT UR15, UR15, UR9, URZ, 0x3c, !UPT ;  /* 0x000000090f0f7292 */ /* 0x000fce000f8e3cff */
[----:B----4-:R-:W-:Y:S05]  /*17480*/  BRA.U !UP2, `(.L_x_273) ;  /* 0x000000090a0c7547 */ /* 0x010fea000b800000 */
[----:B------:R-:W-:Y:S05]  /*17490*/  BRA.U !UP0, `(.L_x_350) ;  /* 0x0000000108047547 */ /* 0x000fea000b800000 */
[----:B------:R-:W-:Y:S05]  /*174a0*/  BPT.TRAP 0x1 ;  /* 0x000000040000795c */ /* 0x000fea0000300000 */
.L_x_350:
[----:B------:R-:W-:Y:S01]  /*174b0*/  ULEA UR17, UR22, UR8, 0x3 ;  /* 0x0000000816117291 */ /* 0x000fe2000f8e18ff */
[----:B-1----:R-:W-:Y:S01]  /*174c0*/  IMAD.U32 R3, RZ, RZ, UR15 ;  /* 0x0000000fff037e24 */ /* 0x002fe2000f8e00ff */
[----:B--2---:R-:W-:-:S04]  /*174d0*/  @!P0 MOV R2, 0x2000 ;  /* 0x0000200000028802 */ /* 0x004fc80000000f00 */
[----:B------:R-:W-:-:S04]  /*174e0*/  SHF.L.U32 R3, R3, 0x1f, RZ ;  /* 0x0000001f03037819 */ /* 0x000fc800000006ff */
[----:B------:R-:W1:Y:S02]  /*174f0*/  SYNCS.PHASECHK.TRANS64.TRYWAIT P1, [UR17+0xe038], R3 ;  /* 0x00e03803ff0075a7 */ /* 0x000e640008021111 */
[----:B-1----:R-:W-:Y:S05]  /*17500*/  @!P1 BRA `(.L_x_351) ;  /* 0x0000002400549947 */ /* 0x002fea0003800000 */
.L_x_475:
[----:B------:R2:W-:Y:S01]  /*17510*/  @!P0 SYNCS.ARRIVE.TRANS64 RZ, [UR17+0xe020], R2 ;  /* 0x00e02002ffff89a7 */ /* 0x0005e20008000011 */
[----:B------:R-:W-:Y:S05]  /*17520*/  BRA.U !UP1, `(.L_x_352) ;  /* 0x0000000109047547 */ /* 0x000fea000b800000 */
[----:B------:R-:W-:Y:S05]  /*17530*/  BPT.TRAP 0x1 ;  /* 0x000000040000795c */ /* 0x000fea0000300000 */
.L_x_352:
[----:B------:R-:W-:Y:S04]  /*17540*/  BSSY.RECONVERGENT B0, `(.L_x_353) ;  /* 0x0000003000007945 */ /* 0x000fe80003800200 */
[----:B------:R-:W-:Y:S05]  /*17550*/  @P2 BRA `(.L_x_354) ;  /* 0x0000000000042947 */ /* 0x000fea0003800000 */
[----:B------:R-:W-:Y:S05]  /*17560*/  BPT.TRAP 0x1 ;  /* 0x000000040000795c */ /* 0x000fea0000300000 */
.L_x_354:
[----:B------:R-:W-:Y:S05]  /*17570*/  BSYNC.RECONVERGENT B0 ;  /* 0x0000000000007941 */ /* 0x000fea0003800200 */
.L_x_353:
        /* <DEDUP_REMOVED lines=19> */
.L_x_355:
[----:B------:R-:W-:Y:S01]  /*176b0*/  ULEA UR17, UR22, UR8, 0x3 ;  /* 0x0000000816117291 */ /* 0x000fe2000f8e18ff */
[----:B-1----:R-:W-:Y:S01]  /*176c0*/  IMAD.U32 R3, RZ, RZ, UR15 ;  /* 0x0000000fff037e24 */ /* 0x002fe2000f8e00ff */
[----:B--2---:R-:W-:-:S04]  /*176d0*/  @!P0 MOV R2, 0x2000 ;  /* 0x0000200000028802 */ /* 0x004fc80000000f00 */
[----:B------:R-:W-:-:S04]  /*176e0*/  SHF.L.U32 R3, R3, 0x1f, RZ ;  /* 0x0000001f03037819 */ /* 0x000fc800000006ff */
[----:B------:R-:W1:Y:S02]  /*176f0*/  SYNCS.PHASECHK.TRANS64.TRYWAIT P1, [UR17+0xe038], R3 ;  /* 0x00e03803ff0075a7 */ /* 0x000e640008021111 */
[----:B-1----:R-:W-:Y:S05]  /*17700*/  @!P1 BRA `(.L_x_356) ;  /* 0x0000002000ec9947 */ /* 0x002fea0003800000 */
.L_x_477:
[----:B------:R2:W-:Y:S01]  /*17710*/  @!P0 SYNCS.ARRIVE.TRANS64 RZ, [UR17+0xe020], R2 ;  /* 0x00e02002ffff89a7 */ /* 0x0005e20008000011 */
[----:B------:R-:W-:Y:S05]  /*17720*/  BRA.U !UP1, `(.L_x_357) ;  /* 0x0000000109047547 */ /* 0x000fea000b800000 */
[----:B------:R-:W-:Y:S05]  /*17730*/  BPT.TRAP 0x1 ;  /* 0x000000040000795c */ /* 0x000fea0000300000 */
.L_x_357:
[----:B------:R-:W-:Y:S04]  /*17740*/  BSSY.RECONVERGENT B0, `(.L_x_358) ;  /* 0x0000003000007945 */ /* 0x000fe80003800200 */
[----:B------:R-:W-:Y:S05]  /*17750*/  @P2 BRA `(.L_x_359) ;  /* 0x0000000000042947 */ /* 0x000fea0003800000 */
[----:B------:R-:W-:Y:S05]  /*17760*/  BPT.TRAP 0x1 ;  /* 0x000000040000795c */ /* 0x000fea0000300000 */
.L_x_359:
[----:B------:R-:W-:Y:S05]  /*17770*/  BSYNC.RECONVERGENT B0 ;  /* 0x0000000000007941 */ /* 0x000fea0003800200 */
.L_x_358:
        /* <DEDUP_REMOVED lines=19> */
[----:B------:R-:W-:Y:S01]  /*178b0*/  UIADD3 UR6, UPT, UPT, UR6, 0x2, URZ ;  /* 0x0000000206067890 */ /* 0x000fe2000fffe0ff */
[----:B------:R-:W-:Y:S11]  /*178c0*/  BRA.U !UP0, `(.L_x_360) ;  /* 0x0000000108047547 */ /* 0x000ff6000b800000 */
[----:B------:R-:W-:Y:S05]  /*178d0*/  BPT.TRAP 0x1 ;  /* 0x000000040000795c */ /* 0x000fea0000300000 */
.L_x_360:
[----:B------:R-:W-:Y:S01]  /*178e0*/  ULEA UR17, UR22, UR8, 0x3 ;  /* 0x0000000816117291 */ /* 0x000fe2000f8e18ff */
[----:B-1----:R-:W-:Y:S01]  /*178f0*/  IMAD.U32 R3, RZ, RZ, UR15 ;  /* 0x0000000fff037e24 */ /* 0x002fe2000f8e00ff */
[----:B--2---:R-:W-:-:S04]  /*17900*/  @!P0 MOV R2, 0x2000 ;  /* 0x0000200000028802 */ /* 0x004fc80000000f00 */
[----:B------:R-:W-:-:S04]  /*17910*/  SHF.L.U32 R3, R3, 0x1f, RZ ;  /* 0x0000001f03037819 */ /* 0x000fc800000006ff */
[----:B------:R-:W1:Y:S02]  /*17920*/  SYNCS.PHASECHK.TRANS64.TRYWAIT P1, [UR17+0xe038], R3 ;  /* 0x00e03803ff0075a7 */ /* 0x000e640008021111 */
[----:B-1----:R-:W-:Y:S05]  /*17930*/  @!P1 BRA `(.L_x_361) ;  /* 0x0000002000789947 */ /* 0x002fea0003800000 */
.L_x_479:
[----:B------:R2:W-:Y:S01]  /*17940*/  @!P0 SYNCS.ARRIVE.TRANS64 RZ, [UR17+0xe020], R2 ;  /* 0x00e02002ffff89a7 */ /* 0x0005e20008000011 */
[----:B------:R-:W-:Y:S05]  /*17950*/  BRA.U !UP1, `(.L_x_362) ;  /* 0x0000000109047547 */ /* 0x000fea000b800000 */
[----:B------:R-:W-:Y:S05]  /*17960*/  BPT.TRAP 0x1 ;  /* 0x000000040000795c */ /* 0x000fea0000300000 */
.L_x_362:
[----:B------:R-:W-:Y:S04]  /*17970*/  BSSY.RECONVERGENT B0, `(.L_x_363) ;  /* 0x0000003000007945 */ /* 0x000fe80003800200 */
[----:B------:R-:W-:Y:S05]  /*17980*/  @P2 BRA `(.L_x_364) ;  /* 0x0000000000042947 */ /* 0x000fea0003800000 */
[----:B------:R-:W-:Y:S05]  /*17990*/  BPT.TRAP 0x1 ;  /* 0x000000040000795c */ /* 0x000fea0000300000 */
.L_x_364:
[----:B------:R-:W-:Y:S05]  /*179a0*/  BSYNC.RECONVERGENT B0 ;  /* 0x0000000000007941 */ /* 0x000fea0003800200 */
.L_x_363:
        /* <DEDUP_REMOVED lines=19> */
.L_x_365:
[----:B------:R-:W-:Y:S01]  /*17ae0*/  ULEA UR9, UR22, UR8, 0x3 ;  /* 0x0000000816097291 */ /* 0x000fe2000f8e18ff */
[----:B-1----:R-:W-:Y:S01]  /*17af0*/  IMAD.U32 R3, RZ, RZ, UR15 ;  /* 0x0000000fff037e24 */ /* 0x002fe2000f8e00ff */
[----:B--2---:R-:W-:-:S04]  /*17b00*/  @!P0 MOV R2, 0x2000 ;  /* 0x0000200000028802 */ /* 0x004fc80000000f00 */
[----:B------:R-:W-:-:S04]  /*17b10*/  SHF.L.U32 R3, R3, 0x1f, RZ ;  /* 0x0000001f03037819 */ /* 0x000fc800000006ff */
[----:B------:R-:W1:Y:S02]  /*17b20*/  SYNCS.PHASECHK.TRANS64.TRYWAIT P1, [UR9+0xe038], R3 ;  /* 0x00e03803ff0075a7 */ /* 0x000e640008021109 */
[----:B-1----:R-:W-:Y:S05]  /*17b30*/  @!P1 BRA `(.L_x_366) ;  /* 0x0000002000109947 */ /* 0x002fea0003800000 */
.L_x_481:
[----:B------:R2:W-:Y:S01]  /*17b40*/  @!P0 SYNCS.ARRIVE.TRANS64 RZ, [UR9+0xe020], R2 ;  /* 0x00e02002ffff89a7 */ /* 0x0005e20008000009 */
[----:B------:R-:W-:Y:S05]  /*17b50*/  BRA.U !UP1, `(.L_x_367) ;  /* 0x0000000109047547 */ /* 0x000fea000b800000 */
[----:B------:R-:W-:Y:S05]  /*17b60*/  BPT.TRAP 0x1 ;  /* 0x000000040000795c */ /* 0x000fea0000300000 */
.L_x_367:
[----:B------:R-:W-:Y:S04]  /*17b70*/  BSSY.RECONVERGENT B0, `(.L_x_368) ;  /* 0x0000003000007945 */ /* 0x000fe80003800200 */
[----:B------:R-:W-:Y:S05]  /*17b80*/  @P2 BRA `(.L_x_369) ;  /* 0x0000000000042947 */ /* 0x000fea0003800000 */
[----:B------:R-:W-:Y:S05]  /*17b90*/  BPT.TRAP 0x1 ;  /* 0x000000040000795c */ /* 0x000fea0000300000 */
.L_x_369:
[----:B------:R-:W-:Y:S05]  /*17ba0*/  BSYNC.RECONVERGENT B0 ;  /* 0x0000000000007941 */ /* 0x000fea0003800200 */
.L_x_368:
[----:B------:R-:W-:Y:S02]  /*17bb0*/  ULEA UR8, UR22, UR8, 0xd ;  /* 0x0000000816087291 */ /* 0x000fe4000f8e68ff */
[----:B------:R-:W-:Y:S02]  /*17bc0*/  UIADD3 UR16, UP2, UPT, UR4, 0x280, URZ ;  /* 0x0000028004107890 */ /* 0x000fe4000ff5e0ff */
[----:B------:R-:W-:Y:S02]  /*17bd0*/  USHF.L.U32 UR11, UR6, 0x7, URZ ;  /* 0x00000007060b7899 */ /* 0x000fe400080006ff */
[----:B------:R-:W-:Y:S02]  /*17be0*/  UIADD3 UR9, UPT, UPT, UR9, 0xe020, URZ ;  /* 0x0000e02009097890 */ /* 0x000fe4000fffe0ff */
[----:B------:R-:W-:Y:S02]  /*17bf0*/  UIADD3 UR8, UPT, UPT, UR8, 0x4000, URZ ;  /* 0x0000400008087890 */ /* 0x000fe4000fffe0ff */
[----:B------:R-:W-:Y:S01]  /*17c00*/  UIADD3.X UR17, UPT, UPT, URZ, UR5, URZ, UP2, !UPT ;  /* 0x00000005ff117290 */ /* 0x000fe200097fe4ff */
[----:B------:R-:W-:Y:S01]  /*17c10*/  UMOV UR12, UR13 ;  /* 0x0000000d000c7c82 */ /* 0x000fe20008000000 */
[----:B------:R-:W-:Y:S01]  /*17c20*/  UMOV UR6, 0x0 ;  /* 0x0000000000067882 */ /* 0x000fe20000000000 */
[----:B------:R-:W-:Y:S01]  /*17c30*/  UMOV UR7, 0x10000000 ;  /* 0x1000000000077882 */ /* 0x000fe20000000000 */
[----:B------:R-:W-:Y:S01]  /*17c40*/  UMOV UR13, UR14 ;  /* 0x0000000e000d7c82 */ /* 0x000fe20008000000 */
[----:B------:R-:W-:Y:S01]  /*17c50*/  UMOV UR10, URZ ;  /* 0x000000ff000a7c82 */ /* 0x000fe20008000000 */
[----:B------:R-:W-:-:S03]  /*17c60*/  UIADD3 UR22, UPT, UPT, UR22, 0x1, URZ ;  /* 0x0000000116167890 */ /* 0x000fc6000fffe0ff */
[----:B------:R4:W-:Y:S01]  /*17c70*/  UTMALDG.4D [UR8], [UR16], desc[UR6] ;  /* 0x00000608100075b4 */ /* 0x0009e20008019000 */
[----:B------:R-:W-:-:S04]  /*17c80*/  UISETP.NE.AND UP2, UPT, UR22, 0x3, UPT ;  /* 0x000000031600788c */ /* 0x000fc8000bf45270 */
[----:B------:R-:W-:Y:S02]  /*17c90*/  USEL UR14, URZ, 0x1, UP2 ;  /* 0x00000001ff0e7887 */ /* 0x000fe40009000000 */
[----:B------:R-:W-:Y:S02]  /*17ca0*/  USEL UR22, UR22, URZ, UP2 ;  /* 0x000000ff16167287 */ /* 0x000fe40009000000 */
[----:B----4-:R-:W-:-:S12]  /*17cb0*/  ULOP3.LUT UR15, UR15, UR14, URZ, 0x3c, !UPT ;  /* 0x0000000e0f0f7292 */ /* 0x010fd8000f8e3cff */
.L_x_273:
[----:B------:R-:W4:Y:S01]  /*17cc0*/  LDCU UR7, c[0x0][0x370] ;  /* 0x00006e00ff0777ac */ /* 0x000f220008000800 */
[----:B------:R-:W5:Y:S01]  /*17cd0*/  LDCU UR6, c[0x0][0x900] ;  /* 0x00012000ff0677ac */ /* 0x000f620008000800 */
[----:B----4-:R-:W-:-:S04]  /*17ce0*/  UIADD3 UR36, UPT, UPT, UR7, UR36, URZ ;  /* 0x0000002407247290 */ /* 0x010fc8000fffe0ff */
[----:B-----5:R-:W-:-:S09]  /*17cf0*/  UISETP.GE.AND UP2, UPT, UR36, UR6, UPT ;  /* 0x000000062400728c */ /* 0x020fd2000bf46270 */
[----:B------:R-:W-:Y:S05]  /*17d00*/  BRA.U !UP2, `(.L_x_370) ;  /* 0xffffffd50a807547 */ /* 0x000fea000b83ffff */
[----:B-1----:R-:W-:Y:S05]  /*17d10*/  EXIT ;  /* 0x000000000000794d */ /* 0x002fea0003800000 */
.L_x_500:
[----:B------:R-:W-:-:S08]  /*17d20*/  NOP ;  /* 0x0000000000007918 */ /* 0x000fd00000000000 */
[----:B------:R-:W1:-:S00]  /*17d30*/  USETMAXREG.DEALLOC.CTAPOOL 0x20 ;  /* 0x00000020000079c8 */ /* 0x000e4000080e0500 */
[----:B-1----:R-:W1:Y:S02]  /*17d40*/  LDC R0, c[0x0][0x900] ;  /* 0x00024000ff007b82 */ /* 0x002e640000000800 */
[----:B-1----:R-:W-:-:S13]  /*17d50*/  ISETP.LE.AND P0, PT, R0, UR36, PT ;  /* 0x0000002400007c0c */ /* 0x002fda000bf03270 */
[----:B------:R-:W-:Y:S05]  /*17d60*/  @P0 EXIT ;  /* 0x000000000000094d */ /* 0x000fea0003800000 */
[----:B------:R-:W-:Y:S01]  /*17d70*/  HFMA2 R4, -RZ, RZ, 0, 0 ;  /* 0x00000000ff047431 */ /* 0x000fe200000001ff */
[----:B------:R-:W-:Y:S01]  /*17d80*/  PRMT R0, RZ, 0x7610, R0 ;  /* 0x00007610ff007816 */ /* 0x000fe20000000000 */
[----:B------:R-:W1:Y:S01]  /*17d90*/  LDCU.64 UR26, c[0x0][0x348] ;  /* 0x00006900ff1a77ac */ /* 0x000e620008000a00 */
[----:B------:R-:W2:Y:S01]  /*17da0*/  LDCU UR24, c[0x0][0x370] ;  /* 0x00006e00ff1877ac */ /* 0x000ea20008000800 */
[----:B------:R-:W3:Y:S01]  /*17db0*/  LDCU UR16, c[0x0][0x900] ;  /* 0x00012000ff1077ac */ /* 0x000ee20008000800 */
[----:B------:R-:W4:Y:S01]  /*17dc0*/  LDCU UR22, c[0x0][0x904] ;  /* 0x00012080ff1677ac */ /* 0x000f220008000800 */
[----:B------:R-:W1:Y:S01]  /*17dd0*/  LDCU UR21, c[0x0][0x380] ;  /* 0x00007000ff1577ac */ /* 0x000e620008000800 */
[----:B------:R-:W1:Y:S01]  /*17de0*/  LDCU UR19, c[0x0][0x38c] ;  /* 0x00007180ff1377ac */ /* 0x000e620008000800 */
[----:B------:R-:W1:Y:S01]  /*17df0*/  LDCU UR23, c[0x0][0x91c] ;  /* 0x00012380ff1777ac */ /* 0x000e620008000800 */
[----:B------:R-:W1:Y:S01]  /*17e00*/  LDCU UR20, c[0x0][0x918] ;  /* 0x00012300ff1477ac */ /* 0x000e620008000800 */
[----:B------:R-:W1:Y:S01]  /*17e10*/  LDCU.64 UR14, c[0x0][0x908] ;  /* 0x00012100ff0e77ac */ /* 0x000e620008000a00 */
[----:B------:R-:W1:Y:S01]  /*17e20*/  LDCU.64 UR6, c[0x0][0x920] ;  /* 0x00012400ff0677ac */ /* 0x000e620008000a00 */
[----:B------:R-:W1:Y:S02]  /*17e30*/  LDCU.64 UR4, c[0x0][0x910] ;  /* 0x00012200ff0477ac */ /* 0x000e640008000a00 */
.L_x_378:
[----:B-1----:R-:W-:Y:S02]  /*17e40*/  UIMAD.WIDE.U32 UR8, UR36, UR14, URZ ;  /* 0x0000000e240872a5 */ /* 0x002fe4000f8e00ff */
[----:B----4-:R-:W-:Y:S02]  /*17e50*/  UISETP.NE.AND UP0, UPT, UR22, 0x1, UPT ;  /* 0x000000011600788c */ /* 0x010fe4000bf05270 */
[----:B------:R-:W-:-:S04]  /*17e60*/  USHF.R.U32.HI UR8, URZ, UR15, UR9 ;  /* 0x0000000fff087299 */ /* 0x000fc80008011609 */
[----:B------:R-:W-:Y:S02]  /*17e70*/  USEL UR8, UR36, UR8, !UP0 ;  /* 0x0000000824087287 */ /* 0x000fe4000c000000 */
[----:B------:R-:W-:Y:S02]  /*17e80*/  UISETP.NE.AND UP0, UPT, UR23, 0x1, UPT ;  /* 0x000000011700788c */ /* 0x000fe4000bf05270 */
[----:B------:R-:W-:Y:S02]  /*17e90*/  UIMAD.WIDE.U32 UR10, UR8, UR6, URZ ;  /* 0x00000006080a72a5 */ /* 0x000fe4000f8e00ff */
[----:B------:R-:W-:Y:S02]  /*17ea0*/  UIADD3 UR10, UPT, UPT, -UR8, URZ, URZ ;  /* 0x000000ff080a7290 */ /* 0x000fe4000fffe1ff */
[----:B------:R-:W-:Y:S02]  /*17eb0*/  USHF.R.U32.HI UR11, URZ, UR7, UR11 ;  /* 0x00000007ff0b7299 */ /* 0x000fe4000801160b */
[----:B------:R-:W-:-:S02]  /*17ec0*/  UIMAD UR10, UR22, UR10, UR36 ;  /* 0x0000000a160a72a4 */ /* 0x000fc4000f8e0224 */
[----:B------:R-:W-:Y:S02]  /*17ed0*/  USEL UR11, UR8, UR11, !UP0 ;  /* 0x0000000b080b7287 */ /* 0x000fe4000c000000 */
[----:B------:R-:W-:Y:S02]  /*17ee0*/  USHF.L.U32 UR10, UR10, 0x8, URZ ;  /* 0x000000080a0a7899 */ /* 0x000fe400080006ff */
[----:B------:R-:W-:Y:S02]  /*17ef0*/  UIADD3 UR13, UPT, UPT, -UR11, URZ, URZ ;  /* 0x000000ff0b0d7290 */ /* 0x000fe4000fffe1ff */
[----:B------:R-:W-:Y:S02]  /*17f00*/  UISETP.GE.AND UP0, UPT, UR10, UR21, UPT ;  /* 0x000000150a00728c */ /* 0x000fe4000bf06270 */
[----:B------:R-:W-:-:S07]  /*17f10*/  UIMAD UR13, UR23, UR13, UR8 ;  /* 0x0000000d170d72a4 */ /* 0x000fce000f8e0208 */
[----:B------:R-:W-:Y:S05]  /*17f20*/  BRA.U UP0, `(.L_x_371) ;  /* 0x0000000500287547 */ /* 0x000fea000b800000 */
[----:B------:R-:W-:Y:S01]  /*17f30*/  IMAD.U32 R3, RZ, RZ, UR19 ;  /* 0x00000013ff037e24 */ /* 0x000fe2000f8e00ff */
[----:B------:R-:W-:Y:S02]  /*17f40*/  UIMAD.WIDE.U32 UR8, UR11, UR5, URZ ;  /* 0x000000050b0872a5 */ /* 0x000fe4000f8e00ff */
[----:B------:R-:W-:Y:S02]  /*17f50*/  UISETP.NE.AND UP0, UPT, UR4, 0x1, UPT ;  /* 0x000000010400788c */ /* 0x000fe4000bf05270 */
[----:B------:R-:W-:Y:S01]  /*17f60*/  IABS R3, R3 ;  /* 0x0000000300037213 */ /* 0x000fe20000000000 */
[----:B------:R-:W-:-:S03]  /*17f70*/  USHF.R.U32.HI UR8, URZ, UR20, UR9 ;  /* 0x00000014ff087299 */ /* 0x000fc60008011609 */
[----:B------:R-:W1:Y:S01]  /*17f80*/  I2F.RP R0, R3 ;  /* 0x0000000300007306 */ /* 0x000e620000209400 */
[----:B------:R-:W-:Y:S02]  /*17f90*/  USEL UR8, UR11, UR8, !UP0 ;  /* 0x000000080b087287 */ /* 0x000fe4000c000000 */
[----:B------:R-:W-:Y:S02]  /*17fa0*/  UISETP.NE.AND UP0, UPT, UR19, URZ, UPT ;  /* 0x000000ff1300728c */ /* 0x000fe4000bf05270 */
[----:B------:R-:W-:-:S04]  /*17fb0*/  UIADD3 UR8, UPT, UPT, -UR8, URZ, URZ ;  /* 0x000000ff08087290 */ /* 0x000fc8000fffe1ff */
[----:B------:R-:W-:-:S04]  /*17fc0*/  UIMAD UR11, UR4, UR8, UR11 ;  /* 0x00000008040b72a4 */ /* 0x000fc8000f8e020b */
[----:B------:R-:W-:Y:S01]  /*17fd0*/  ULOP3.LUT UR8, UR11, UR19, URZ, 0x3c, !UPT ;  /* 0x000000130b087292 */ /* 0x000fe2000f8e3cff */
[----:B-1----:R-:W1:Y:S03]  /*17fe0*/  MUFU.RCP R6, R0 ;  /* 0x0000000000067308 */ /* 0x002e660000001000 */
[----:B------:R-:W-:Y:S01]  /*17ff0*/  UISETP.GE.AND UP1, UPT, UR8, URZ, UPT ;  /* 0x000000ff0800728c */ /* 0x000fe2000bf26270 */
[----:B-1----:R-:W-:Y:S02]  /*18000*/  IADD3 R6, PT, PT, R6, 0xffffffe, RZ ;  /* 0x0ffffffe06067810 */ /* 0x002fe40007ffe0ff */
[----:B------:R-:W-:Y:S02]  /*18010*/  MOV R0, UR11 ;  /* 0x0000000b00007c02 */ /* 0x000fe40008000f00 */
[----:B------:R-:W1:Y:S02]  /*18020*/  F2I.FTZ.U32.TRUNC.NTZ R7, R6 ;  /* 0x0000000600077305 */ /* 0x000e64000021f000 */
[----:B------:R-:W-:Y:S01]  /*18030*/  IABS R0, R0 ;  /* 0x0000000000007213 */ /* 0x000fe20000000000 */
[----:B-1----:R-:W-:-:S02]  /*18040*/  IMAD.MOV R2, RZ, RZ, -R7 ;  /* 0x000000ffff027224 */ /* 0x002fc400078e0a07 */
[----:B------:R-:W-:Y:S02]  /*18050*/  IMAD.MOV.U32 R6, RZ, RZ, RZ ;  /* 0x000000ffff067224 */ /* 0x000fe400078e00ff */
[----:B------:R-:W-:-:S04]  /*18060*/  IMAD R2, R2, R3, RZ ;  /* 0x0000000302027224 */ /* 0x000fc800078e02ff */
[----:B------:R-:W-:-:S06]  /*18070*/  IMAD.HI.U32 R2, R7, R2, R6 ;  /* 0x0000000207027227 */ /* 0x000fcc00078e0006 */
[----:B------:R-:W-:-:S05]  /*18080*/  IMAD.HI.U32 R5, R2, R0, RZ ;  /* 0x0000000002057227 */ /* 0x000fca00078e00ff */
[----:B------:R-:W-:-:S05]  /*18090*/  IADD3 R2, PT, PT, -R5, RZ, RZ ;  /* 0x000000ff05027210 */ /* 0x000fca0007ffe1ff */
[----:B------:R-:W-:-:S05]  /*180a0*/  IMAD R0, R3, R2, R0 ;  /* 0x0000000203007224 */ /* 0x000fca00078e0200 */
[----:B------:R-:W-:-:S13]  /*180b0*/  ISETP.GT.U32.AND P0, PT, R3, R0, PT ;  /* 0x000000000300720c */ /* 0x000fda0003f04070 */
[----:B------:R-:W-:Y:S01]  /*180c0*/  @!P0 IMAD.IADD R0, R0, 0x1, -R3 ;  /* 0x0000000100008824 */ /* 0x000fe200078e0a03 */
[----:B------:R-:W-:Y:S02]  /*180d0*/  @!P0 IADD3 R5, PT, PT, R5, 0x1, RZ ;  /* 0x0000000105058810 */ /* 0x000fe40007ffe0ff */
[----:B------:R-:W-:Y:S02]  /*180e0*/  ELECT P0, URZ, PT ;  /* 0x0000000000ff782f */ /* 0x000fe40003800000 */
[----:B------:R-:W-:-:S13]  /*180f0*/  ISETP.GE.U32.AND P1, PT, R0, R3, PT ;  /* 0x000000030000720c */ /* 0x000fda0003f26070 */
[----:B------:R-:W-:-:S05]  /*18100*/  @P1 VIADD R5, R5, 0x1 ;  /* 0x0000000105051836 */ /* 0x000fca0000000000 */
[----:B------:R-:W-:-:S13]  /*18110*/  R2UR UR12, R5 ;  /* 0x00000000050c72ca */ /* 0x000fda00000e0000 */
[----:B------:R-:W-:Y:S02]  /*18120*/  @!UP1 UIADD3 UR12, UPT, UPT, -UR12, URZ, URZ ;  /* 0x000000ff0c0c9290 */ /* 0x000fe4000fffe1ff */
[----:B------:R-:W-:-:S04]  /*18130*/  @!UP0 ULOP3.LUT UR12, URZ, UR19, URZ, 0x33, !UPT ;  /* 0x00000013ff0c8292 */ /* 0x000fc8000f8e33ff */
[----:B------:R-:W-:-:S04]  /*18140*/  UIADD3 UR8, UPT, UPT, -UR12, URZ, URZ ;  /* 0x000000ff0c087290 */ /* 0x000fc8000fffe1ff */
[----:B------:R-:W-:Y:S01]  /*18150*/  UIMAD UR11, UR19, UR8, UR11 ;  /* 0x00000008130b72a4 */ /* 0x000fe2000f8e020b */
[----:B------:R-:W-:Y:S11]  /*18160*/  BRA.U UP6, `(.L_x_372) ;  /* 0x0000000106047547 */ /* 0x000ff6000b800000 */
[----:B--23--:R-:W-:Y:S05]  /*18170*/  BPT.TRAP 0x1 ;  /* 0x000000040000795c */ /* 0x00cfea0000300000 */
.L_x_372:
[----:B------:R-:W1:Y:S01]  /*18180*/  S2UR UR18, SR_CgaCtaId ;  /* 0x00000000001279c3 */ /* 0x000e620000008800 */
[----:B------:R-:W-:Y:S01]  /*18190*/  UMOV UR17, 0x400 ;  /* 0x0000040000117882 */ /* 0x000fe20000000000 */
[----:B------:R-:W-:Y:S01]  /*181a0*/  SHF.L.U32 R3, R4, 0x1f, RZ ;  /* 0x0000001f04037819 */ /* 0x000fe200000006ff */
[----:B-1----:R-:W-:-:S09]  /*181b0*/  ULEA UR17, UR18, UR17, 0x18 ;  /* 0x0000001112117291 */ /* 0x002fd2000f8ec0ff */
[----:B------:R-:W1:Y:S02]  /*181c0*/  SYNCS.PHASECHK.TRANS64.TRYWAIT P0, [UR17+0xe0b0], R3 ;  /* 0x00e0b003ff0075a7 */ /* 0x000e640008001111 */
[----:B-1----:R-:W-:Y:S05]  /*181d0*/  @!P0 BRA `(.L_x_373) ;  /* 0x0000001800808947 */ /* 0x002fea0003800000 */
.L_x_483:
[----:B------:R-:W-:Y:S02]  /*181e0*/  UIADD3 UR28, UP0, UPT, UR26, 0x400, URZ ;  /* 0x000004001a1c7890 */ /* 0x000fe4000ff1e0ff */
[----:B------:R-:W-:Y:S02]  /*181f0*/  UIADD3 UR8, UPT, UPT, UR17, 0xa000, URZ ;  /* 0x0000a00011087890 */ /* 0x000fe4000fffe0ff */
[----:B------:R-:W-:Y:S01]  /*18200*/  UIADD3.X UR29, UPT, UPT, URZ, UR27, URZ, UP0, !UPT ;  /* 0x0000001bff1d7290 */ /* 0x000fe200087fe4ff */
[----:B------:R-:W-:-:S08]  /*18210*/  UMOV UR9, URZ ;  /* 0x000000ff00097c82 */ /* 0x000fd00008000000 */
[----:B------:R4:W-:Y:S01]  /*18220*/  UTMASTG.5D [UR8], [UR28] ;  /* 0x000000081c0073b5 */ /* 0x0009e20008020000 */
[----:B------:R0:W-:Y:S01]  /*18230*/  UTMACMDFLUSH ;  /* 0x00000000000079b7 */ /* 0x0001e20000000000 */
[----:B----4-:R-:W-:Y:S05]  /*18240*/  BRA.U UP6, `(.L_x_374) ;  /* 0x0000000106047547 */ /* 0x010fea000b800000 */
[----:B--23--:R-:W-:Y:S05]  /*18250*/  BPT.TRAP 0x1 ;  /* 0x000000040000795c */ /* 0x00cfea0000300000 */
.L_x_374:
[----:B------:R-:W4:Y:S02]  /*18260*/  SYNCS.PHASECHK.TRANS64.TRYWAIT P0, [UR17+0xe0b8], R3 ;  /* 0x00e0b803ff0075a7 */ /* 0x000f240008001111 */
[----:B----4-:R-:W-:Y:S05]  /*18270*/  @!P0 BRA `(.L_x_375) ;  /* 0x0000001800708947 */ /* 0x010fea0003800000 */
.L_x_485:
[----:B------:R-:W-:Y:S02]  /*18280*/  UIADD3 UR28, UP0, UPT, UR26, 0x400, URZ ;  /* 0x000004001a1c7890 */ /* 0x000fe4000ff1e0ff */
[----:B------:R-:W-:Y:S02]  /*18290*/  UIADD3 UR10, UPT, UPT, UR10, 0x80, URZ ;  /* 0x000000800a0a7890 */ /* 0x000fe4000fffe0ff */
[----:B------:R-:W-:Y:S02]  /*182a0*/  UIADD3 UR8, UPT, UPT, UR17, 0xc000, URZ ;  /* 0x0000c00011087890 */ /* 0x000fe4000fffe0ff */
[----:B------:R-:W-:Y:S01]  /*182b0*/  UIADD3.X UR29, UPT, UPT, URZ, UR27, URZ, UP0, !UPT ;  /* 0x0000001bff1d7290 */ /* 0x000fe200087fe4ff */
[----:B------:R-:W-:-:S08]  /*182c0*/  UMOV UR9, URZ ;  /* 0x000000ff00097c82 */ /* 0x000fd00008000000 */
[----:B------:R4:W-:Y:S01]  /*182d0*/  UTMASTG.5D [UR8], [UR28] ;  /* 0x000000081c0073b5 */ /* 0x0009e20008020000 */
[----:B------:R0:W-:Y:S01]  /*182e0*/  UTMACMDFLUSH ;  /* 0x00000000000079b7 */ /* 0x0001e20000000000 */
[----:B------:R-:W-:-:S04]  /*182f0*/  DEPBAR.LE SB0, 0x1 ;  /* 0x000080400000791a */ /* 0x000fc80000000000 */
[----:B----4-:R-:W-:Y:S05]  /*18300*/  BRA.U UP6, `(.L_x_376) ;  /* 0x0000000106047547 */ /* 0x010fea000b800000 */
[----:B--23--:R-:W-:Y:S05]  /*18310*/  BPT.TRAP 0x1 ;  /* 0x000000040000795c */ /* 0x00cfea0000300000 */
.L_x_376:
[----:B------:R-:W-:-:S04]  /*18320*/  UIADD3 UR8, UPT, UPT, UR17, 0xe0c0, URZ ;  /* 0x0000e0c011087890 */ /* 0x000fc8000fffe0ff */
[----:B------:R-:W-:-:S09]  /*18330*/  UPRMT UR8, UR18, 0x654, UR8 ;  /* 0x0000065412087896 */ /* 0x000fd20008000008 */
[----:B------:R-:W-:Y:S01]  /*18340*/  SYNCS.ARRIVE.TRANS64.RED.A1T0 RZ, [UR8], RZ ;  /* 0x000000ffffff79a7 */ /* 0x000fe20008100408 */
[----:B------:R-:W-:-:S04]  /*18350*/  DEPBAR.LE SB0, 0x0 ;  /* 0x000080000000791a */ /* 0x000fc80000000000 */
[----:B------:R-:W-:Y:S05]  /*18360*/  BRA.U UP6, `(.L_x_377) ;  /* 0x0000000106047547 */ /* 0x000fea000b800000 */
[----:B--23--:R-:W-:Y:S05]  /*18370*/  BPT.TRAP 0x1 ;  /* 0x000000040000795c */ /* 0x00cfea0000300000 */
.L_x_377:
[----:B------:R-:W-:Y:S01]  /*18380*/  UIADD3 UR17, UPT, UPT, UR17, 0xe0c8, URZ ;  /* 0x0000e0c811117890 */ /* 0x000fe2000fffe0ff */
[----:B-1----:R-:W-:Y:S01]  /*18390*/  HFMA2 R0, -RZ, RZ, 0, 5.9604644775390625e-08 ;  /* 0x00000001ff007431 */ /* 0x002fe200000001ff */
[----:B------:R-:W-:Y:S02]  /*183a0*/  LOP3.LUT R4, R4, 0x1, RZ, 0x3c, !PT ;  /* 0x0000000104047812 */ /* 0x000fe400078e3cff */
[----:B------:R-:W-:-:S09]  /*183b0*/  UPRMT UR17, UR18, 0x654, UR17 ;  /* 0x0000065412117896 */ /* 0x000fd20008000011 */
[----:B------:R-:W-:Y:S03]  /*183c0*/  SYNCS.ARRIVE.TRANS64.RED.A1T0 RZ, [UR17], RZ ;  /* 0x000000ffffff79a7 */ /* 0x000fe60008100411 */
.L_x_371:
[----:B--2---:R-:W-:-:S04]  /*183d0*/  UIADD3 UR36, UPT, UPT, UR24, UR36, URZ ;  /* 0x0000002418247290 */ /* 0x004fc8000fffe0ff */
[----:B---3--:R-:W-:-:S09]  /*183e0*/  UISETP.GE.AND UP0, UPT, UR36, UR16, UPT ;  /* 0x000000102400728c */ /* 0x008fd2000bf06270 */
[----:B------:R-:W-:Y:S05]  /*183f0*/  BRA.U !UP0, `(.L_x_378) ;  /* 0xfffffff908907547 */ /* 0x000fea000b83ffff */
[----:B------:R-:W-:-:S13]  /*18400*/  LOP3.LUT P0, RZ, R0, 0xff, RZ, 0xc0, !PT ;  /* 0x000000ff00ff7812 */ /* 0x000fda000780c0ff */
[----:B------:R-:W-:Y:S05]  /*18410*/  @!P0 EXIT ;  /* 0x000000000000894d */ /* 0x000fea0003800000 */
[----:B------:R-:W1:Y:S01]  /*18420*/  S2UR UR4, SR_CgaCtaId ;  /* 0x00000000000479c3 */ /* 0x000e620000008800 */
[----:B------:R-:W-:Y:S01]  /*18430*/  UMOV UR5, 0x400 ;  /* 0x0000040000057882 */ /* 0x000fe20000000000 */
[----:B------:R-:W-:Y:S01]  /*18440*/  UMOV UR6, 0x40 ;  /* 0x0000004000067882 */ /* 0x000fe20000000000 */
[----:B------:R-:W-:Y:S02]  /*18450*/  IMAD.MOV.U32 R2, RZ, RZ, 0xffff ;  /* 0x0000ffffff027424 */ /* 0x000fe400078e00ff */
[----:B------:R-:W-:Y:S01]  /*18460*/  IMAD.MOV.U32 R0, RZ, RZ, 0x1 ;  /* 0x00000001ff007424 */ /* 0x000fe200078e00ff */
[----:B-1----:R-:W-:Y:S02]  /*18470*/  ULEA UR5, UR4, UR5, 0x18 ;  /* 0x0000000504057291 */ /* 0x002fe4000f8ec0ff */
[----:B------:R-:W-:-:S07]  /*18480*/  ULEA UR6, UR4, UR6, 0x18 ;  /* 0x0000000604067291 */ /* 0x000fce000f8ec0ff */
[----:B------:R-:W1:Y:S01]  /*18490*/  LDS R3, [UR5+0xe0e0] ;  /* 0x00e0e005ff037984 */ /* 0x000e620008000800 */
[----:B------:R-:W-:-:S03]  /*184a0*/  NOP ;  /* 0x0000000000007918 */ /* 0x000fc60000000000 */
[----:B------:R-:W2:Y:S01]  /*184b0*/  LDS R5, [UR6+0x14] ;  /* 0x00001406ff057984 */ /* 0x000ea20008000800 */
[----:B-1----:R-:W-:-:S04]  /*184c0*/  LOP3.LUT R3, R3, 0xffff, RZ, 0xc0, !PT ;  /* 0x0000ffff03037812 */ /* 0x002fc800078ec0ff */
[----:B------:R-:W-:-:S04]  /*184d0*/  SHF.R.U32.HI R3, RZ, 0x5, R3 ;  /* 0x00000005ff037819 */ /* 0x000fc80000011603 */
[-C--:B------:R-:W-:Y:S02]  /*184e0*/  SHF.L.U32 R2, R2, R3.reuse, RZ ;  /* 0x0000000302027219 */ /* 0x080fe400000006ff */
[----:B------:R-:W-:Y:S02]  /*184f0*/  SHF.L.U32 R0, R0, R3, RZ ;  /* 0x0000000300007219 */ /* 0x000fe400000006ff */
[----:B--2---:R-:W-:-:S04]  /*18500*/  LOP3.LUT R5, R5, R2, RZ, 0xc0, !PT ;  /* 0x0000000205057212 */ /* 0x004fc800078ec0ff */
[----:B------:R-:W-:-:S13]  /*18510*/  ISETP.NE.AND P0, PT, R5, R2, PT ;  /* 0x000000020500720c */ /* 0x000fda0003f05270 */
[----:B------:R-:W-:Y:S05]  /*18520*/  @P0 BRA `(.L_x_379) ;  /* 0x00000000005c0947 */ /* 0x000fea0003800000 */
[----:B------:R-:W1:Y:S02]  /*18530*/  LDS R3, [UR6+0x18] ;  /* 0x00001806ff037984 */ /* 0x000e640008000800 */
[----:B-1----:R-:W-:-:S04]  /*18540*/  LOP3.LUT R3, R3, R0, RZ, 0xc0, !PT ;  /* 0x0000000003037212 */ /* 0x002fc800078ec0ff */
[----:B------:R-:W-:-:S13]  /*18550*/  ISETP.NE.AND P0, PT, R3, R0, PT ;  /* 0x000000000300720c */ /* 0x000fda0003f05270 */
[----:B------:R-:W-:Y:S05]  /*18560*/  @P0 BRA `(.L_x_380) ;  /* 0x0000000000400947 */ /* 0x000fea0003800000 */
[----:B------:R-:W-:Y:S01]  /*18570*/  R2UR UR8, R2 ;  /* 0x00000000020872ca */ /* 0x000fe200000e0000 */
[----:B------:R-:W1:Y:S01]  /*18580*/  S2R R3, SR_LANEID ;  /* 0x0000000000037919 */ /* 0x000e620000000000 */
[----:B------:R-:W-:Y:S01]  /*18590*/  LOP3.LUT R4, RZ, R0, RZ, 0x33, !PT ;  /* 0x00000000ff047212 */ /* 0x000fe200078e33ff */
[----:B------:R-:W-:Y:S02]  /*185a0*/  VOTEU.ANY UR7, UPT, PT ;  /* 0x0000000000077886 */ /* 0x000fe400038e0100 */
[----:B------:R-:W-:Y:S01]  /*185b0*/  UFLO.U32 UR7, UR7 ;  /* 0x00000007000772bd */ /* 0x000fe200080e0000 */
[----:B------:R-:W2:Y:S07]  /*185c0*/  REDUX UR4, R4 ;  /* 0x00000000040473c4 */ /* 0x000eae0000000000 */
[----:B------:R-:W-:-:S06]  /*185d0*/  ULOP3.LUT UR8, URZ, UR8, URZ, 0x33, !UPT ;  /* 0x00000008ff087292 */ /* 0x000fcc000f8e33ff */
[----:B------:R-:W-:-:S04]  /*185e0*/  IMAD.U32 R2, RZ, RZ, UR8 ;  /* 0x00000008ff027e24 */ /* 0x000fc8000f8e00ff */
[----:B------:R-:W3:Y:S02]  /*185f0*/  REDUX UR5, R2 ;  /* 0x00000000020573c4 */ /* 0x000ee40000000000 */
[----:B------:R4:W-:Y:S01]  /*18600*/  UTCATOMSWS.AND URZ, UR8 ;  /* 0x0000000800ff79e3 */ /* 0x0009e20008000000 */
[----:B--2---:R-:W-:Y:S01]  /*18610*/  IMAD.U32 R0, RZ, RZ, UR4 ;  /* 0x00000004ff007e24 */ /* 0x004fe2000f8e00ff */
[----:B-1----:R-:W-:Y:S01]  /*18620*/  ISETP.EQ.U32.AND P0, PT, R3, UR7, PT ;  /* 0x0000000703007c0c */ /* 0x002fe2000bf02070 */
[----:B---3--:R-:W-:-:S12]  /*18630*/  IMAD.U32 R3, RZ, RZ, UR5 ;  /* 0x00000005ff037e24 */ /* 0x008fd8000f8e00ff */
[----:B------:R4:W-:Y:S04]  /*18640*/  @P0 ATOMS.AND RZ, [UR6+0x14], R3 ;  /* 0x00001403ffff098c */ /* 0x0009e8000a800006 */
[----:B------:R4:W-:Y:S01]  /*18650*/  @P0 ATOMS.AND RZ, [UR6+0x18], R0 ;  /* 0x00001800ffff098c */ /* 0x0009e2000a800006 */
[----:B------:R-:W-:Y:S05]  /*18660*/  BRA `(.L_x_381) ;  /* 0x0000000000147947 */ /* 0x000fea0003800000 */
.L_x_380:
[----:B------:R-:W-:Y:S02]  /*18670*/  MOV R2, 0x18690 ;  /* 0x0001869000027802 */ /* 0x000fe40000000f00 */
[----:B------:R-:W-:Y:S05]  /*18680*/  CALL.REL.NOINC `($__internal_0_$__cuda_sm10x_tcgen05_guardrail_trap_col_being_dealloced_not_returned_by_alloc) ;  /* 0x0000001400847944 */ /* 0x000fea0003c00000 */
[----:B------:R-:W-:Y:S05]  /*18690*/  BRA `(.L_x_381) ;  /* 0x0000000000087947 */ /* 0x000fea0003800000 */
.L_x_379:
[----:B------:R-:W-:Y:S02]  /*186a0*/  MOV R2, 0x186c0 ;  /* 0x000186c000027802 */ /* 0x000fe40000000f00 */
[----:B------:R-:W-:Y:S05]  /*186b0*/  CALL.REL.NOINC `($__internal_2_$__cuda_sm10x_tcgen05_guardrail_trap_unallocated_columns_being_dealloced) ;  /* 0x0000001400907944 */ /* 0x000fea0003c00000 */
.L_x_381:
[----:B------:R-:W-:Y:S01]  /*186c0*/  NOP ;  /* 0x0000000000007918 */ /* 0x000fe20000000000 */
[----:B----4-:R-:W-:Y:S05]  /*186d0*/  EXIT ;  /* 0x000000000000794d */ /* 0x010fea0003800000 */
.L_x_37:
[----:B-1----:R-:W-:-:S07]  /*186e0*/  MOV R0, UR20 ;  /* 0x0000001400007c02 */ /* 0x002fce0008000f00 */
.L_x_382:
[----:B-1----:R1:W2:Y:S02]  /*186f0*/  SYNCS.PHASECHK.TRANS64.TRYWAIT P0, [R0+URZ+0xe000], R5 ;  /* 0x00e00005000075a7 */ /* 0x0022a400080011ff */
[----:B--2---:R-:W-:Y:S05]  /*18700*/  @!P0 NANOSLEEP.SYNCS 0x989680 ;  /* 0x009896800000895d */ /* 0x004fea0003900000 */
[----:B------:R-:W2:Y:S02]  /*18710*/  @!P0 SYNCS.PHASECHK.TRANS64 P0, [R0+URZ+0xe000], R5 ;  /* 0x00e00005000085a7 */ /* 0x000ea400080010ff */
[----:B--2---:R-:W-:Y:S05]  /*18720*/  @!P0 BRA `(.L_x_382) ;  /* 0xfffffffc00f08947 */ /* 0x004fea000383ffff */
[----:B------:R-:W-:Y:S05]  /*18730*/  BRA `(.L_x_383) ;  /* 0xfffffe9400647947 */ /* 0x000fea000383ffff */
.L_x_39:
[----:B------:R-:W-:-:S07]  /*18740*/  MOV R0, UR5 ;  /* 0x0000000500007c02 */ /* 0x000fce0008000f00 */
.L_x_384:
[----:B-1----:R1:W2:Y:S02]  /*18750*/  SYNCS.PHASECHK.TRANS64.TRYWAIT P0, [R0+URZ+0xe020], R3 ;  /* 0x00e02003000075a7 */ /* 0x0022a400080011ff */
[----:B--2---:R-:W-:Y:S05]  /*18760*/  @!P0 NANOSLEEP.SYNCS 0x989680 ;  /* 0x009896800000895d */ /* 0x004fea0003900000 */
[----:B------:R-:W2:Y:S02]  /*18770*/  @!P0 SYNCS.PHASECHK.TRANS64 P0, [R0+URZ+0xe020], R3 ;  /* 0x00e02003000085a7 */ /* 0x000ea400080010ff */
[----:B--2---:R-:W-:Y:S05]  /*18780*/  @!P0 BRA `(.L_x_384) ;  /* 0xfffffffc00f08947 */ /* 0x004fea000383ffff */
[----:B------:R-:W-:Y:S05]  /*18790*/  BRA `(.L_x_385) ;  /* 0xfffffe94006c7947 */ /* 0x000fea000383ffff */
.L_x_41:
[----:B------:R-:W-:-:S07]  /*187a0*/  MOV R3, UR20 ;  /* 0x0000001400037c02 */ /* 0x000fce0008000f00 */
.L_x_386:
[----:B-1----:R1:W2:Y:S02]  /*187b0*/  SYNCS.PHASECHK.TRANS64.TRYWAIT P0, [R3+URZ+0xe058], R4 ;  /* 0x00e05804030075a7 */ /* 0x0022a400080011ff */
[----:B--2---:R-:W-:Y:S05]  /*187c0*/  @!P0 NANOSLEEP.SYNCS 0x989680 ;  /* 0x009896800000895d */ /* 0x004fea0003900000 */
[----:B------:R-:W2:Y:S02]  /*187d0*/  @!P0 SYNCS.PHASECHK.TRANS64 P0, [R3+URZ+0xe058], R4 ;  /* 0x00e05804030085a7 */ /* 0x000ea400080010ff */
[----:B--2---:R-:W-:Y:S05]  /*187e0*/  @!P0 BRA `(.L_x_386) ;  /* 0xfffffffc00f08947 */ /* 0x004fea000383ffff */
[----:B------:R-:W-:Y:S05]  /*187f0*/  BRA `(.L_x_387) ;  /* 0xfffffe9400947947 */ /* 0x000fea000383ffff */
.L_x_45:
[----:B------:R-:W-:-:S07]  /*18800*/  MOV R0, UR20 ;  /* 0x0000001400007c02 */ /* 0x000fce0008000f00 */
.L_x_388:
[----:B--2---:R2:W3:Y:S02]  /*18810*/  SYNCS.PHASECHK.TRANS64.TRYWAIT P0, [R0+URZ+0xe008], R5 ;  /* 0x00e00805000075a7 */ /* 0x0044e400080011ff */
[----:B---3--:R-:W-:Y:S05]  /*18820*/  @!P0 NANOSLEEP.SYNCS 0x989680 ;  /* 0x009896800000895d */ /* 0x008fea0003900000 */
[----:B------:R-:W3:Y:S02]  /*18830*/  @!P0 SYNCS.PHASECHK.TRANS64 P0, [R0+URZ+0xe008], R5 ;  /* 0x00e00805000085a7 */ /* 0x000ee400080010ff */
[----:B---3--:R-:W-:Y:S05]  /*18840*/  @!P0 BRA `(.L_x_388) ;  /* 0xfffffffc00f08947 */ /* 0x008fea000383ffff */
[----:B------:R-:W-:Y:S05]  /*18850*/  BRA `(.L_x_389) ;  /* 0xfffffe9400e87947 */ /* 0x000fea000383ffff */
.L_x_47:
[----:B------:R-:W-:-:S07]  /*18860*/  MOV R3, UR20 ;  /* 0x0000001400037c02 */ /* 0x000fce0008000f00 */
.L_x_390:
[----:B-1----:R1:W2:Y:S02]  /*18870*/  SYNCS.PHASECHK.TRANS64.TRYWAIT P0, [R3+URZ+0xe068], R4 ;  /* 0x00e06804030075a7 */ /* 0x0022a400080011ff */
[----:B--2---:R-:W-:Y:S05]  /*18880*/  @!P0 NANOSLEEP.SYNCS 0x989680 ;  /* 0x009896800000895d */ /* 0x004fea0003900000 */
[----:B------:R-:W2:Y:S02]  /*18890*/  @!P0 SYNCS.PHASECHK.TRANS64 P0, [R3+URZ+0xe068], R4 ;  /* 0x00e06804030085a7 */ /* 0x000ea400080010ff */
[----:B--2---:R-:W-:Y:S05]  /*188a0*/  @!P0 BRA `(.L_x_390) ;  /* 0xfffffffc00f08947 */ /* 0x004fea000383ffff */
[----:B------:R-:W-:Y:S05]  /*188b0*/  BRA `(.L_x_391) ;  /* 0xfffffe9400f07947 */ /* 0x000fea000383ffff */
.L_x_51:
[----:B------:R-:W-:-:S07]  /*188c0*/  MOV R0, UR5 ;  /* 0x0000000500007c02 */ /* 0x000fce0008000f00 */
.L_x_392:
[----:B-1----:R1:W3:Y:S02]  /*188d0*/  SYNCS.PHASECHK.TRANS64.TRYWAIT P0, [R0+URZ+0xe020], R3 ;  /* 0x00e02003000075a7 */ /* 0x0022e400080011ff */
[----:B---3--:R-:W-:Y:S05]  /*188e0*/  @!P0 NANOSLEEP.SYNCS 0x989680 ;  /* 0x009896800000895d */ /* 0x008fea0003900000 */
[----:B------:R-:W3:Y:S02]  /*188f0*/  @!P0 SYNCS.PHASECHK.TRANS64 P0, [R0+URZ+0xe020], R3 ;  /* 0x00e02003000085a7 */ /* 0x000ee400080010ff */
[----:B---3--:R-:W-:Y:S05]  /*18900*/  @!P0 BRA `(.L_x_392) ;  /* 0xfffffffc00f08947 */ /* 0x008fea000383ffff */
[----:B------:R-:W-:Y:S05]  /*18910*/  BRA `(.L_x_393) ;  /* 0xfffffe98004c7947 */ /* 0x000fea000383ffff */
.L_x_53:
[----:B------:R-:W-:-:S07]  /*18920*/  MOV R0, UR20 ;  /* 0x0000001400007c02 */ /* 0x000fce0008000f00 */
.L_x_394:
[----:B-1----:R1:W3:Y:S02]  /*18930*/  SYNCS.PHASECHK.TRANS64.TRYWAIT P0, [R0+URZ+0xe0a0], R3 ;  /* 0x00e0a003000075a7 */ /* 0x0022e400080011ff */
[----:B---3--:R-:W-:Y:S05]  /*18940*/  @!P0 NANOSLEEP.SYNCS 0x989680 ;  /* 0x009896800000895d */ /* 0x008fea0003900000 */
[----:B------:R-:W3:Y:S02]  /*18950*/  @!P0 SYNCS.PHASECHK.TRANS64 P0, [R0+URZ+0xe0a0], R3 ;  /* 0x00e0a003000085a7 */ /* 0x000ee400080010ff */
[----:B---3--:R-:W-:Y:S05]  /*18960*/  @!P0 BRA `(.L_x_394) ;  /* 0xfffffffc00f08947 */ /* 0x008fea000383ffff */
[----:B------:R-:W-:Y:S05]  /*18970*/  BRA `(.L_x_395) ;  /* 0xfffffe9800607947 */ /* 0x000fea000383ffff */
.L_x_55:
[----:B------:R-:W-:-:S07]  /*18980*/  MOV R0, UR20 ;  /* 0x0000001400007c02 */ /* 0x000fce0008000f00 */
.L_x_396:
[----:B-1----:R1:W3:Y:S02]  /*18990*/  SYNCS.PHASECHK.TRANS64.TRYWAIT P0, [R0+URZ+0xe058], R5 ;  /* 0x00e05805000075a7 */ /* 0x0022e400080011ff */
[----:B---3--:R-:W-:Y:S05]  /*189a0*/  @!P0 NANOSLEEP.SYNCS 0x989680 ;  /* 0x009896800000895d */ /* 0x008fea0003900000 */
[----:B------:R-:W3:Y:S02]  /*189b0*/  @!P0 SYNCS.PHASECHK.TRANS64 P0, [R0+URZ+0xe058], R5 ;  /* 0x00e05805000085a7 */ /* 0x000ee400080010ff */
[----:B---3--:R-:W-:Y:S05]  /*189c0*/  @!P0 BRA `(.L_x_396) ;  /* 0xfffffffc00f08947 */ /* 0x008fea000383ffff */
[----:B------:R-:W-:Y:S05]  /*189d0*/  BRA `(.L_x_397) ;  /* 0xfffffe9800687947 */ /* 0x000fea000383ffff */
.L_x_59:
[----:B------:R-:W-:Y:S07]  /*189e0*/  MOV R0, UR4 ;  /* 0x0000000400007c02 */ /* 0x000fee0008000f00 */
.L_x_398:
[----:B-1----:R1:W2:Y:S02]  /*189f0*/  SYNCS.PHASECHK.TRANS64.TRYWAIT P0, [R0+URZ+0xe020], R3 ;  /* 0x00e02003000075a7 */ /* 0x0022a400080011ff */
[----:B--2---:R-:W-:Y:S05]  /*18a00*/  @!P0 NANOSLEEP.SYNCS 0x989680 ;  /* 0x009896800000895d */ /* 0x004fea0003900000 */
[----:B------:R-:W2:Y:S02]  /*18a10*/  @!P0 SYNCS.PHASECHK.TRANS64 P0, [R0+URZ+0xe020], R3 ;  /* 0x00e02003000085a7 */ /* 0x000ea400080010ff */
[----:B--2---:R-:W-:Y:S05]  /*18a20*/  @!P0 BRA `(.L_x_398) ;  /* 0xfffffffc00f08947 */ /* 0x004fea000383ffff */
[----:B------:R-:W-:Y:S05]  /*18a30*/  BRA `(.L_x_399) ;  /* 0xfffffe9c00e07947 */ /* 0x000fea000383ffff */
.L_x_62:
[----:B------:R-:W-:Y:S07]  /*18a40*/  MOV R0, UR20 ;  /* 0x0000001400007c02 */ /* 0x000fee0008000f00 */
.L_x_400:
[----:B--2---:R2:W3:Y:S02]  /*18a50*/  SYNCS.PHASECHK.TRANS64.TRYWAIT P0, [R0+URZ+0xe0a8], R3 ;  /* 0x00e0a803000075a7 */ /* 0x0044e400080011ff */
[----:B---3--:R-:W-:Y:S05]  /*18a60*/  @!P0 NANOSLEEP.SYNCS 0x989680 ;  /* 0x009896800000895d */ /* 0x008fea0003900000 */
[----:B------:R-:W3:Y:S02]  /*18a70*/  @!P0 SYNCS.PHASECHK.TRANS64 P0, [R0+URZ+0xe0a8], R3 ;  /* 0x00e0a803000085a7 */ /* 0x000ee400080010ff */
[----:B---3--:R-:W-:Y:S05]  /*18a80*/  @!P0 BRA `(.L_x_400) ;  /* 0xfffffffc00f08947 */ /* 0x008fea000383ffff */
[----:B------:R-:W-:Y:S05]  /*18a90*/  BRA `(.L_x_401) ;  /* 0xfffffea000687947 */ /* 0x000fea000383ffff */
.L_x_64:
[----:B------:R-:W-:Y:S07]  /*18aa0*/  MOV R0, UR20 ;  /* 0x0000001400007c02 */ /* 0x000fee0008000f00 */
.L_x_402:
[----:B--2---:R2:W3:Y:S02]  /*18ab0*/  SYNCS.PHASECHK.TRANS64.TRYWAIT P0, [R0+URZ+0xe068], R5 ;  /* 0x00e06805000075a7 */ /* 0x0044e400080011ff */
[----:B---3--:R-:W-:Y:S05]  /*18ac0*/  @!P0 NANOSLEEP.SYNCS 0x989680 ;  /* 0x009896800000895d */ /* 0x008fea0003900000 */
[----:B------:R-:W3:Y:S02]  /*18ad0*/  @!P0 SYNCS.PHASECHK.TRANS64 P0, [R0+URZ+0xe068], R5 ;  /* 0x00e06805000085a7 */ /* 0x000ee400080010ff */
[----:B---3--:R-:W-:Y:S05]  /*18ae0*/  @!P0 BRA `(.L_x_402) ;  /* 0xfffffffc00f08947 */ /* 0x008fea000383ffff */
[----:B------:R-:W-:Y:S05]  /*18af0*/  BRA `(.L_x_403) ;  /* 0xfffffea000707947 */ /* 0x000fea000383ffff */
.L_x_70:
[----:B------:R-:W-:Y:S07]  /*18b00*/  MOV R0, UR4 ;  /* 0x0000000400007c02 */ /* 0x000fee0008000f00 */
.L_x_404:
[----:B-1----:R1:W2:Y:S02]  /*18b10*/  SYNCS.PHASECHK.TRANS64.TRYWAIT P0, [R0+URZ+0xe020], R3 ;  /* 0x00e02003000075a7 */ /* 0x0022a400080011ff */
[----:B--2---:R-:W-:Y:S05]  /*18b20*/  @!P0 NANOSLEEP.SYNCS 0x989680 ;  /* 0x009896800000895d */ /* 0x004fea0003900000 */
[----:B------:R-:W2:Y:S02]  /*18b30*/  @!P0 SYNCS.PHASECHK.TRANS64 P0, [R0+URZ+0xe020], R3 ;  /* 0x00e02003000085a7 */ /* 0x000ea400080010ff */
[----:B--2---:R-:W-:Y:S05]  /*18b40*/  @!P0 BRA `(.L_x_404) ;  /* 0xfffffffc00f08947 */ /* 0x004fea000383ffff */
[----:B------:R-:W-:Y:S05]  /*18b50*/  BRA `(.L_x_405) ;  /* 0xfffffea800307947 */ /* 0x000fea000383ffff */
.L_x_72:
[----:B------:R-:W-:Y:S07]  /*18b60*/  MOV R0, UR20 ;  /* 0x0000001400007c02 */ /* 0x000fee0008000f00 */
.L_x_406:
[----:B-1----:R1:W2:Y:S02]  /*18b70*/  SYNCS.PHASECHK.TRANS64.TRYWAIT P0, [R0+URZ+0xe0a0], R3 ;  /* 0x00e0a003000075a7 */ /* 0x0022a400080011ff */
[----:B--2---:R-:W-:Y:S05]  /*18b80*/  @!P0 NANOSLEEP.SYNCS 0x989680 ;  /* 0x009896800000895d */ /* 0x004fea0003900000 */
[----:B------:R-:W2:Y:S02]  /*18b90*/  @!P0 SYNCS.PHASECHK.TRANS64 P0, [R0+URZ+0xe0a0], R3 ;  /* 0x00e0a003000085a7 */ /* 0x000ea400080010ff */
[----:B--2---:R-:W-:Y:S05]  /*18ba0*/  @!P0 BRA `(.L_x_406) ;  /* 0xfffffffc00f08947 */ /* 0x004fea000383ffff */
[----:B------:R-:W-:Y:S05]  /*18bb0*/  BRA `(.L_x_407) ;  /* 0xfffffea800447947 */ /* 0x000fea000383ffff */
.L_x_74:
[----:B------:R-:W-:Y:S01]  /*18bc0*/  MOV R6, UR20 ;  /* 0x0000001400067c02 */ /* 0x000fe20008000f00 */
[----:B------:R-:W-:Y:S05]  /*18bd0*/  IMAD.U32 R5, RZ, RZ, UR26 ;  /* 0x0000001aff057e24 */ /* 0x000fea000f8e00ff */
[----:B------:R-:W-:Y:S07]  /*18be0*/  SHF.L.U32 R5, R5, 0x1f, RZ ;  /* 0x0000001f05057819 */ /* 0x000fee00000006ff */
.L_x_408:
[----:B-1----:R1:W2:Y:S02]  /*18bf0*/  SYNCS.PHASECHK.TRANS64.TRYWAIT P0, [R6+URZ+0xe058], R5 ;  /* 0x00e05805060075a7 */ /* 0x0022a400080011ff */
[----:B--2---:R-:W-:Y:S05]  /*18c00*/  @!P0 NANOSLEEP.SYNCS 0x989680 ;  /* 0x009896800000895d */ /* 0x004fea0003900000 */
[----:B------:R-:W2:Y:S02]  /*18c10*/  @!P0 SYNCS.PHASECHK.TRANS64 P0, [R6+URZ+0xe058], R5 ;  /* 0x00e05805060085a7 */ /* 0x000ea400080010ff */
[----:B--2---:R-:W-:Y:S05]  /*18c20*/  @!P0 BRA `(.L_x_408) ;  /* 0xfffffffc00f08947 */ /* 0x004fea000383ffff */
[----:B------:R-:W-:Y:S05]  /*18c30*/  BRA `(.L_x_409) ;  /* 0xfffffea800507947 */ /* 0x000fea000383ffff */
.L_x_82:
[----:B------:R-:W-:-:S07]  /*18c40*/  MOV R0, UR20 ;  /* 0x0000001400007c02 */ /* 0x000fce0008000f00 */
.L_x_410:
[----:B--2---:R2:W3:Y:S02]  /*18c50*/  SYNCS.PHASECHK.TRANS64.TRYWAIT P0, [R0+URZ+0xe0a8], R3 ;  /* 0x00e0a803000075a7 */ /* 0x0044e400080011ff */
[----:B---3--:R-:W-:Y:S05]  /*18c60*/  @!P0 NANOSLEEP.SYNCS 0x989680 ;  /* 0x009896800000895d */ /* 0x008fea0003900000 */
[----:B------:R-:W3:Y:S02]  /*18c70*/  @!P0 SYNCS.PHASECHK.TRANS64 P0, [R0+URZ+0xe0a8], R3 ;  /* 0x00e0a803000085a7 */ /* 0x000ee400080010ff */
[----:B---3--:R-:W-:Y:S05]  /*18c80*/  @!P0 BRA `(.L_x_410) ;  /* 0xfffffffc00f08947 */ /* 0x008fea000383ffff */
[----:B------:R-:W-:Y:S05]  /*18c90*/  BRA `(.L_x_411) ;  /* 0xfffffeac00a07947 */ /* 0x000fea000383ffff */
.L_x_84:
[----:B------:R-:W-:-:S07]  /*18ca0*/  MOV R0, UR20 ;  /* 0x0000001400007c02 */ /* 0x000fce0008000f00 */
.L_x_412:
[----:B--2---:R2:W3:Y:S02]  /*18cb0*/  SYNCS.PHASECHK.TRANS64.TRYWAIT P0, [R0+URZ+0xe068], R5 ;  /* 0x00e06805000075a7 */ /* 0x0044e400080011ff */
[----:B---3--:R-:W-:Y:S05]  /*18cc0*/  @!P0 NANOSLEEP.SYNCS 0x989680 ;  /* 0x009896800000895d */ /* 0x008fea0003900000 */
[----:B------:R-:W3:Y:S02]  /*18cd0*/  @!P0 SYNCS.PHASECHK.TRANS64 P0, [R0+URZ+0xe068], R5 ;  /* 0x00e06805000085a7 */ /* 0x000ee400080010ff */
[----:B---3--:R-:W-:Y:S05]  /*18ce0*/  @!P0 BRA `(.L_x_412) ;  /* 0xfffffffc00f08947 */ /* 0x008fea000383ffff */
[----:B------:R-:W-:Y:S05]  /*18cf0*/  BRA `(.L_x_413) ;  /* 0xfffffeac00a87947 */ /* 0x000fea000383ffff */
.L_x_96:
[----:B-1----:R1:W2:Y:S02]  /*18d00*/  SYNCS.PHASECHK.TRANS64.TRYWAIT P0, [R16+URZ+0xe0c0], R3 ;  /* 0x00e0c003100075a7 */ /* 0x0022a400080011ff */
[----:B--2---:R-:W-:Y:S05]  /*18d10*/  @!P0 NANOSLEEP.SYNCS 0x989680 ;  /* 0x009896800000895d */ /* 0x004fea0003900000 */
[----:B------:R-:W2:Y:S02]  /*18d20*/  @!P0 SYNCS.PHASECHK.TRANS64 P0, [R16+URZ+0xe0c0], R3 ;  /* 0x00e0c003100085a7 */ /* 0x000ea400080010ff */
[----:B--2---:R-:W-:Y:S05]  /*18d30*/  @!P0 BRA `(.L_x_96) ;  /* 0xfffffffc00f08947 */ /* 0x004fea000383ffff */
[----:B------:R-:W-:Y:S05]  /*18d40*/  BRA `(.L_x_414) ;  /* 0xfffffeb800107947 */ /* 0x000fea000383ffff */
.L_x_163:
[----:B-1----:R1:W2:Y:S02]  /*18d50*/  SYNCS.PHASECHK.TRANS64.TRYWAIT P0, [R16+URZ+0xe0c8], R3 ;  /* 0x00e0c803100075a7 */ /* 0x0022a400080011ff */
[----:B--2---:R-:W-:Y:S05]  /*18d60*/  @!P0 NANOSLEEP.SYNCS 0x989680 ;  /* 0x009896800000895d */ /* 0x004fea0003900000 */
[----:B------:R-:W2:Y:S02]  /*18d70*/  @!P0 SYNCS.PHASECHK.TRANS64 P0, [R16+URZ+0xe0c8], R3 ;  /* 0x00e0c803100085a7 */ /* 0x000ea400080010ff */
[----:B--2---:R-:W-:Y:S05]  /*18d80*/  @!P0 BRA `(.L_x_163) ;  /* 0xfffffffc00f08947 */ /* 0x004fea000383ffff */
[----:B------:R-:W-:Y:S05]  /*18d90*/  BRA `(.L_x_415) ;  /* 0xfffffee800847947 */ /* 0x000fea000383ffff */
.L_x_169:
[----:B-1----:R1:W2:Y:S02]  /*18da0*/  SYNCS.PHASECHK.TRANS64.TRYWAIT P0, [R47+URZ+0xe070], R0 ;  /* 0x00e070002f0075a7 */ /* 0x0022a400080011ff */
[----:B--2---:R-:W-:Y:S05]  /*18db0*/  @!P0 NANOSLEEP.SYNCS 0x989680 ;  /* 0x009896800000895d */ /* 0x004fea0003900000 */
[----:B------:R-:W2:Y:S02]  /*18dc0*/  @!P0 SYNCS.PHASECHK.TRANS64 P0, [R47+URZ+0xe070], R0 ;  /* 0x00e070002f0085a7 */ /* 0x000ea400080010ff */
[----:B--2---:R-:W-:Y:S05]  /*18dd0*/  @!P0 BRA `(.L_x_169) ;  /* 0xfffffffc00f08947 */ /* 0x004fea000383ffff */
[----:B------:R-:W-:Y:S05]  /*18de0*/  BRA `(.L_x_416) ;  /* 0xfffffeec009c7947 */ /* 0x000fea000383ffff */
.L_x_172:
[----:B--2---:R2:W3:Y:S02]  /*18df0*/  SYNCS.PHASECHK.TRANS64.TRYWAIT P1, [R47+URZ+0xe080], R6 ;  /* 0x00e080062f0075a7 */ /* 0x0044e400080211ff */
[----:B---3--:R-:W-:Y:S05]  /*18e00*/  @!P1 NANOSLEEP.SYNCS 0x989680 ;  /* 0x009896800000995d */ /* 0x008fea0003900000 */
[----:B------:R-:W3:Y:S02]  /*18e10*/  @!P1 SYNCS.PHASECHK.TRANS64 P1, [R47+URZ+0xe080], R6 ;  /* 0x00e080062f0095a7 */ /* 0x000ee400080210ff */
[----:B---3--:R-:W-:Y:S05]  /*18e20*/  @!P1 BRA `(.L_x_172) ;  /* 0xfffffffc00f09947 */ /* 0x008fea000383ffff */
[----:B------:R-:W-:Y:S05]  /*18e30*/  BRA `(.L_x_417) ;  /* 0xfffffeec00c47947 */ /* 0x000fea000383ffff */
.L_x_175:
[----:B-1----:R1:W3:Y:S02]  /*18e40*/  SYNCS.PHASECHK.TRANS64.TRYWAIT P0, [R47+URZ+0xe070], R0 ;  /* 0x00e070002f0075a7 */ /* 0x0022e400080011ff */
[----:B---3--:R-:W-:Y:S05]  /*18e50*/  @!P0 NANOSLEEP.SYNCS 0x989680 ;  /* 0x009896800000895d */ /* 0x008fea0003900000 */
[----:B------:R-:W3:Y:S02]  /*18e60*/  @!P0 SYNCS.PHASECHK.TRANS64 P0, [R47+URZ+0xe070], R0 ;  /* 0x00e070002f0085a7 */ /* 0x000ee400080010ff */
[----:B---3--:R-:W-:Y:S05]  /*18e70*/  @!P0 BRA `(.L_x_175) ;  /* 0xfffffffc00f08947 */ /* 0x008fea000383ffff */
[----:B------:R-:W-:Y:S05]  /*18e80*/  BRA `(.L_x_418) ;  /* 0xfffffef0000c7947 */ /* 0x000fea000383ffff */
.L_x_177:
[----:B-1----:R1:W3:Y:S02]  /*18e90*/  SYNCS.PHASECHK.TRANS64.TRYWAIT P0, [R47+URZ+0xe090], R0 ;  /* 0x00e090002f0075a7 */ /* 0x0022e400080011ff */
[----:B---3--:R-:W-:Y:S05]  /*18ea0*/  @!P0 NANOSLEEP.SYNCS 0x989680 ;  /* 0x009896800000895d */ /* 0x008fea0003900000 */
[----:B------:R-:W3:Y:S02]  /*18eb0*/  @!P0 SYNCS.PHASECHK.TRANS64 P0, [R47+URZ+0xe090], R0 ;  /* 0x00e090002f0085a7 */ /* 0x000ee400080010ff */
[----:B---3--:R-:W-:Y:S05]  /*18ec0*/  @!P0 BRA `(.L_x_177) ;  /* 0xfffffffc00f08947 */ /* 0x008fea000383ffff */
[----:B------:R-:W-:Y:S05]  /*18ed0*/  BRA `(.L_x_419) ;  /* 0xfffffef000547947 */ /* 0x000fea000383ffff */
.L_x_184:
[----:B-1----:R1:W4:Y:S02]  /*18ee0*/  SYNCS.PHASECHK.TRANS64.TRYWAIT P0, [R47+URZ+0xe080], R0 ;  /* 0x00e080002f0075a7 */ /* 0x00232400080011ff */
[----:B----4-:R-:W-:Y:S05]  /*18ef0*/  @!P0 NANOSLEEP.SYNCS 0x989680 ;  /* 0x009896800000895d */ /* 0x010fea0003900000 */
[----:B------:R-:W4:Y:S02]  /*18f00*/  @!P0 SYNCS.PHASECHK.TRANS64 P0, [R47+URZ+0xe080], R0 ;  /* 0x00e080002f0085a7 */ /* 0x000f2400080010ff */
[----:B----4-:R-:W-:Y:S05]  /*18f10*/  @!P0 BRA `(.L_x_184) ;  /* 0xfffffffc00f08947 */ /* 0x010fea000383ffff */
[----:B------:R-:W-:Y:S05]  /*18f20*/  BRA `(.L_x_420) ;  /* 0xfffffef400707947 */ /* 0x000fea000383ffff */
.L_x_186:
[----:B-1----:R1:W3:Y:S02]  /*18f30*/  SYNCS.PHASECHK.TRANS64.TRYWAIT P0, [R47+URZ+0xe098], R0 ;  /* 0x00e098002f0075a7 */ /* 0x0022e400080011ff */
[----:B---3--:R-:W-:Y:S05]  /*18f40*/  @!P0 NANOSLEEP.SYNCS 0x989680 ;  /* 0x009896800000895d */ /* 0x008fea0003900000 */
[----:B------:R-:W3:Y:S02]  /*18f50*/  @!P0 SYNCS.PHASECHK.TRANS64 P0, [R47+URZ+0xe098], R0 ;  /* 0x00e098002f0085a7 */ /* 0x000ee400080010ff */
[----:B---3--:R-:W-:Y:S05]  /*18f60*/  @!P0 BRA `(.L_x_186) ;  /* 0xfffffffc00f08947 */ /* 0x008fea000383ffff */
[----:B------:R-:W-:Y:S05]  /*18f70*/  BRA `(.L_x_421) ;  /* 0xfffffef400b47947 */ /* 0x000fea000383ffff */
.L_x_195:
[----:B---3--:R3:W4:Y:S02]  /*18f80*/  SYNCS.PHASECHK.TRANS64.TRYWAIT P0, [R47+URZ+0xe070], R4 ;  /* 0x00e070042f0075a7 */ /* 0x00872400080011ff */
[----:B----4-:R-:W-:Y:S05]  /*18f90*/  @!P0 NANOSLEEP.SYNCS 0x989680 ;  /* 0x009896800000895d */ /* 0x010fea0003900000 */
[----:B------:R-:W4:Y:S02]  /*18fa0*/  @!P0 SYNCS.PHASECHK.TRANS64 P0, [R47+URZ+0xe070], R4 ;  /* 0x00e070042f0085a7 */ /* 0x000f2400080010ff */
[----:B----4-:R-:W-:Y:S05]  /*18fb0*/  @!P0 BRA `(.L_x_195) ;  /* 0xfffffffc00f08947 */ /* 0x010fea000383ffff */
[----:B------:R-:W-:Y:S05]  /*18fc0*/  BRA `(.L_x_422) ;  /* 0xfffffef800f07947 */ /* 0x000fea000383ffff */
.L_x_198:
[----:B-1----:R1:W4:Y:S02]  /*18fd0*/  SYNCS.PHASECHK.TRANS64.TRYWAIT P0, [R47+URZ+0xe090], R0 ;  /* 0x00e090002f0075a7 */ /* 0x00232400080011ff */
[----:B----4-:R-:W-:Y:S05]  /*18fe0*/  @!P0 NANOSLEEP.SYNCS 0x989680 ;  /* 0x009896800000895d */ /* 0x010fea0003900000 */
[----:B------:R-:W4:Y:S02]  /*18ff0*/  @!P0 SYNCS.PHASECHK.TRANS64 P0, [R47+URZ+0xe090], R0 ;  /* 0x00e090002f0085a7 */ /* 0x000f2400080010ff */
[----:B----4-:R-:W-:Y:S05]  /*19000*/  @!P0 BRA `(.L_x_198) ;  /* 0xfffffffc00f08947 */ /* 0x010fea000383ffff */
[----:B------:R-:W-:Y:S05]  /*19010*/  BRA `(.L_x_423) ;  /* 0xfffffefc00147947 */ /* 0x000fea000383ffff */
.L_x_201:
[----:B-1----:R1:W4:Y:S02]  /*19020*/  SYNCS.PHASECHK.TRANS64.TRYWAIT P0, [R47+URZ+0xe0c0], R0 ;  /* 0x00e0c0002f0075a7 */ /* 0x00232400080011ff */
[----:B----4-:R-:W-:Y:S05]  /*19030*/  @!P0 NANOSLEEP.SYNCS 0x989680 ;  /* 0x009896800000895d */ /* 0x010fea0003900000 */
[----:B------:R-:W4:Y:S02]  /*19040*/  @!P0 SYNCS.PHASECHK.TRANS64 P0, [R47+URZ+0xe0c0], R0 ;  /* 0x00e0c0002f0085a7 */ /* 0x000f2400080010ff */
[----:B----4-:R-:W-:Y:S05]  /*19050*/  @!P0 BRA `(.L_x_201) ;  /* 0xfffffffc00f08947 */ /* 0x010fea000383ffff */
[----:B------:R-:W-:Y:S05]  /*19060*/  BRA `(.L_x_424) ;  /* 0xfffffefc00207947 */ /* 0x000fea000383ffff */
.L_x_209:
[----:B-1----:R1:W2:Y:S02]  /*19070*/  SYNCS.PHASECHK.TRANS64.TRYWAIT P0, [R47+URZ+0xe080], R4 ;  /* 0x00e080042f0075a7 */ /* 0x0022a400080011ff */
[----:B--2---:R-:W-:Y:S05]  /*19080*/  @!P0 NANOSLEEP.SYNCS 0x989680 ;  /* 0x009896800000895d */ /* 0x004fea0003900000 */
[----:B------:R-:W2:Y:S02]  /*19090*/  @!P0 SYNCS.PHASECHK.TRANS64 P0, [R47+URZ+0xe080], R4 ;  /* 0x00e080042f0085a7 */ /* 0x000ea400080010ff */
[----:B--2---:R-:W-:Y:S05]  /*190a0*/  @!P0 BRA `(.L_x_209) ;  /* 0xfffffffc00f08947 */ /* 0x004fea000383ffff */
[----:B------:R-:W-:Y:S05]  /*190b0*/  BRA `(.L_x_425) ;  /* 0xffffff08005c7947 */ /* 0x000fea000383ffff */
.L_x_212:
[----:B----4-:R4:W1:Y:S02]  /*190c0*/  SYNCS.PHASECHK.TRANS64.TRYWAIT P0, [R47+URZ+0xe098], R0 ;  /* 0x00e098002f0075a7 */ /* 0x01086400080011ff */
[----:B-1----:R-:W-:Y:S05]  /*190d0*/  @!P0 NANOSLEEP.SYNCS 0x989680 ;  /* 0x009896800000895d */ /* 0x002fea0003900000 */
[----:B------:R-:W1:Y:S02]  /*190e0*/  @!P0 SYNCS.PHASECHK.TRANS64 P0, [R47+URZ+0xe098], R0 ;  /* 0x00e098002f0085a7 */ /* 0x000e6400080010ff */
[----:B-1----:R-:W-:Y:S05]  /*190f0*/  @!P0 BRA `(.L_x_212) ;  /* 0xfffffffc00f08947 */ /* 0x002fea000383ffff */
[----:B------:R-:W-:Y:S05]  /*19100*/  BRA `(.L_x_426) ;  /* 0xffffff0800807947 */ /* 0x000fea000383ffff */
.L_x_215:
[----:B-1----:R1:W4:Y:S02]  /*19110*/  SYNCS.PHASECHK.TRANS64.TRYWAIT P0, [R47+URZ+0xe0c8], R0 ;  /* 0x00e0c8002f0075a7 */ /* 0x00232400080011ff */
[----:B----4-:R-:W-:Y:S05]  /*19120*/  @!P0 NANOSLEEP.SYNCS 0x989680 ;  /* 0x009896800000895d */ /* 0x010fea0003900000 */
[----:B------:R-:W4:Y:S02]  /*19130*/  @!P0 SYNCS.PHASECHK.TRANS64 P0, [R47+URZ+0xe0c8], R0 ;  /* 0x00e0c8002f0085a7 */ /* 0x000f2400080010ff */
[----:B----4-:R-:W-:Y:S05]  /*19140*/  @!P0 BRA `(.L_x_215) ;  /* 0xfffffffc00f08947 */ /* 0x010fea000383ffff */
[----:B------:R-:W-:Y:S05]  /*19150*/  BRA `(.L_x_427) ;  /* 0xffffff08008c7947 */ /* 0x000fea000383ffff */
.L_x_225:
[----:B------:R-:W-:-:S07]  /*19160*/  MOV R0, UR6 ;  /* 0x0000000600007c02 */ /* 0x000fce0008000f00 */
.L_x_428:
[----:B-1----:R1:W2:Y:S02]  /*19170*/  SYNCS.PHASECHK.TRANS64.TRYWAIT P0, [R0+URZ], R3 ;  /* 0x00000003000075a7 */ /* 0x0022a400080011ff */
[----:B--2---:R-:W-:Y:S05]  /*19180*/  @!P0 NANOSLEEP.SYNCS 0x989680 ;  /* 0x009896800000895d */ /* 0x004fea0003900000 */
[----:B------:R-:W2:Y:S02]  /*19190*/  @!P0 SYNCS.PHASECHK.TRANS64 P0, [R0+URZ], R3 ;  /* 0x00000003000085a7 */ /* 0x000ea400080010ff */
[----:B--2---:R-:W-:Y:S05]  /*191a0*/  @!P0 BRA `(.L_x_428) ;  /* 0xfffffffc00f08947 */ /* 0x004fea000383ffff */
[----:B------:R-:W-:Y:S05]  /*191b0*/  BRA `(.L_x_429) ;  /* 0xffffff1800907947 */ /* 0x000fea000383ffff */
.L_x_228:
[----:B------:R-:W-:-:S07]  /*191c0*/  MOV R0, UR5 ;  /* 0x0000000500007c02 */ /* 0x000fce0008000f00 */
.L_x_430:
[----:B-1----:R1:W4:Y:S02]  /*191d0*/  SYNCS.PHASECHK.TRANS64.TRYWAIT P1, [R0+URZ], R3 ;  /* 0x00000003000075a7 */ /* 0x00232400080211ff */
[----:B----4-:R-:W-:Y:S05]  /*191e0*/  @!P1 NANOSLEEP.SYNCS 0x989680 ;  /* 0x009896800000995d */ /* 0x010fea0003900000 */
[----:B------:R-:W4:Y:S02]  /*191f0*/  @!P1 SYNCS.PHASECHK.TRANS64 P1, [R0+URZ], R3 ;  /* 0x00000003000095a7 */ /* 0x000f2400080210ff */
[----:B----4-:R-:W-:Y:S05]  /*19200*/  @!P1 BRA `(.L_x_430) ;  /* 0xfffffffc00f09947 */ /* 0x010fea000383ffff */
[----:B------:R-:W-:Y:S05]  /*19210*/  BRA `(.L_x_431) ;  /* 0xffffff1c00187947 */ /* 0x000fea000383ffff */
.L_x_235:
[----:B-1----:R-:W-:-:S04]  /*19220*/  MOV R4, UR41 ;  /* 0x0000002900047c02 */ /* 0x002fc80008000f00 */
[----:B------:R1:W2:Y:S03]  /*19230*/  SYNCS.PHASECHK.TRANS64.TRYWAIT P5, [R4+URZ], R3 ;  /* 0x00000003040075a7 */ /* 0x0002a600080a11ff */
[----:B--2---:R-:W-:Y:S05]  /*19240*/  @!P5 NANOSLEEP.SYNCS 0x989680 ;  /* 0x009896800000d95d */ /* 0x004fea0003900000 */
[----:B------:R-:W2:Y:S02]  /*19250*/  @!P5 SYNCS.PHASECHK.TRANS64 P5, [R4+URZ], R3 ;  /* 0x000000030400d5a7 */ /* 0x000ea400080a10ff */
[----:B--2---:R-:W-:Y:S05]  /*19260*/  @!P5 BRA `(.L_x_235) ;  /* 0xfffffffc00ecd947 */ /* 0x004fea000383ffff */
[----:B------:R-:W-:Y:S05]  /*19270*/  BRA `(.L_x_432) ;  /* 0xffffff2800507947 */ /* 0x000fea000383ffff */
.L_x_240:
[----:B------:R-:W-:-:S07]  /*19280*/  MOV R5, UR6 ;  /* 0x0000000600057c02 */ /* 0x000fce0008000f00 */
.L_x_433:
[----:B---3--:R3:W4:Y:S02]  /*19290*/  SYNCS.PHASECHK.TRANS64.TRYWAIT P2, [R5+URZ], R0 ;  /* 0x00000000050075a7 */ /* 0x00872400080411ff */
[----:B----4-:R-:W-:Y:S05]  /*192a0*/  @!P2 NANOSLEEP.SYNCS 0x989680 ;  /* 0x009896800000a95d */ /* 0x010fea0003900000 */
[----:B------:R-:W4:Y:S02]  /*192b0*/  @!P2 SYNCS.PHASECHK.TRANS64 P2, [R5+URZ], R0 ;  /* 0x000000000500a5a7 */ /* 0x000f2400080410ff */
[----:B----4-:R-:W-:Y:S05]  /*192c0*/  @!P2 BRA `(.L_x_433) ;  /* 0xfffffffc00f0a947 */ /* 0x010fea000383ffff */
[----:B------:R-:W-:Y:S05]  /*192d0*/  BRA `(.L_x_434) ;  /* 0xffffff5400e87947 */ /* 0x000fea000383ffff */
.L_x_245:
[----:B------:R-:W-:-:S07]  /*192e0*/  MOV R3, UR6 ;  /* 0x0000000600037c02 */ /* 0x000fce0008000f00 */
.L_x_435:
[----:B-1----:R1:W2:Y:S02]  /*192f0*/  SYNCS.PHASECHK.TRANS64.TRYWAIT P1, [R3+URZ], R0 ;  /* 0x00000000030075a7 */ /* 0x0022a400080211ff */
[----:B--2---:R-:W-:Y:S05]  /*19300*/  @!P1 NANOSLEEP.SYNCS 0x989680 ;  /* 0x009896800000995d */ /* 0x004fea0003900000 */
[----:B------:R-:W2:Y:S02]  /*19310*/  @!P1 SYNCS.PHASECHK.TRANS64 P1, [R3+URZ], R0 ;  /* 0x00000000030095a7 */ /* 0x000ea400080210ff */
[----:B--2---:R-:W-:Y:S05]  /*19320*/  @!P1 BRA `(.L_x_435) ;  /* 0xfffffffc00f09947 */ /* 0x004fea000383ffff */
[----:B------:R-:W-:Y:S05]  /*19330*/  BRA `(.L_x_436) ;  /* 0xffffff5c00487947 */ /* 0x000fea000383ffff */
.L_x_250:
[----:B------:R-:W-:-:S07]  /*19340*/  MOV R0, UR4 ;  /* 0x0000000400007c02 */ /* 0x000fce0008000f00 */
.L_x_437:
[----:B-1----:R1:W3:Y:S02]  /*19350*/  SYNCS.PHASECHK.TRANS64.TRYWAIT P1, [R0+URZ], R3 ;  /* 0x00000003000075a7 */ /* 0x0022e400080211ff */
[----:B---3--:R-:W-:Y:S05]  /*19360*/  @!P1 NANOSLEEP.SYNCS 0x989680 ;  /* 0x009896800000995d */ /* 0x008fea0003900000 */
[----:B------:R-:W3:Y:S02]  /*19370*/  @!P1 SYNCS.PHASECHK.TRANS64 P1, [R0+URZ], R3 ;  /* 0x00000003000095a7 */ /* 0x000ee400080210ff */
[----:B---3--:R-:W-:Y:S05]  /*19380*/  @!P1 BRA `(.L_x_437) ;  /* 0xfffffffc00f09947 */ /* 0x008fea000383ffff */
[----:B------:R-:W-:Y:S05]  /*19390*/  BRA `(.L_x_438) ;  /* 0xffffff6000147947 */ /* 0x000fea000383ffff */
.L_x_257:
[----:B-1----:R-:W-:-:S04]  /*193a0*/  MOV R4, UR41 ;  /* 0x0000002900047c02 */ /* 0x002fc80008000f00 */
[----:B------:R1:W4:Y:S03]  /*193b0*/  SYNCS.PHASECHK.TRANS64.TRYWAIT P5, [R4+URZ], R3 ;  /* 0x00000003040075a7 */ /* 0x00032600080a11ff */
[----:B----4-:R-:W-:Y:S05]  /*193c0*/  @!P5 NANOSLEEP.SYNCS 0x989680 ;  /* 0x009896800000d95d */ /* 0x010fea0003900000 */
[----:B------:R-:W4:Y:S02]  /*193d0*/  @!P5 SYNCS.PHASECHK.TRANS64 P5, [R4+URZ], R3 ;  /* 0x000000030400d5a7 */ /* 0x000f2400080a10ff */
[----:B----4-:R-:W-:Y:S05]  /*193e0*/  @!P5 BRA `(.L_x_257) ;  /* 0xfffffffc00ecd947 */ /* 0x010fea000383ffff */
[----:B------:R-:W-:Y:S05]  /*193f0*/  BRA `(.L_x_439) ;  /* 0xffffff8400587947 */ /* 0x000fea000383ffff */
.L_x_262:
[----:B------:R-:W-:-:S07]  /*19400*/  MOV R3, UR5 ;  /* 0x0000000500037c02 */ /* 0x000fce0008000f00 */
.L_x_440:
[----:B--2---:R2:W3:Y:S02]  /*19410*/  SYNCS.PHASECHK.TRANS64.TRYWAIT P2, [R3+URZ], R0 ;  /* 0x00000000030075a7 */ /* 0x0044e400080411ff */
[----:B---3--:R-:W-:Y:S05]  /*19420*/  @!P2 NANOSLEEP.SYNCS 0x989680 ;  /* 0x009896800000a95d */ /* 0x008fea0003900000 */
[----:B------:R-:W3:Y:S02]  /*19430*/  @!P2 SYNCS.PHASECHK.TRANS64 P2, [R3+URZ], R0 ;  /* 0x000000000300a5a7 */ /* 0x000ee400080410ff */
[----:B---3--:R-:W-:Y:S05]  /*19440*/  @!P2 BRA `(.L_x_440) ;  /* 0xfffffffc00f0a947 */ /* 0x008fea000383ffff */
[----:B------:R-:W-:Y:S05]  /*19450*/  BRA `(.L_x_441) ;  /* 0xffffffb000d87947 */ /* 0x000fea000383ffff */
.L_x_266:
[----:B------:R-:W-:-:S07]  /*19460*/  MOV R3, UR5 ;  /* 0x0000000500037c02 */ /* 0x000fce0008000f00 */
.L_x_442:
[----:B-1----:R1:W2:Y:S02]  /*19470*/  SYNCS.PHASECHK.TRANS64.TRYWAIT P1, [R3+URZ], R0 ;  /* 0x00000000030075a7 */ /* 0x0022a400080211ff */
[----:B--2---:R-:W-:Y:S05]  /*19480*/  @!P1 NANOSLEEP.SYNCS 0x989680 ;  /* 0x009896800000995d */ /* 0x004fea0003900000 */
[----:B------:R-:W2:Y:S02]  /*19490*/  @!P1 SYNCS.PHASECHK.TRANS64 P1, [R3+URZ], R0 ;  /* 0x00000000030095a7 */ /* 0x000ea400080210ff */
[----:B--2---:R-:W-:Y:S05]  /*194a0*/  @!P1 BRA `(.L_x_442) ;  /* 0xfffffffc00f09947 */ /* 0x004fea000383ffff */
[----:B------:R-:W-:Y:S05]  /*194b0*/  BRA `(.L_x_443) ;  /* 0xffffffb800307947 */ /* 0x000fea000383ffff */
.L_x_270:
[----:B------:R-:W-:-:S07]  /*194c0*/  MOV R0, UR4 ;  /* 0x0000000400007c02 */ /* 0x000fce0008000f00 */
.L_x_444:
[----:B-1----:R1:W4:Y:S02]  /*194d0*/  SYNCS.PHASECHK.TRANS64.TRYWAIT P0, [R0+URZ], R3 ;  /* 0x00000003000075a7 */ /* 0x00232400080011ff */
[----:B----4-:R-:W-:Y:S05]  /*194e0*/  @!P0 NANOSLEEP.SYNCS 0x989680 ;  /* 0x009896800000895d */ /* 0x010fea0003900000 */
[----:B------:R-:W4:Y:S02]  /*194f0*/  @!P0 SYNCS.PHASECHK.TRANS64 P0, [R0+URZ], R3 ;  /* 0x00000003000085a7 */ /* 0x000f2400080010ff */
[----:B----4-:R-:W-:Y:S05]  /*19500*/  @!P0 BRA `(.L_x_444) ;  /* 0xfffffffc00f08947 */ /* 0x010fea000383ffff */
[----:B------:R-:W-:Y:S05]  /*19510*/  BRA `(.L_x_445) ;  /* 0xffffffb800dc7947 */ /* 0x000fea000383ffff */
.L_x_276:
[----:B------:R-:W-:-:S07]  /*19520*/  MOV R3, UR8 ;  /* 0x0000000800037c02 */ /* 0x000fce0008000f00 */
.L_x_446:
[----:B-1----:R1:W2:Y:S02]  /*19530*/  SYNCS.PHASECHK.TRANS64.TRYWAIT P1, [R3+URZ+0xe010], R6 ;  /* 0x00e01006030075a7 */ /* 0x0022a400080211ff */
[----:B--2---:R-:W-:Y:S05]  /*19540*/  @!P1 NANOSLEEP.SYNCS 0x989680 ;  /* 0x009896800000995d */ /* 0x004fea0003900000 */
[----:B------:R-:W2:Y:S02]  /*19550*/  @!P1 SYNCS.PHASECHK.TRANS64 P1, [R3+URZ+0xe010], R6 ;  /* 0x00e01006030095a7 */ /* 0x000ea400080210ff */
[----:B--2---:R-:W-:Y:S05]  /*19560*/  @!P1 BRA `(.L_x_446) ;  /* 0xfffffffc00f09947 */ /* 0x004fea000383ffff */
[----:B------:R-:W-:Y:S05]  /*19570*/  BRA `(.L_x_447) ;  /* 0xffffffc000807947 */ /* 0x000fea000383ffff */
.L_x_282:
[----:B--2---:R-:W-:-:S07]  /*19580*/  MOV R0, UR17 ;  /* 0x0000001100007c02 */ /* 0x004fce0008000f00 */
.L_x_448:
[----:B-1----:R1:W2:Y:S02]  /*19590*/  SYNCS.PHASECHK.TRANS64.TRYWAIT P1, [R0+URZ+0xe038], R5 ;  /* 0x00e03805000075a7 */ /* 0x0022a400080211ff */
[----:B--2---:R-:W-:Y:S05]  /*195a0*/  @!P1 NANOSLEEP.SYNCS 0x989680 ;  /* 0x009896800000995d */ /* 0x004fea0003900000 */
[----:B------:R-:W2:Y:S02]  /*195b0*/  @!P1 SYNCS.PHASECHK.TRANS64 P1, [R0+URZ+0xe038], R5 ;  /* 0x00e03805000095a7 */ /* 0x000ea400080210ff */
[----:B--2---:R-:W-:Y:S05]  /*195c0*/  @!P1 BRA `(.L_x_448) ;  /* 0xfffffffc00f09947 */ /* 0x004fea000383ffff */
[----:B------:R-:W-:Y:S05]  /*195d0*/  BRA `(.L_x_449) ;  /* 0xffffffc000d47947 */ /* 0x000fea000383ffff */
.L_x_288:
[----:B------:R-:W-:-:S07]  /*195e0*/  MOV R3, UR8 ;  /* 0x0000000800037c02 */ /* 0x000fce0008000f00 */
.L_x_450:
[----:B-1----:R1:W2:Y:S02]  /*195f0*/  SYNCS.PHASECHK.TRANS64.TRYWAIT P1, [R3+URZ+0xe018], R6 ;  /* 0x00e01806030075a7 */ /* 0x0022a400080211ff */
[----:B--2---:R-:W-:Y:S05]  /*19600*/  @!P1 NANOSLEEP.SYNCS 0x989680 ;  /* 0x009896800000995d */ /* 0x004fea0003900000 */
[----:B------:R-:W2:Y:S02]  /*19610*/  @!P1 SYNCS.PHASECHK.TRANS64 P1, [R3+URZ+0xe018], R6 ;  /* 0x00e01806030095a7 */ /* 0x000ea400080210ff */
[----:B--2---:R-:W-:Y:S05]  /*19620*/  @!P1 BRA `(.L_x_450) ;  /* 0xfffffffc00f09947 */ /* 0x004fea000383ffff */
[----:B------:R-:W-:Y:S05]  /*19630*/  BRA `(.L_x_451) ;  /* 0xffffffc400407947 */ /* 0x000fea000383ffff */
.L_x_294:
[----:B--2---:R-:W-:-:S07]  /*19640*/  MOV R0, UR17 ;  /* 0x0000001100007c02 */ /* 0x004fce0008000f00 */
.L_x_452:
[----:B-1----:R1:W2:Y:S02]  /*19650*/  SYNCS.PHASECHK.TRANS64.TRYWAIT P1, [R0+URZ+0xe038], R3 ;  /* 0x00e03803000075a7 */ /* 0x0022a400080211ff */
[----:B--2---:R-:W-:Y:S05]  /*19660*/  @!P1 NANOSLEEP.SYNCS 0x989680 ;  /* 0x009896800000995d */ /* 0x004fea0003900000 */
[----:B------:R-:W2:Y:S02]  /*19670*/  @!P1 SYNCS.PHASECHK.TRANS64 P1, [R0+URZ+0xe038], R3 ;  /* 0x00e03803000095a7 */ /* 0x000ea400080210ff */
[----:B--2---:R-:W-:Y:S05]  /*19680*/  @!P1 BRA `(.L_x_452) ;  /* 0xfffffffc00f09947 */ /* 0x004fea000383ffff */
[----:B------:R-:W-:Y:S05]  /*19690*/  BRA `(.L_x_453) ;  /* 0xffffffc400a07947 */ /* 0x000fea000383ffff */
.L_x_300:
[----:B--2---:R-:W-:-:S07]  /*196a0*/  MOV R0, UR17 ;  /* 0x0000001100007c02 */ /* 0x004fce0008000f00 */
.L_x_454:
[----:B-1----:R1:W2:Y:S02]  /*196b0*/  SYNCS.PHASECHK.TRANS64.TRYWAIT P1, [R0+URZ+0xe038], R3 ;  /* 0x00e03803000075a7 */ /* 0x0022a400080211ff */
[----:B--2---:R-:W-:Y:S05]  /*196c0*/  @!P1 NANOSLEEP.SYNCS 0x989680 ;  /* 0x009896800000995d */ /* 0x004fea0003900000 */
[----:B------:R-:W2:Y:S02]  /*196d0*/  @!P1 SYNCS.PHASECHK.TRANS64 P1, [R0+URZ+0xe038], R3 ;  /* 0x00e03803000095a7 */ /* 0x000ea400080210ff */
[----:B--2---:R-:W-:Y:S05]  /*196e0*/  @!P1 BRA `(.L_x_454) ;  /* 0xfffffffc00f09947 */ /* 0x004fea000383ffff */
[----:B------:R-:W-:Y:S05]  /*196f0*/  BRA `(.L_x_455) ;  /* 0xffffffc800587947 */ /* 0x000fea000383ffff */
.L_x_305:
[----:B------:R-:W-:-:S07]  /*19700*/  MOV R0, UR17 ;  /* 0x0000001100007c02 */ /* 0x000fce0008000f00 */
.L_x_456:
[----:B-1----:R1:W2:Y:S02]  /*19710*/  SYNCS.PHASECHK.TRANS64.TRYWAIT P1, [R0+URZ+0xe038], R3 ;  /* 0x00e03803000075a7 */ /* 0x0022a400080211ff */
[----:B--2---:R-:W-:Y:S05]  /*19720*/  @!P1 NANOSLEEP.SYNCS 0x989680 ;  /* 0x009896800000995d */ /* 0x004fea0003900000 */
[----:B------:R-:W2:Y:S02]  /*19730*/  @!P1 SYNCS.PHASECHK.TRANS64 P1, [R0+URZ+0xe038], R3 ;  /* 0x00e03803000095a7 */ /* 0x000ea400080210ff */
[----:B--2---:R-:W-:Y:S05]  /*19740*/  @!P1 BRA `(.L_x_456) ;  /* 0xfffffffc00f09947 */ /* 0x004fea000383ffff */
[----:B------:R-:W-:Y:S05]  /*19750*/  BRA `(.L_x_457) ;  /* 0xffffffc800cc7947 */ /* 0x000fea000383ffff */
.L_x_310:
[----:B------:R-:W-:-:S07]  /*19760*/  MOV R0, UR17 ;  /* 0x0000001100007c02 */ /* 0x000fce0008000f00 */
.L_x_458:
[----:B-1----:R1:W2:Y:S02]  /*19770*/  SYNCS.PHASECHK.TRANS64.TRYWAIT P1, [R0+URZ+0xe038], R3 ;  /* 0x00e03803000075a7 */ /* 0x0022a400080211ff */
[----:B--2---:R-:W-:Y:S05]  /*19780*/  @!P1 NANOSLEEP.SYNCS 0x989680 ;  /* 0x009896800000995d */ /* 0x004fea0003900000 */
[----:B------:R-:W2:Y:S02]  /*19790*/  @!P1 SYNCS.PHASECHK.TRANS64 P1, [R0+URZ+0xe038], R3 ;  /* 0x00e03803000095a7 */ /* 0x000ea400080210ff */
[----:B--2---:R-:W-:Y:S05]  /*197a0*/  @!P1 BRA `(.L_x_458) ;  /* 0xfffffffc00f09947 */ /* 0x004fea000383ffff */
[----:B------:R-:W-:Y:S05]  /*197b0*/  BRA `(.L_x_459) ;  /* 0xffffffcc00347947 */ /* 0x000fea000383ffff */
.L_x_315:
[----:B------:R-:W-:-:S07]  /*197c0*/  MOV R0, UR17 ;  /* 0x0000001100007c02 */ /* 0x000fce0008000f00 */
.L_x_460:
[----:B-1----:R1:W2:Y:S02]  /*197d0*/  SYNCS.PHASECHK.TRANS64.TRYWAIT P1, [R0+URZ+0xe038], R3 ;  /* 0x00e03803000075a7 */ /* 0x0022a400080211ff */
[----:B--2---:R-:W-:Y:S05]  /*197e0*/  @!P1 NANOSLEEP.SYNCS 0x989680 ;  /* 0x009896800000995d */ /* 0x004fea0003900000 */
[----:B------:R-:W2:Y:S02]  /*197f0*/  @!P1 SYNCS.PHASECHK.TRANS64 P1, [R0+URZ+0xe038], R3 ;  /* 0x00e03803000095a7 */ /* 0x000ea400080210ff */
[----:B--2---:R-:W-:Y:S05]  /*19800*/  @!P1 BRA `(.L_x_460) ;  /* 0xfffffffc00f09947 */ /* 0x004fea000383ffff */
[----:B------:R-:W-:Y:S05]  /*19810*/  BRA `(.L_x_461) ;  /* 0xffffffcc009c7947 */ /* 0x000fea000383ffff */
.L_x_320:
[----:B------:R-:W-:-:S07]  /*19820*/  MOV R0, UR17 ;  /* 0x0000001100007c02 */ /* 0x000fce0008000f00 */
.L_x_462:
[----:B-1----:R1:W2:Y:S02]  /*19830*/  SYNCS.PHASECHK.TRANS64.TRYWAIT P1, [R0+URZ+0xe038], R3 ;  /* 0x00e03803000075a7 */ /* 0x0022a400080211ff */
[----:B--2---:R-:W-:Y:S05]  /*19840*/  @!P1 NANOSLEEP.SYNCS 0x989680 ;  /* 0x009896800000995d */ /* 0x004fea0003900000 */
[----:B------:R-:W2:Y:S02]  /*19850*/  @!P1 SYNCS.PHASECHK.TRANS64 P1, [R0+URZ+0xe038], R3 ;  /* 0x00e03803000095a7 */ /* 0x000ea400080210ff */
[----:B--2---:R-:W-:Y:S05]  /*19860*/  @!P1 BRA `(.L_x_462) ;  /* 0xfffffffc00f09947 */ /* 0x004fea000383ffff */
[----:B------:R-:W-:Y:S05]  /*19870*/  BRA `(.L_x_463) ;  /* 0xffffffd000047947 */ /* 0x000fea000383ffff */
.L_x_325:
[----:B------:R-:W-:-:S07]  /*19880*/  MOV R0, UR17 ;  /* 0x0000001100007c02 */ /* 0x000fce0008000f00 */
.L_x_464:
[----:B-1----:R1:W2:Y:S02]  /*19890*/  SYNCS.PHASECHK.TRANS64.TRYWAIT P1, [R0+URZ+0xe038], R3 ;  /* 0x00e03803000075a7 */ /* 0x0022a400080211ff */
[----:B--2---:R-:W-:Y:S05]  /*198a0*/  @!P1 NANOSLEEP.SYNCS 0x989680 ;  /* 0x009896800000995d */ /* 0x004fea0003900000 */
[----:B------:R-:W2:Y:S02]  /*198b0*/  @!P1 SYNCS.PHASECHK.TRANS64 P1, [R0+URZ+0xe038], R3 ;  /* 0x00e03803000095a7 */ /* 0x000ea400080210ff */
[----:B--2---:R-:W-:Y:S05]  /*198c0*/  @!P1 BRA `(.L_x_464) ;  /* 0xfffffffc00f09947 */ /* 0x004fea000383ffff */
[----:B------:R-:W-:Y:S05]  /*198d0*/  BRA `(.L_x_465) ;  /* 0xffffffd0006c7947 */ /* 0x000fea000383ffff */
.L_x_330:
[----:B------:R-:W-:-:S07]  /*198e0*/  MOV R0, UR17 ;  /* 0x0000001100007c02 */ /* 0x000fce0008000f00 */
.L_x_466:
[----:B-1----:R1:W2:Y:S02]  /*198f0*/  SYNCS.PHASECHK.TRANS64.TRYWAIT P1, [R0+URZ+0xe038], R3 ;  /* 0x00e03803000075a7 */ /* 0x0022a400080211ff */
[----:B--2---:R-:W-:Y:S05]  /*19900*/  @!P1 NANOSLEEP.SYNCS 0x989680 ;  /* 0x009896800000995d */ /* 0x004fea0003900000 */
[----:B------:R-:W2:Y:S02]  /*19910*/  @!P1 SYNCS.PHASECHK.TRANS64 P1, [R0+URZ+0xe038], R3 ;  /* 0x00e03803000095a7 */ /* 0x000ea400080210ff */
[----:B--2---:R-:W-:Y:S05]  /*19920*/  @!P1 BRA `(.L_x_466) ;  /* 0xfffffffc00f09947 */ /* 0x004fea000383ffff */
[----:B------:R-:W-:Y:S05]  /*19930*/  BRA `(.L_x_467) ;  /* 0xffffffd000d87947 */ /* 0x000fea000383ffff */
.L_x_335:
[----:B------:R-:W-:-:S07]  /*19940*/  MOV R0, UR17 ;  /* 0x0000001100007c02 */ /* 0x000fce0008000f00 */
.L_x_468:
[----:B-1----:R1:W2:Y:S02]  /*19950*/  SYNCS.PHASECHK.TRANS64.TRYWAIT P1, [R0+URZ+0xe038], R3 ;  /* 0x00e03803000075a7 */ /* 0x0022a400080211ff */
[----:B--2---:R-:W-:Y:S05]  /*19960*/  @!P1 NANOSLEEP.SYNCS 0x989680 ;  /* 0x009896800000995d */ /* 0x004fea0003900000 */
[----:B------:R-:W2:Y:S02]  /*19970*/  @!P1 SYNCS.PHASECHK.TRANS64 P1, [R0+URZ+0xe038], R3 ;  /* 0x00e03803000095a7 */ /* 0x000ea400080210ff */
[----:B--2---:R-:W-:Y:S05]  /*19980*/  @!P1 BRA `(.L_x_468) ;  /* 0xfffffffc00f09947 */ /* 0x004fea000383ffff */
[----:B------:R-:W-:Y:S05]  /*19990*/  BRA `(.L_x_469) ;  /* 0xffffffd400407947 */ /* 0x000fea000383ffff */
.L_x_341:
[----:B------:R-:W-:-:S07]  /*199a0*/  MOV R0, UR17 ;  /* 0x0000001100007c02 */ /* 0x000fce0008000f00 */
.L_x_470:
[----:B-1----:R1:W2:Y:S02]  /*199b0*/  SYNCS.PHASECHK.TRANS64.TRYWAIT P1, [R0+URZ+0xe038], R3 ;  /* 0x00e03803000075a7 */ /* 0x0022a400080211ff */
[----:B--2---:R-:W-:Y:S05]  /*199c0*/  @!P1 NANOSLEEP.SYNCS 0x989680 ;  /* 0x009896800000995d */ /* 0x004fea0003900000 */
[----:B------:R-:W2:Y:S02]  /*199d0*/  @!P1 SYNCS.PHASECHK.TRANS64 P1, [R0+URZ+0xe038], R3 ;  /* 0x00e03803000095a7 */ /* 0x000ea400080210ff */
[----:B--2---:R-:W-:Y:S05]  /*199e0*/  @!P1 BRA `(.L_x_470) ;  /* 0xfffffffc00f09947 */ /* 0x004fea000383ffff */
[----:B------:R-:W-:Y:S05]  /*199f0*/  BRA `(.L_x_471) ;  /* 0xffffffd400bc7947 */ /* 0x000fea000383ffff */
.L_x_346:
[----:B------:R-:W-:-:S07]  /*19a00*/  MOV R0, UR17 ;  /* 0x0000001100007c02 */ /* 0x000fce0008000f00 */
.L_x_472:
[----:B-1----:R1:W2:Y:S02]  /*19a10*/  SYNCS.PHASECHK.TRANS64.TRYWAIT P1, [R0+URZ+0xe038], R3 ;  /* 0x00e03803000075a7 */ /* 0x0022a400080211ff */
[----:B--2---:R-:W-:Y:S05]  /*19a20*/  @!P1 NANOSLEEP.SYNCS 0x989680 ;  /* 0x009896800000995d */ /* 0x004fea0003900000 */
[----:B------:R-:W2:Y:S02]  /*19a30*/  @!P1 SYNCS.PHASECHK.TRANS64 P1, [R0+URZ+0xe038], R3 ;  /* 0x00e03803000095a7 */ /* 0x000ea400080210ff */
[----:B--2---:R-:W-:Y:S05]  /*19a40*/  @!P1 BRA `(.L_x_472) ;  /* 0xfffffffc00f09947 */ /* 0x004fea000383ffff */
[----:B------:R-:W-:Y:S05]  /*19a50*/  BRA `(.L_x_473) ;  /* 0xffffffd800247947 */ /* 0x000fea000383ffff */
.L_x_351:
[----:B------:R-:W-:-:S07]  /*19a60*/  MOV R0, UR17 ;  /* 0x0000001100007c02 */ /* 0x000fce0008000f00 */
.L_x_474:
[----:B-1----:R1:W2:Y:S02]  /*19a70*/  SYNCS.PHASECHK.TRANS64.TRYWAIT P1, [R0+URZ+0xe038], R3 ;  /* 0x00e03803000075a7 */ /* 0x0022a400080211ff */
[----:B--2---:R-:W-:Y:S05]  /*19a80*/  @!P1 NANOSLEEP.SYNCS 0x989680 ;  /* 0x009896800000995d */ /* 0x004fea0003900000 */
[----:B------:R-:W2:Y:S02]  /*19a90*/  @!P1 SYNCS.PHASECHK.TRANS64 P1, [R0+URZ+0xe038], R3 ;  /* 0x00e03803000095a7 */ /* 0x000ea400080210ff */
[----:B--2---:R-:W-:Y:S05]  /*19aa0*/  @!P1 BRA `(.L_x_474) ;  /* 0xfffffffc00f09947 */ /* 0x004fea000383ffff */
[----:B------:R-:W-:Y:S05]  /*19ab0*/  BRA `(.L_x_475) ;  /* 0xffffffd800947947 */ /* 0x000fea000383ffff */
.L_x_356:
[----:B------:R-:W-:-:S07]  /*19ac0*/  MOV R0, UR17 ;  /* 0x0000001100007c02 */ /* 0x000fce0008000f00 */
.L_x_476:
[----:B-1----:R1:W2:Y:S02]  /*19ad0*/  SYNCS.PHASECHK.TRANS64.TRYWAIT P1, [R0+URZ+0xe038], R3 ;  /* 0x00e03803000075a7 */ /* 0x0022a400080211ff */
[----:B--2---:R-:W-:Y:S05]  /*19ae0*/  @!P1 NANOSLEEP.SYNCS 0x989680 ;  /* 0x009896800000995d */ /* 0x004fea0003900000 */
[----:B------:R-:W2:Y:S02]  /*19af0*/  @!P1 SYNCS.PHASECHK.TRANS64 P1, [R0+URZ+0xe038], R3 ;  /* 0x00e03803000095a7 */ /* 0x000ea400080210ff */
[----:B--2---:R-:W-:Y:S05]  /*19b00*/  @!P1 BRA `(.L_x_476) ;  /* 0xfffffffc00f09947 */ /* 0x004fea000383ffff */
[----:B------:R-:W-:Y:S05]  /*19b10*/  BRA `(.L_x_477) ;  /* 0xffffffd800fc7947 */ /* 0x000fea000383ffff */
.L_x_361:
[----:B------:R-:W-:-:S07]  /*19b20*/  MOV R0, UR17 ;  /* 0x0000001100007c02 */ /* 0x000fce0008000f00 */
.L_x_478:
[----:B-1----:R1:W2:Y:S02]  /*19b30*/  SYNCS.PHASECHK.TRANS64.TRYWAIT P1, [R0+URZ+0xe038], R3 ;  /* 0x00e03803000075a7 */ /* 0x0022a400080211ff */
[----:B--2---:R-:W-:Y:S05]  /*19b40*/  @!P1 NANOSLEEP.SYNCS 0x989680 ;  /* 0x009896800000995d */ /* 0x004fea0003900000 */
[----:B------:R-:W2:Y:S02]  /*19b50*/  @!P1 SYNCS.PHASECHK.TRANS64 P1, [R0+URZ+0xe038], R3 ;  /* 0x00e03803000095a7 */ /* 0x000ea400080210ff */
[----:B--2---:R-:W-:Y:S05]  /*19b60*/  @!P1 BRA `(.L_x_478) ;  /* 0xfffffffc00f09947 */ /* 0x004fea000383ffff */
[----:B------:R-:W-:Y:S05]  /*19b70*/  BRA `(.L_x_479) ;  /* 0xffffffdc00707947 */ /* 0x000fea000383ffff */
.L_x_366:
[----:B------:R-:W-:-:S07]  /*19b80*/  MOV R0, UR9 ;  /* 0x0000000900007c02 */ /* 0x000fce0008000f00 */
.L_x_480:
[----:B-1----:R1:W2:Y:S02]  /*19b90*/  SYNCS.PHASECHK.TRANS64.TRYWAIT P1, [R0+URZ+0xe038], R3 ;  /* 0x00e03803000075a7 */ /* 0x0022a400080211ff */
[----:B--2---:R-:W-:Y:S05]  /*19ba0*/  @!P1 NANOSLEEP.SYNCS 0x989680 ;  /* 0x009896800000995d */ /* 0x004fea0003900000 */
[----:B------:R-:W2:Y:S02]  /*19bb0*/  @!P1 SYNCS.PHASECHK.TRANS64 P1, [R0+URZ+0xe038], R3 ;  /* 0x00e03803000095a7 */ /* 0x000ea400080210ff */
[----:B--2---:R-:W-:Y:S05]  /*19bc0*/  @!P1 BRA `(.L_x_480) ;  /* 0xfffffffc00f09947 */ /* 0x004fea000383ffff */
[----:B------:R-:W-:Y:S05]  /*19bd0*/  BRA `(.L_x_481) ;  /* 0xffffffdc00d87947 */ /* 0x000fea000383ffff */
.L_x_373:
[----:B------:R-:W-:-:S07]  /*19be0*/  MOV R0, UR17 ;  /* 0x0000001100007c02 */ /* 0x000fce0008000f00 */
.L_x_482:
[----:B-1----:R1:W4:Y:S02]  /*19bf0*/  SYNCS.PHASECHK.TRANS64.TRYWAIT P0, [R0+URZ+0xe0b0], R3 ;  /* 0x00e0b003000075a7 */ /* 0x00232400080011ff */
[----:B----4-:R-:W-:Y:S05]  /*19c00*/  @!P0 NANOSLEEP.SYNCS 0x989680 ;  /* 0x009896800000895d */ /* 0x010fea0003900000 */
[----:B------:R-:W4:Y:S02]  /*19c10*/  @!P0 SYNCS.PHASECHK.TRANS64 P0, [R0+URZ+0xe0b0], R3 ;  /* 0x00e0b003000085a7 */ /* 0x000f2400080010ff */
[----:B----4-:R-:W-:Y:S05]  /*19c20*/  @!P0 BRA `(.L_x_482) ;  /* 0xfffffffc00f08947 */ /* 0x010fea000383ffff */
[----:B------:R-:W-:Y:S05]  /*19c30*/  BRA `(.L_x_483) ;  /* 0xffffffe400687947 */ /* 0x000fea000383ffff */
.L_x_375:
[----:B-1----:R-:W-:-:S07]  /*19c40*/  MOV R0, UR17 ;  /* 0x0000001100007c02 */ /* 0x002fce0008000f00 */
.L_x_484:
[----:B-1----:R1:W4:Y:S02]  /*19c50*/  SYNCS.PHASECHK.TRANS64.TRYWAIT P0, [R0+URZ+0xe0b8], R3 ;  /* 0x00e0b803000075a7 */ /* 0x00232400080011ff */
[----:B----4-:R-:W-:Y:S05]  /*19c60*/  @!P0 NANOSLEEP.SYNCS 0x989680 ;  /* 0x009896800000895d */ /* 0x010fea0003900000 */
[----:B------:R-:W4:Y:S02]  /*19c70*/  @!P0 SYNCS.PHASECHK.TRANS64 P0, [R0+URZ+0xe0b8], R3 ;  /* 0x00e0b803000085a7 */ /* 0x000f2400080010ff */
[----:B----4-:R-:W-:Y:S05]  /*19c80*/  @!P0 BRA `(.L_x_484) ;  /* 0xfffffffc00f08947 */ /* 0x010fea000383ffff */
[----:B------:R-:W-:Y:S05]  /*19c90*/  BRA `(.L_x_485) ;  /* 0xffffffe400787947 */ /* 0x000fea000383ffff */
        .weak           $__internal_0_$__cuda_sm10x_tcgen05_guardrail_trap_col_being_dealloced_not_returned_by_alloc
        .type           $__internal_0_$__cuda_sm10x_tcgen05_guardrail_trap_col_being_dealloced_not_returned_by_alloc,@function
        .size           $__internal_0_$__cuda_sm10x_tcgen05_guardrail_trap_col_being_dealloced_not_returned_by_alloc,($__internal_1_$__cuda_sm10x_tcgen05_guardrail_trap_phase_invalid_during_alloc - $__internal_0_$__cuda_sm10x_tcgen05_guardrail_trap_col_being_dealloced_not_returned_by_alloc)
$__internal_0_$__cuda_sm10x_tcgen05_guardrail_trap_col_being_dealloced_not_returned_by_alloc:
[----:B------:R-:W-:Y:S05]  /*19ca0*/  BPT.TRAP 0x1 ;  /* 0x000000040000795c */ /* 0x000fea0000300000 */
[----:B------:R-:W-:-:S04]  /*19cb0*/  MOV R3, 0x0 ;  /* 0x0000000000037802 */ /* 0x000fc80000000f00 */
[----:B------:R-:W-:Y:S05]  /*19cc0*/  RET.REL.NODEC R2 `(_ZN7cutlass13device_kernelINS_4fmha6kernel36Sm100FmhaFwdKernelTmaWarpspecializedIN4cute5tupleIJiiiNS5_IJNS5_IJiiEEEiEEEEEENS1_10collective38Sm100FmhaFwdMainloopTmaWarpspecializedINS_6half_tEffNS5_IJNS4_1CILi256EEENSC_ILi128EEENSC_ILi32EEEEEENS5_IJiNSC_ILi1EEES7_EEENS5_IJiSH_NS5_IJNS5_IJNSC_ILi0EEEiEEEiEEEEEESM_NS9_12ResidualMaskENS5_IJNSC_ILi2EEESH_SH_EEENSC_ILb0EEEEENS9_38Sm100FmhaFwdEpilogueTmaWarpspecializedISB_fNS5_IJSE_SF_SE_EEESI_NS5_IJSH_S7_EEESQ_EENS2_23PersistentTileSchedulerENS2_41Sm100FmhaCtxKernelWarpspecializedScheduleEEEEEvNT_6ParamsE) ;  /* 0xfffffe6002cc7950 */ /* 0x000fea0003c3ffff */
        .weak           $__internal_1_$__cuda_sm10x_tcgen05_guardrail_trap_phase_invalid_during_alloc
        .type           $__internal_1_$__cuda_sm10x_tcgen05_guardrail_trap_phase_invalid_during_alloc,@function
        .size           $__internal_1_$__cuda_sm10x_tcgen05_guardrail_trap_phase_invalid_during_alloc,($__internal_2_$__cuda_sm10x_tcgen05_guardrail_trap_unallocated_columns_being_dealloced - $__internal_1_$__cuda_sm10x_tcgen05_guardrail_trap_phase_invalid_during_alloc)
$__internal_1_$__cuda_sm10x_tcgen05_guardrail_trap_phase_invalid_during_alloc:
[----:B------:R-:W-:Y:S05]  /*19cd0*/  BPT.TRAP 0x1 ;  /* 0x000000040000795c */ /* 0x000fea0000300000 */
[----:B------:R-:W-:-:S04]  /*19ce0*/  HFMA2 R3, -RZ, RZ, 0, 0 ;  /* 0x00000000ff037431 */ /* 0x000fc800000001ff */
[----:B------:R-:W-:Y:S05]  /*19cf0*/  RET.REL.NODEC R2 `(_ZN7cutlass13device_kernelINS_4fmha6kernel36Sm100FmhaFwdKernelTmaWarpspecializedIN4cute5tupleIJiiiNS5_IJNS5_IJiiEEEiEEEEEENS1_10collective38Sm100FmhaFwdMainloopTmaWarpspecializedINS_6half_tEffNS5_IJNS4_1CILi256EEENSC_ILi128EEENSC_ILi32EEEEEENS5_IJiNSC_ILi1EEES7_EEENS5_IJiSH_NS5_IJNS5_IJNSC_ILi0EEEiEEEiEEEEEESM_NS9_12ResidualMaskENS5_IJNSC_ILi2EEESH_SH_EEENSC_ILb0EEEEENS9_38Sm100FmhaFwdEpilogueTmaWarpspecializedISB_fNS5_IJSE_SF_SE_EEESI_NS5_IJSH_S7_EEESQ_EENS2_23PersistentTileSchedulerENS2_41Sm100FmhaCtxKernelWarpspecializedScheduleEEEEEvNT_6ParamsE) ;  /* 0xfffffe6002c07950 */ /* 0x000fea0003c3ffff */
        .weak           $__internal_2_$__cuda_sm10x_tcgen05_guardrail_trap_unallocated_columns_being_dealloced
        .type           $__internal_2_$__cuda_sm10x_tcgen05_guardrail_trap_unallocated_columns_being_dealloced,@function
        .size           $__internal_2_$__cuda_sm10x_tcgen05_guardrail_trap_unallocated_columns_being_dealloced,($__internal_3_$__cuda_sm3x_div_rn_noftz_f32_slowpath - $__internal_2_$__cuda_sm10x_tcgen05_guardrail_trap_unallocated_columns_being_dealloced)
$__internal_2_$__cuda_sm10x_tcgen05_guardrail_trap_unallocated_columns_being_dealloced:
[----:B------:R-:W-:Y:S05]  /*19d00*/  BPT.TRAP 0x1 ;  /* 0x000000040000795c */ /* 0x000fea0000300000 */
[----:B------:R-:W-:-:S04]  /*19d10*/  MOV R3, 0x0 ;  /* 0x0000000000037802 */ /* 0x000fc80000000f00 */
[----:B------:R-:W-:Y:S05]  /*19d20*/  RET.REL.NODEC R2 `(_ZN7cutlass13device_kernelINS_4fmha6kernel36Sm100FmhaFwdKernelTmaWarpspecializedIN4cute5tupleIJiiiNS5_IJNS5_IJiiEEEiEEEEEENS1_10collective38Sm100FmhaFwdMainloopTmaWarpspecializedINS_6half_tEffNS5_IJNS4_1CILi256EEENSC_ILi128EEENSC_ILi32EEEEEENS5_IJiNSC_ILi1EEES7_EEENS5_IJiSH_NS5_IJNS5_IJNSC_ILi0EEEiEEEiEEEEEESM_NS9_12ResidualMaskENS5_IJNSC_ILi2EEESH_SH_EEENSC_ILb0EEEEENS9_38Sm100FmhaFwdEpilogueTmaWarpspecializedISB_fNS5_IJSE_SF_SE_EEESI_NS5_IJSH_S7_EEESQ_EENS2_23PersistentTileSchedulerENS2_41Sm100FmhaCtxKernelWarpspecializedScheduleEEEEEvNT_6ParamsE) ;  /* 0xfffffe6002b47950 */ /* 0x000fea0003c3ffff */
        .weak           $__internal_3_$__cuda_sm3x_div_rn_noftz_f32_slowpath
        .type           $__internal_3_$__cuda_sm3x_div_rn_noftz_f32_slowpath,@function
        .size           $__internal_3_$__cuda_sm3x_div_rn_noftz_f32_slowpath,(.L_x_502 - $__internal_3_$__cuda_sm3x_div_rn_noftz_f32_slowpath)
$__internal_3_$__cuda_sm3x_div_rn_noftz_f32_slowpath:
[----:B------:R-:W-:Y:S01]  /*19d30*/  SHF.R.U32.HI R3, RZ, 0x17, R22 ;  /* 0x00000017ff037819 */ /* 0x000fe20000011616 */
[----:B------:R-:W-:Y:S01]  /*19d40*/  BSSY B1, `(.L_x_486) ;  /* 0x0000065000017945 */ /* 0x000fe20003800000 */
[--C-:B------:R-:W-:Y:S01]  /*19d50*/  SHF.R.U32.HI R8, RZ, 0x17, R30.reuse ;  /* 0x00000017ff087819 */ /* 0x100fe2000001161e */
[----:B------:R-:W-:Y:S01]  /*19d60*/  IMAD.MOV.U32 R7, RZ, RZ, R30 ;  /* 0x000000ffff077224 */ /* 0x000fe200078e001e */
[----:B------:R-:W-:Y:S01]  /*19d70*/  LOP3.LUT R3, R3, 0xff, RZ, 0xc0, !PT ;  /* 0x000000ff03037812 */ /* 0x000fe200078ec0ff */
[----:B------:R-:W-:Y:S01]  /*19d80*/  IMAD.MOV.U32 R6, RZ, RZ, R22 ;  /* 0x000000ffff067224 */ /* 0x000fe200078e0016 */
[----:B------:R-:W-:-:S03]  /*19d90*/  LOP3.LUT R8, R8, 0xff, RZ, 0xc0, !PT ;  /* 0x000000ff08087812 */ /* 0x000fc600078ec0ff */
[----:B------:R-:W-:Y:S02]  /*19da0*/  VIADD R0, R3, 0xffffffff ;  /* 0xffffffff03007836 */ /* 0x000fe40000000000 */
[----:B------:R-:W-:-:S03]  /*19db0*/  VIADD R5, R8, 0xffffffff ;  /* 0xffffffff08057836 */ /* 0x000fc60000000000 */
[----:B------:R-:W-:-:S04]  /*19dc0*/  ISETP.GT.U32.AND P0, PT, R0, 0xfd, PT ;  /* 0x000000fd0000780c */ /* 0x000fc80003f04070 */
[----:B------:R-:W-:-:S13]  /*19dd0*/  ISETP.GT.U32.OR P0, PT, R5, 0xfd, P0 ;  /* 0x000000fd0500780c */ /* 0x000fda0000704470 */
[----:B------:R-:W-:Y:S01]  /*19de0*/  @!P0 IMAD.MOV.U32 R10, RZ, RZ, RZ ;  /* 0x000000ffff0a8224 */ /* 0x000fe200078e00ff */
[----:B------:R-:W-:Y:S06]  /*19df0*/  @!P0 BRA `(.L_x_487) ;  /* 0x00000000005c8947 */ /* 0x000fec0003800000 */
[----:B------:R-:W-:Y:S02]  /*19e00*/  FSETP.GTU.FTZ.AND P1, PT, |R30|, +INF , PT ;  /* 0x7f8000001e00780b */ /* 0x000fe40003f3c200 */
[----:B------:R-:W-:-:S04]  /*19e10*/  FSETP.GTU.FTZ.AND P0, PT, |R22|, +INF , PT ;  /* 0x7f8000001600780b */ /* 0x000fc80003f1c200 */
[----:B------:R-:W-:-:S13]  /*19e20*/  PLOP3.LUT P0, PT, P1, P0, PT, 0xf8, 0x8f ;  /* 0x00000000008f781c */ /* 0x000fda0000f01f70 */
[----:B------:R-:W-:Y:S05]  /*19e30*/  @P0 BRA `(.L_x_488) ;  /* 0x0000000400500947 */ /* 0x000fea0003800000 */
[----:B------:R-:W-:-:S13]  /*19e40*/  LOP3.LUT P0, RZ, R6, 0x7fffffff, R7, 0xc8, !PT ;  /* 0x7fffffff06ff7812 */ /* 0x000fda000780c807 */
[----:B------:R-:W-:Y:S05]  /*19e50*/  @!P0 BRA `(.L_x_489) ;  /* 0x0000000400408947 */ /* 0x000fea0003800000 */
[----:B------:R-:W-:Y:S02]  /*19e60*/  FSETP.NEU.FTZ.AND P0, PT, |R30|, +INF , PT ;  /* 0x7f8000001e00780b */ /* 0x000fe40003f1d200 */
[----:B------:R-:W-:Y:S02]  /*19e70*/  FSETP.NEU.FTZ.AND P1, PT, |R22|, +INF , PT ;  /* 0x7f8000001600780b */ /* 0x000fe40003f3d200 */
[----:B------:R-:W-:-:S11]  /*19e80*/  FSETP.NEU.FTZ.AND P2, PT, |R30|, +INF , PT ;  /* 0x7f8000001e00780b */ /* 0x000fd60003f5d200 */
[----:B------:R-:W-:Y:S05]  /*19e90*/  @!P1 BRA !P0, `(.L_x_489) ;  /* 0x0000000400309947 */ /* 0x000fea0004000000 */
[----:B------:R-:W-:-:S04]  /*19ea0*/  LOP3.LUT P0, RZ, R7, 0x7fffffff, RZ, 0xc0, !PT ;  /* 0x7fffffff07ff7812 */ /* 0x000fc8000780c0ff */
[----:B------:R-:W-:-:S13]  /*19eb0*/  PLOP3.LUT P0, PT, P1, P0, PT, 0x2f, 0xf2 ;  /* 0x0000000000f2781c */ /* 0x000fda0000f00577 */
[----:B------:R-:W-:Y:S05]  /*19ec0*/  @P0 BRA `(.L_x_490) ;  /* 0x00000004001c0947 */ /* 0x000fea0003800000 */
[----:B------:R-:W-:-:S04]  /*19ed0*/  LOP3.LUT P0, RZ, R6, 0x7fffffff, RZ, 0xc0, !PT ;  /* 0x7fffffff06ff7812 */ /* 0x000fc8000780c0ff */
[----:B------:R-:W-:-:S13]  /*19ee0*/  PLOP3.LUT P0, PT, P2, P0, PT, 0x2f, 0xf2 ;  /* 0x0000000000f2781c */ /* 0x000fda0001700577 */
[----:B------:R-:W-:Y:S05]  /*19ef0*/  @P0 BRA `(.L_x_491) ;  /* 0x0000000400040947 */ /* 0x000fea0003800000 */
[----:B------:R-:W-:Y:S02]  /*19f00*/  ISETP.GE.AND P1, PT, R5, RZ, PT ;  /* 0x000000ff0500720c */ /* 0x000fe40003f26270 */
[----:B------:R-:W-:-:S11]  /*19f10*/  ISETP.GE.AND P0, PT, R0, RZ, PT ;  /* 0x000000ff0000720c */ /* 0x000fd60003f06270 */
[----:B------:R-:W-:Y:S01]  /*19f20*/  @P1 MOV R10, RZ ;  /* 0x000000ff000a1202 */ /* 0x000fe20000000f00 */
[----:B------:R-:W-:Y:S01]  /*19f30*/  @!P1 FFMA R7, R30, 1.84467440737095516160e+19, RZ ;  /* 0x5f8000001e079823 */ /* 0x000fe200000000ff */
[----:B------:R-:W-:Y:S01]  /*19f40*/  @!P1 MOV R10, 0xffffffc0 ;  /* 0xffffffc0000a9802 */ /* 0x000fe20000000f00 */
[----:B------:R-:W-:-:S03]  /*19f50*/  @!P0 FFMA R6, R22, 1.84467440737095516160e+19, RZ ;  /* 0x5f80000016068823 */ /* 0x000fc600000000ff */
[----:B------:R-:W-:-:S07]  /*19f60*/  @!P0 IADD3 R10, PT, PT, R10, 0x40, RZ ;  /* 0x000000400a0a8810 */ /* 0x000fce0007ffe0ff */
.L_x_487:
[----:B------:R-:W-:Y:S01]  /*19f70*/  LEA R11, R3, 0xc0800000, 0x17 ;  /* 0xc0800000030b7811 */ /* 0x000fe200078eb8ff */
[----:B------:R-:W-:Y:S01]  /*19f80*/  BSSY B0, `(.L_x_492) ;  /* 0x0000036000007945 */ /* 0x000fe20003800000 */
[----:B------:R-:W-:Y:S02]  /*19f90*/  IADD3 R8, PT, PT, R8, -0x7f, RZ ;  /* 0xffffff8108087810 */ /* 0x000fe40007ffe0ff */
[----:B------:R-:W-:-:S03]  /*19fa0*/  IADD3 R11, PT, PT, -R11, R6, RZ ;  /* 0x000000060b0b7210 */ /* 0x000fc60007ffe1ff */
[----:B------:R-:W-:Y:S01]  /*19fb0*/  IMAD R9, R8, -0x800000, R7 ;  /* 0xff80000008097824 */ /* 0x000fe200078e0207 */
[----:B------:R-:W1:Y:S01]  /*19fc0*/  MUFU.RCP R5, R11 ;  /* 0x0000000b00057308 */ /* 0x000e620000001000 */
[----:B------:R-:W-:-:S04]  /*19fd0*/  FADD.FTZ R6, -R11, -RZ ;  /* 0x800000ff0b067221 */ /* 0x000fc80000010100 */
[----:B-1----:R-:W-:-:S04]  /*19fe0*/  FFMA R0, R5, R6, 1 ;  /* 0x3f80000005007423 */ /* 0x002fc80000000006 */
[----:B------:R-:W-:-:S04]  /*19ff0*/  FFMA R0, R5, R0, R5 ;  /* 0x0000000005007223 */ /* 0x000fc80000000005 */
[----:B------:R-:W-:-:S04]  /*1a000*/  FFMA R7, R9, R0, RZ ;  /* 0x0000000009077223 */ /* 0x000fc800000000ff */
[----:B------:R-:W-:-:S04]  /*1a010*/  FFMA R5, R6, R7, R9 ;  /* 0x0000000706057223 */ /* 0x000fc80000000009 */
[----:B------:R-:W-:-:S04]  /*1a020*/  FFMA R5, R0, R5, R7 ;  /* 0x0000000500057223 */ /* 0x000fc80000000007 */
[----:B------:R-:W-:Y:S01]  /*1a030*/  FFMA R6, R6, R5, R9 ;  /* 0x0000000506067223 */ /* 0x000fe20000000009 */
[----:B------:R-:W-:-:S03]  /*1a040*/  IADD3 R9, PT, PT, R8, 0x7f, -R3 ;  /* 0x0000007f08097810 */ /* 0x000fc60007ffe803 */
[----:B------:R-:W-:Y:S01]  /*1a050*/  FFMA R7, R0, R6, R5 ;  /* 0x0000000600077223 */ /* 0x000fe20000000005 */
[----:B------:R-:W-:-:S04]  /*1a060*/  IADD3 R10, PT, PT, R9, R10, RZ ;  /* 0x0000000a090a7210 */ /* 0x000fc80007ffe0ff */
[----:B------:R-:W-:-:S04]  /*1a070*/  SHF.R.U32.HI R3, RZ, 0x17, R7 ;  /* 0x00000017ff037819 */ /* 0x000fc80000011607 */
[----:B------:R-:W-:-:S04]  /*1a080*/  LOP3.LUT R3, R3, 0xff, RZ, 0xc0, !PT ;  /* 0x000000ff03037812 */ /* 0x000fc800078ec0ff */
[----:B------:R-:W-:-:S04]  /*1a090*/  IADD3 R3, PT, PT, R3, R10, RZ ;  /* 0x0000000a03037210 */ /* 0x000fc80007ffe0ff */
[----:B------:R-:W-:-:S04]  /*1a0a0*/  IADD3 R8, PT, PT, R3, -0x1, RZ ;  /* 0xffffffff03087810 */ /* 0x000fc80007ffe0ff */
[----:B------:R-:W-:-:S13]  /*1a0b0*/  ISETP.GE.U32.AND P0, PT, R8, 0xfe, PT ;  /* 0x000000fe0800780c */ /* 0x000fda0003f06070 */
[----:B------:R-:W-:Y:S05]  /*1a0c0*/  @!P0 BRA `(.L_x_493) ;  /* 0x0000000000808947 */ /* 0x000fea0003800000 */
[----:B------:R-:W-:-:S13]  /*1a0d0*/  ISETP.GT.AND P0, PT, R3, 0xfe, PT ;  /* 0x000000fe0300780c */ /* 0x000fda0003f04270 */
[----:B------:R-:W-:Y:S05]  /*1a0e0*/  @P0 BRA `(.L_x_494) ;  /* 0x00000000006c0947 */ /* 0x000fea0003800000 */
[----:B------:R-:W-:-:S13]  /*1a0f0*/  ISETP.GE.AND P0, PT, R3, 0x1, PT ;  /* 0x000000010300780c */ /* 0x000fda0003f06270 */
[----:B------:R-:W-:Y:S05]  /*1a100*/  @P0 BRA `(.L_x_495) ;  /* 0x0000000000740947 */ /* 0x000fea0003800000 */
[----:B------:R-:W-:Y:S02]  /*1a110*/  ISETP.GE.AND P0, PT, R3, -0x18, PT ;  /* 0xffffffe80300780c */ /* 0x000fe40003f06270 */
[----:B------:R-:W-:-:S11]  /*1a120*/  LOP3.LUT R7, R7, 0x80000000, RZ, 0xc0, !PT ;  /* 0x8000000007077812 */ /* 0x000fd600078ec0ff */
[----:B------:R-:W-:Y:S05]  /*1a130*/  @!P0 BRA `(.L_x_495) ;  /* 0x0000000000688947 */ /* 0x000fea0003800000 */
[CCC-:B------:R-:W-:Y:S01]  /*1a140*/  FFMA.RZ R8, R0.reuse, R6.reuse, R5.reuse ;  /* 0x0000000600087223 */ /* 0x1c0fe2000000c005 */
[CCC-:B------:R-:W-:Y:S01]  /*1a150*/  FFMA.RP R9, R0.reuse, R6.reuse, R5.reuse ;  /* 0x0000000600097223 */ /* 0x1c0fe20000008005 */
[----:B------:R-:W-:Y:S01]  /*1a160*/  FFMA.RM R6, R0, R6, R5 ;  /* 0x0000000600067223 */ /* 0x000fe20000004005 */
[C---:B------:R-:W-:Y:S01]  /*1a170*/  VIADD R0, R3.reuse, 0x20 ;  /* 0x0000002003007836 */ /* 0x040fe20000000000 */
[C---:B------:R-:W-:Y:S02]  /*1a180*/  ISETP.NE.AND P0, PT, R3.reuse, RZ, PT ;  /* 0x000000ff0300720c */ /* 0x040fe40003f05270 */
[----:B------:R-:W-:Y:S02]  /*1a190*/  LOP3.LUT R8, R8, 0x7fffff, RZ, 0xc0, !PT ;  /* 0x007fffff08087812 */ /* 0x000fe400078ec0ff */
[----:B------:R-:W-:Y:S01]  /*1a1a0*/  ISETP.NE.AND P1, PT, R3, RZ, PT ;  /* 0x000000ff0300720c */ /* 0x000fe20003f25270 */
[----:B------:R-:W-:Y:S01]  /*1a1b0*/  IMAD.MOV R3, RZ, RZ, -R3 ;  /* 0x000000ffff037224 */ /* 0x000fe200078e0a03 */
[----:B------:R-:W-:-:S02]  /*1a1c0*/  LOP3.LUT R5, R8, 0x800000, RZ, 0xfc, !PT ;  /* 0x0080000008057812 */ /* 0x000fc400078efcff */
[----:B------:R-:W-:Y:S02]  /*1a1d0*/  FSETP.NEU.FTZ.AND P2, PT, R9, R6, PT ;  /* 0x000000060900720b */ /* 0x000fe40003f5d000 */
[----:B------:R-:W-:Y:S02]  /*1a1e0*/  SHF.L.U32 R0, R5, R0, RZ ;  /* 0x0000000005007219 */ /* 0x000fe400000006ff */
[----:B------:R-:W-:Y:S02]  /*1a1f0*/  SEL R6, R3, RZ, P0 ;  /* 0x000000ff03067207 */ /* 0x000fe40000000000 */
[----:B------:R-:W-:Y:S02]  /*1a200*/  ISETP.NE.AND P1, PT, R0, RZ, P1 ;  /* 0x000000ff0000720c */ /* 0x000fe40000f25270 */
[----:B------:R-:W-:Y:S02]  /*1a210*/  SHF.R.U32.HI R5, RZ, R6, R5 ;  /* 0x00000006ff057219 */ /* 0x000fe40000011605 */
[----:B------:R-:W-:-:S02]  /*1a220*/  PLOP3.LUT P1, PT, P2, P1, PT, 0xf8, 0x8f ;  /* 0x00000000008f781c */ /* 0x000fc40001723f70 */
[----:B------:R-:W-:Y:S02]  /*1a230*/  SHF.R.U32.HI R3, RZ, 0x1, R5 ;  /* 0x00000001ff037819 */ /* 0x000fe40000011605 */
[----:B------:R-:W-:-:S04]  /*1a240*/  SEL R0, RZ, 0x1, !P1 ;  /* 0x00000001ff007807 */ /* 0x000fc80004800000 */
[----:B------:R-:W-:-:S04]  /*1a250*/  LOP3.LUT R0, R0, 0x1, R3, 0xf8, !PT ;  /* 0x0000000100007812 */ /* 0x000fc800078ef803 */
[----:B------:R-:W-:-:S05]  /*1a260*/  LOP3.LUT R0, R0, R5, RZ, 0xc0, !PT ;  /* 0x0000000500007212 */ /* 0x000fca00078ec0ff */
[----:B------:R-:W-:-:S05]  /*1a270*/  IMAD.IADD R0, R3, 0x1, R0 ;  /* 0x0000000103007824 */ /* 0x000fca00078e0200 */
[----:B------:R-:W-:Y:S01]  /*1a280*/  LOP3.LUT R7, R0, R7, RZ, 0xfc, !PT ;  /* 0x0000000700077212 */ /* 0x000fe200078efcff */
[----:B------:R-:W-:Y:S05]  /*1a290*/  BRA `(.L_x_495) ;  /* 0x0000000000107947 */ /* 0x000fea0003800000 */
.L_x_494:
[----:B------:R-:W-:-:S04]  /*1a2a0*/  LOP3.LUT R7, R7, 0x80000000, RZ, 0xc0, !PT ;  /* 0x8000000007077812 */ /* 0x000fc800078ec0ff */
[----:B------:R-:W-:Y:S01]  /*1a2b0*/  LOP3.LUT R7, R7, 0x7f800000, RZ, 0xfc, !PT ;  /* 0x7f80000007077812 */ /* 0x000fe200078efcff */
[----:B------:R-:W-:Y:S05]  /*1a2c0*/  BRA `(.L_x_495) ;  /* 0x0000000000047947 */ /* 0x000fea0003800000 */
.L_x_493:
[----:B------:R-:W-:Y:S02]  /*1a2d0*/  LEA R7, R10, R7, 0x17 ;  /* 0x000000070a077211 */ /* 0x000fe400078eb8ff */
.L_x_495:
[----:B------:R-:W-:Y:S05]  /*1a2e0*/  BSYNC B0 ;  /* 0x0000000000007941 */ /* 0x000fea0003800000 */
.L_x_492:
[----:B------:R-:W-:Y:S01]  /*1a2f0*/  MOV R32, R7 ;  /* 0x0000000700207202 */ /* 0x000fe20000000f00 */
[----:B------:R-:W-:Y:S05]  /*1a300*/  BRA `(.L_x_496) ;  /* 0x0000000000207947 */ /* 0x000fea0003800000 */
.L_x_491:
[----:B------:R-:W-:-:S04]  /*1a310*/  LOP3.LUT R6, R6, 0x80000000, R7, 0x48, !PT ;  /* 0x8000000006067812 */ /* 0x000fc800078e4807 */
[----:B------:R-:W-:Y:S01]  /*1a320*/  LOP3.LUT R32, R6, 0x7f800000, RZ, 0xfc, !PT ;  /* 0x7f80000006207812 */ /* 0x000fe200078efcff */
[----:B------:R-:W-:Y:S05]  /*1a330*/  BRA `(.L_x_496) ;  /* 0x0000000000147947 */ /* 0x000fea0003800000 */
.L_x_490:
[----:B------:R-:W-:Y:S01]  /*1a340*/  LOP3.LUT R32, R6, 0x80000000, R7, 0x48, !PT ;  /* 0x8000000006207812 */ /* 0x000fe200078e4807 */
[----:B------:R-:W-:Y:S05]  /*1a350*/  BRA `(.L_x_496) ;  /* 0x00000000000c7947 */ /* 0x000fea0003800000 */
.L_x_489:
[----:B------:R-:W1:Y:S01]  /*1a360*/  MUFU.RSQ R32, -QNAN ;  /* 0xffc0000000207908 */ /* 0x000e620000001400 */
[----:B------:R-:W-:Y:S05]  /*1a370*/  BRA `(.L_x_496) ;  /* 0x0000000000047947 */ /* 0x000fea0003800000 */
.L_x_488:
[----:B------:R-:W-:-:S07]  /*1a380*/  FADD.FTZ R32, R30, R22 ;  /* 0x000000161e207221 */ /* 0x000fce0000010000 */
.L_x_496:
[----:B------:R-:W-:Y:S05]  /*1a390*/  BSYNC B1 ;  /* 0x0000000000017941 */ /* 0x000fea0003800000 */
.L_x_486:
[----:B------:R-:W-:-:S04]  /*1a3a0*/  HFMA2 R5, -RZ, RZ, 0, 0 ;  /* 0x00000000ff057431 */ /* 0x000fc800000001ff */
[----:B-1----:R-:W-:Y:S05]  /*1a3b0*/  RET.REL.NODEC R4 `(_ZN7cutlass13device_kernelINS_4fmha6kernel36Sm100FmhaFwdKernelTmaWarpspecializedIN4cute5tupleIJiiiNS5_IJNS5_IJiiEEEiEEEEEENS1_10collective38Sm100FmhaFwdMainloopTmaWarpspecializedINS_6half_tEffNS5_IJNS4_1CILi256EEENSC_ILi128EEENSC_ILi32EEEEEENS5_IJiNSC_ILi1EEES7_EEENS5_IJiSH_NS5_IJNS5_IJNSC_ILi0EEEiEEEiEEEEEESM_NS9_12ResidualMaskENS5_IJNSC_ILi2EEESH_SH_EEENSC_ILb0EEEEENS9_38Sm100FmhaFwdEpilogueTmaWarpspecializedISB_fNS5_IJSE_SF_SE_EEESI_NS5_IJSH_S7_EEESQ_EENS2_23PersistentTileSchedulerENS2_41Sm100FmhaCtxKernelWarpspecializedScheduleEEEEEvNT_6ParamsE) ;  /* 0xfffffe5c04107950 */ /* 0x002fea0003c3ffff */
.L_x_497:
[----:B------:R-:W-:-:S00]  /*1a3c0*/  BRA `(.L_x_497) ;  /* 0xfffffffc00fc7947 */ /* 0x000fc0000383ffff */
[----:B------:R-:W-:-:S00]  /*1a3d0*/  NOP ;  /* 0x0000000000007918 */ /* 0x000fc00000000000 */
        /* <DEDUP_REMOVED lines=10> */
.L_x_502:


//--------------------- .nv.global.init           --------------------------
	.section	.nv.global.init,"aw",@progbits
.nv.global.init:
	.type		$str$23,@object
	.size		$str$23,($str$37 - $str$23)
$str$23:
        /*0000*/ 	.byte	0x0a, 0x00
	.type		$str$37,@object
	.size		$str$37,($str$32 - $str$37)
$str$37:
        /*0002*/ 	.byte	0x3a, 0x00
	.type		$str$32,@object
	.size		$str$32,($str$29 - $str$32)
$str$32:
        /*0004*/ 	.byte	0x5f, 0x00
	.type		$str$29,@object
	.size		$str$29,($str$28 - $str$29)
$str$29:
        /*0006*/ 	.byte	0x25, 0x64, 0x00
	.type		$str$28,@object
	.size		$str$28,($str$30 - $str$28)
$str$28:
        /*0009*/ 	.byte	0x25, 0x63, 0x00
	.type		$str$30,@object
	.size		$str$30,($str$31 - $str$30)
$str$30:
        /*000c*/ 	.byte	0x25, 0x73, 0x00
	.type		$str$31,@object
	.size		$str$31,($str$35 - $str$31)
$str$31:
        /*000f*/ 	.byte	0x20, 0x6f, 0x20, 0x00
	.type		$str$35,@object
	.size		$str$35,($str$22 - $str$35)
$str$35:
        /*0013*/ 	.byte	0x70, 0x74, 0x72, 0x5b, 0x00
	.type		$str$22,@object
	.size		$str$22,($str$34 - $str$22)
$str$22:
        /*0018*/ 	.byte	0x73, 0x4f, 0x3a, 0x20, 0x00
	.type		$str$34,@object
	.size		$str$34,($str$36 - $str$34)
$str$34:
        /*001d*/ 	.byte	0x73, 0x6d, 0x65, 0x6d, 0x5f, 0x00
	.type		$str$36,@object
	.size		$str$36,($str$33 - $str$36)
$str$36:
        /*0023*/ 	.byte	0x62, 0x5d, 0x28, 0x25, 0x70, 0x29, 0x00
	.type		$str$33,@object
	.size		$str$33,($str$27 - $str$33)
$str$33:
        /*002a*/ 	.byte	0x53, 0x77, 0x3c, 0x25, 0x64, 0x2c, 0x25, 0x64, 0x2c, 0x25, 0x64, 0x3e, 0x00
	.type		$str$27,@object
	.size		$str$27,($str$26 - $str$27)
$str$27:
        /*0037*/ 	.byte	0x2f, 0x74, 0x6d, 0x70, 0x2f, 0x63, 0x75, 0x74, 0x6c, 0x61, 0x73, 0x73, 0x5f, 0x73, 0x77, 0x65
        /*0047*/ 	.byte	0x65, 0x70, 0x5f, 0x73, 0x72, 0x63, 0x2f, 0x69, 0x6e, 0x63, 0x6c, 0x75, 0x64, 0x65, 0x2f, 0x63
        /*0057*/ 	.byte	0x75, 0x74, 0x65, 0x2f, 0x61, 0x74, 0x6f, 0x6d, 0x2f, 0x63, 0x6f, 0x70, 0x79, 0x5f, 0x74, 0x72
        /*0067*/ 	.byte	0x61, 0x69, 0x74, 0x73, 0x5f, 0x73, 0x6d, 0x31, 0x30, 0x30, 0x2e, 0x68, 0x70, 0x70, 0x00
	.type		$str$26,@object
	.size		$str$26,(__unnamed_4 - $str$26)
$str$26:
        /*0076*/ 	.byte	0x28, 0x28, 0x75, 0x69, 0x6e, 0x74, 0x33, 0x32, 0x5f, 0x74, 0x28, 0x74, 0x68, 0x72, 0x65, 0x61
        /*0086*/ 	.byte	0x64, 0x49, 0x64, 0x78, 0x2e, 0x78, 0x29, 0x20, 0x2f, 0x20, 0x33, 0x32, 0x29, 0x20, 0x25, 0x20
        /*0096*/ 	.byte	0x34, 0x29, 0x20, 0x3d, 0x3d, 0x20, 0x28, 0x28, 0x28, 0x74, 0x6d, 0x65, 0x6d, 0x5f, 0x61, 0x64
        /*00a6*/ 	.byte	0x64, 0x72, 0x20, 0x3e, 0x3e, 0x20, 0x31, 0x36, 0x29, 0x20, 0x2f, 0x20, 0x33, 0x32, 0x29, 0x20
        /*00b6*/ 	.byte	0x25, 0x20, 0x34, 0x29, 0x00
	.type		__unnamed_4,@object
	.size		__unnamed_4,(__unnamed_1 - __unnamed_4)
__unnamed_4:
        /* <DEDUP_REMOVED lines=37> */
        /*030b*/ 	.byte	0x30, 0x3e, 0x3e, 0x3e, 0x3e, 0x5d, 0x00
	.type		__unnamed_1,@object
	.size		__unnamed_1,(__unnamed_5 - __unnamed_1)
__unnamed_1:
        /* <DEDUP_REMOVED lines=37> */
        /*0562*/ 	.byte	0x3a, 0x43, 0x3c, 0x30, 0x3e, 0x3e, 0x3e, 0x3e, 0x5d, 0x00
	.type		__unnamed_5,@object
	.size		__unnamed_5,(__unnamed_6 - __unnamed_5)
__unnamed_5:
        /* <DEDUP_REMOVED lines=38> */
	.type		__unnamed_6,@object
	.size		__unnamed_6,(__unnamed_7 - __unnamed_6)
__unnamed_6:
        /* <DEDUP_REMOVED lines=37> */
        /*0a16*/ 	.byte	0x74, 0x65, 0x3a, 0x3a, 0x43, 0x3c, 0x30, 0x3e, 0x3e, 0x3e, 0x3e, 0x5d, 0x00
	.type		__unnamed_7,@object
	.size		__unnamed_7,(__unnamed_2 - __unnamed_7)
__unnamed_7:
        /* <DEDUP_REMOVED lines=37> */
        /*0c73*/ 	.byte	0x63, 0x75, 0x74, 0x65, 0x3a, 0x3a, 0x43, 0x3c, 0x30, 0x3e, 0x3e, 0x3e, 0x3e, 0x5d, 0x00
	.type		__unnamed_2,@object
	.size		__unnamed_2,(__unnamed_3 - __unnamed_2)
__unnamed_2:
        /* <DEDUP_REMOVED lines=38> */
	.type		__unnamed_3,@object
	.size		__unnamed_3,(.L_3 - __unnamed_3)
__unnamed_3:
        /* <DEDUP_REMOVED lines=38> */
        /*1142*/ 	.byte	0x3e, 0x3e, 0x5d, 0x00
.L_3:


//--------------------- .nv.shared._ZN7cutlass13device_kernelINS_4fmha6kernel36Sm100FmhaFwdKernelTmaWarpspecializedIN4cute5tupleIJiiiNS5_IJNS5_IJiiEEEiEEEEEENS1_10collective38Sm100FmhaFwdMainloopTmaWarpspecializedINS_6half_tEffNS5_IJNS4_1CILi256EEENSC_ILi128EEENSC_ILi32EEEEEENS5_IJiNSC_ILi1EEES7_EEENS5_IJiSH_NS5_IJNS5_IJNSC_ILi0EEEiEEEiEEEEEESM_NS9_12ResidualMaskENS5_IJNSC_ILi2EEESH_SH_EEENSC_ILb0EEEEENS9_38Sm100FmhaFwdEpilogueTmaWarpspecializedISB_fNS5_IJSE_SF_SE_EEESI_NS5_IJSH_S7_EEESQ_EENS2_23PersistentTileSchedulerENS2_41Sm100FmhaCtxKernelWarpspecializedScheduleEEEEEvNT_6ParamsE --------------------------
	.section	.nv.shared._ZN7cutlass13device_kernelINS_4fmha6kernel36Sm100FmhaFwdKernelTmaWarpspecializedIN4cute5tupleIJiiiNS5_IJNS5_IJiiEEEiEEEEEENS1_10collective38Sm100FmhaFwdMainloopTmaWarpspecializedINS_6half_tEffNS5_IJNS4_1CILi256EEENSC_ILi128EEENSC_ILi32EEEEEENS5_IJiNSC_ILi1EEES7_EEENS5_IJiSH_NS5_IJNS5_IJNSC_ILi0EEEiEEEiEEEEEESM_NS9_12ResidualMaskENS5_IJNSC_ILi2EEESH_SH_EEENSC_ILb0EEEEENS9_38Sm100FmhaFwdEpilogueTmaWarpspecializedISB_fNS5_IJSE_SF_SE_EEESI_NS5_IJSH_S7_EEESQ_EENS2_23PersistentTileSchedulerENS2_41Sm100FmhaCtxKernelWarpspecializedScheduleEEEEEvNT_6ParamsE,"aw",@nobits
	.sectionflags	@""
	.align	16
	.zero		1024


//--------------------- .nv.shared.reserved.0     --------------------------
	.section	.nv.shared.reserved.0,"aw",@nobits
	.weak		__nv_reservedSMEM_offset_0_alias
	.size		__nv_reservedSMEM_offset_0_alias, 0, 64
	.other		__nv_reservedSMEM_offset_0_alias,@"STO_CUDA_RESERVED_SHARED STV_DEFAULT"
__nv_reservedSMEM_offset_0_alias:
	.zero		0
.nv.shared.reserved.0:
	.zero		64
	.weak		__nv_reservedSMEM_tcgen05_partition
	.type		__nv_reservedSMEM_tcgen05_partition,@object
	.size		__nv_reservedSMEM_tcgen05_partition,(.L_0 - __nv_reservedSMEM_tcgen05_partition)
__nv_reservedSMEM_tcgen05_partition:
	.zero		32
.L_0:


//--------------------- .nv.global                --------------------------
	.section	.nv.global,"aw",@nobits
.nv.global:
	.type		_ZN39_INTERNAL_a917ff35_4_k_cu_017bfd33_29224cute1_E,@object
	.size		_ZN39_INTERNAL_a917ff35_4_k_cu_017bfd33_29224cute1_E,(_ZN39_INTERNAL_a917ff35_4_k_cu_017bfd33_29224cuda3std3__45__cpo6cbeginE - _ZN39_INTERNAL_a917ff35_4_k_cu_017bfd33_29224cute1_E)
_ZN39_INTERNAL_a917ff35_4_k_cu_017bfd33_29224cute1_E:
	.zero		1
	.type		_ZN39_INTERNAL_a917ff35_4_k_cu_017bfd33_29224cuda3std3__45__cpo6cbeginE,@object
	.size		_ZN39_INTERNAL_a917ff35_4_k_cu_017bfd33_29224cuda3std3__45__cpo6cbeginE,(_ZN39_INTERNAL_a917ff35_4_k_cu_017bfd33_29224cuda3std3__48in_placeE - _ZN39_INTERNAL_a917ff35_4_k_cu_017bfd33_29224cuda3std3__45__cpo6cbeginE)
_ZN39_INTERNAL_a917ff35_4_k_cu_017bfd33_29224cuda3std3__45__cpo6cbeginE:
	.zero		1
	.type		_ZN39_INTERNAL_a917ff35_4_k_cu_017bfd33_29224cuda3std3__48in_placeE,@object
	.size		_ZN39_INTERNAL_a917ff35_4_k_cu_017bfd33_29224cuda3std3__48in_placeE,(_ZN39_INTERNAL_a917ff35_4_k_cu_017bfd33_29224cuda3std6ranges3__45__cpo9iter_moveE - _ZN39_INTERNAL_a917ff35_4_k_cu_017bfd33_29224cuda3std3__48in_placeE)
_ZN39_INTERNAL_a917ff35_4_k_cu_017bfd33_29224cuda3std3__48in_placeE:
	.zero		1
	.type		_ZN39_INTERNAL_a917ff35_4_k_cu_017bfd33_29224cuda3std6ranges3__45__cpo9iter_moveE,@object
	.size		_ZN39_INTERNAL_a917ff35_4_k_cu_017bfd33_29224cuda3std6ranges3__45__cpo9iter_moveE,(_ZN39_INTERNAL_a917ff35_4_k_cu_017bfd33_29224cuda3std3__45__cpo5beginE - _ZN39_INTERNAL_a917ff35_4_k_cu_017bfd33_29224cuda3std6ranges3__45__cpo9iter_moveE)
_ZN39_INTERNAL_a917ff35_4_k_cu_017bfd33_29224cuda3std6ranges3__45__cpo9iter_moveE:
	.zero		1
	.type		_ZN39_INTERNAL_a917ff35_4_k_cu_017bfd33_29224cuda3std3__45__cpo5beginE,@object
	.size		_ZN39_INTERNAL_a917ff35_4_k_cu_017bfd33_29224cuda3std3__45__cpo5beginE,(_ZN39_INTERNAL_a917ff35_4_k_cu_017bfd33_29224cuda3std3__441_GLOBAL__N__a917ff35_4_k_cu_017bfd33_29226ignoreE - _ZN39_INTERNAL_a917ff35_4_k_cu_017bfd33_29224cuda3std3__45__cpo5beginE)
_ZN39_INTERNAL_a917ff35_4_k_cu_017bfd33_29224cuda3std3__45__cpo5beginE:
	.zero		1
	.type		_ZN39_INTERNAL_a917ff35_4_k_cu_017bfd33_29224cuda3std3__441_GLOBAL__N__a917ff35_4_k_cu_017bfd33_29226ignoreE,@object
	.size		_ZN39_INTERNAL_a917ff35_4_k_cu_017bfd33_29224cuda3std3__441_GLOBAL__N__a917ff35_4_k_cu_017bfd33_29226ignoreE,(_ZN39_INTERNAL_a917ff35_4_k_cu_017bfd33_29224cute7productE - _ZN39_INTERNAL_a917ff35_4_k_cu_017bfd33_29224cuda3std3__441_GLOBAL__N__a917ff35_4_k_cu_017bfd33_29226ignoreE)
_ZN39_INTERNAL_a917ff35_4_k_cu_017bfd33_29224cuda3std3__441_GLOBAL__N__a917ff35_4_k_cu_017bfd33_29226ignoreE:
	.zero		1
	.type		_ZN39_INTERNAL_a917ff35_4_k_cu_017bfd33_29224cute7productE,@object
	.size		_ZN39_INTERNAL_a917ff35_4_k_cu_017bfd33_29224cute7productE,(_ZN39_INTERNAL_a917ff35_4_k_cu_017bfd33_29224cuda3std3__45__cpo3endE - _ZN39_INTERNAL_a917ff35_4_k_cu_017bfd33_29224cute7productE)
_ZN39_INTERNAL_a917ff35_4_k_cu_017bfd33_29224cute7productE:
	.zero		1
	.type		_ZN39_INTERNAL_a917ff35_4_k_cu_017bfd33_29224cuda3std3__45__cpo3endE,@object
	.size		_ZN39_INTERNAL_a917ff35_4_k_cu_017bfd33_29224cuda3std3__45__cpo3endE,(_ZN39_INTERNAL_a917ff35_4_k_cu_017bfd33_29224cuda3std3__419piecewise_constructE - _ZN39_INTERNAL_a917ff35_4_k_cu_017bfd33_29224cuda3std3__45__cpo3endE)
_ZN39_INTERNAL_a917ff35_4_k_cu_017bfd33_29224cuda3std3__45__cpo3endE:
	.zero		1
	.type		_ZN39_INTERNAL_a917ff35_4_k_cu_017bfd33_29224cuda3std3__419piecewise_constructE,@object
	.size		_ZN39_INTERNAL_a917ff35_4_k_cu_017bfd33_29224cuda3std3__419piecewise_constructE,(_ZN39_INTERNAL_a917ff35_4_k_cu_017bfd33_29224cuda3std3__45__cpo4cendE - _ZN39_INTERNAL_a917ff35_4_k_cu_017bfd33_29224cuda3std3__419piecewise_constructE)
_ZN39_INTERNAL_a917ff35_4_k_cu_017bfd33_29224cuda3std3__419piecewise_constructE:
	.zero		1
	.type		_ZN39_INTERNAL_a917ff35_4_k_cu_017bfd33_29224cuda3std3__45__cpo4cendE,@object
	.size		_ZN39_INTERNAL_a917ff35_4_k_cu_017bfd33_29224cuda3std3__45__cpo4cendE,(_ZN39_INTERNAL_a917ff35_4_k_cu_017bfd33_29224cuda3std6ranges3__45__cpo4swapE - _ZN39_INTERNAL_a917ff35_4_k_cu_017bfd33_29224cuda3std3__45__cpo4cendE)
_ZN39_INTERNAL_a917ff35_4_k_cu_017bfd33_29224cuda3std3__45__cpo4cendE:
	.zero		1
	.type		_ZN39_INTERNAL_a917ff35_4_k_cu_017bfd33_29224cuda3std6ranges3__45__cpo4swapE,@object
	.size		_ZN39_INTERNAL_a917ff35_4_k_cu_017bfd33_29224cuda3std6ranges3__45__cpo4swapE,(.L_15 - _ZN39_INTERNAL_a917ff35_4_k_cu_017bfd33_29224cuda3std6ranges3__45__cpo4swapE)
_ZN39_INTERNAL_a917ff35_4_k_cu_017bfd33_29224cuda3std6ranges3__45__cpo4swapE:
	.zero		1
.L_15:


//--------------------- .nv.constant0._ZN7cutlass13device_kernelINS_4fmha6kernel36Sm100FmhaFwdKernelTmaWarpspecializedIN4cute5tupleIJiiiNS5_IJNS5_IJiiEEEiEEEEEENS1_10collective38Sm100FmhaFwdMainloopTmaWarpspecializedINS_6half_tEffNS5_IJNS4_1CILi256EEENSC_ILi128EEENSC_ILi32EEEEEENS5_IJiNSC_ILi1EEES7_EEENS5_IJiSH_NS5_IJNS5_IJNSC_ILi0EEEiEEEiEEEEEESM_NS9_12ResidualMaskENS5_IJNSC_ILi2EEESH_SH_EEENSC_ILb0EEEEENS9_38Sm100FmhaFwdEpilogueTmaWarpspecializedISB_fNS5_IJSE_SF_SE_EEESI_NS5_IJSH_S7_EEESQ_EENS2_23PersistentTileSchedulerENS2_41Sm100FmhaCtxKernelWarpspecializedScheduleEEEEEvNT_6ParamsE --------------------------
	.section	.nv.constant0._ZN7cutlass13device_kernelINS_4fmha6kernel36Sm100FmhaFwdKernelTmaWarpspecializedIN4cute5tupleIJiiiNS5_IJNS5_IJiiEEEiEEEEEENS1_10collective38Sm100FmhaFwdMainloopTmaWarpspecializedINS_6half_tEffNS5_IJNS4_1CILi256EEENSC_ILi128EEENSC_ILi32EEEEEENS5_IJiNSC_ILi1EEES7_EEENS5_IJiSH_NS5_IJNS5_IJNSC_ILi0EEEiEEEiEEEEEESM_NS9_12ResidualMaskENS5_IJNSC_ILi2EEESH_SH_EEENSC_ILb0EEEEENS9_38Sm100FmhaFwdEpilogueTmaWarpspecializedISB_fNS5_IJSE_SF_SE_EEESI_NS5_IJSH_S7_EEESQ_EENS2_23PersistentTileSchedulerENS2_41Sm100FmhaCtxKernelWarpspecializedScheduleEEEEEvNT_6ParamsE,"a",@progbits
	.sectionflags	@""
	.align	4
.nv.constant0._ZN7cutlass13device_kernelINS_4fmha6kernel36Sm100FmhaFwdKernelTmaWarpspecializedIN4cute5tupleIJiiiNS5_IJNS5_IJiiEEEiEEEEEENS1_10collective38Sm100FmhaFwdMainloopTmaWarpspecializedINS_6half_tEffNS5_IJNS4_1CILi256EEENSC_ILi128EEENSC_ILi32EEEEEENS5_IJiNSC_ILi1EEES7_EEENS5_IJiSH_NS5_IJNS5_IJNSC_ILi0EEEiEEEiEEEEEESM_NS9_12ResidualMaskENS5_IJNSC_ILi2EEESH_SH_EEENSC_ILb0EEEEENS9_38Sm100FmhaFwdEpilogueTmaWarpspecializedISB_fNS5_IJSE_SF_SE_EEESI_NS5_IJSH_S7_EEESQ_EENS2_23PersistentTileSchedulerENS2_41Sm100FmhaCtxKernelWarpspecializedScheduleEEEEEvNT_6ParamsE:
	.zero		2432


//--------------------- SYMBOLS --------------------------

	.type		.nv.reservedSmem.offset0,@object
	.size		.nv.reservedSmem.offset0,0x4
	.type		.nv.reservedSmem.cap,@object
	.size		.nv.reservedSmem.cap,0x4
	.type		vprintf,@function
	.type		__assertfail,@function
